def attn_fwd(
    Q,
    K,
    V,
    Out,
    Lse,
    sm_scale,
    stride_qz,
    stride_qh,
    stride_qm,
    stride_qk,
    stride_kz,
    stride_kh,
    stride_kn,
    stride_kk,
    stride_vz,
    stride_vh,
    stride_vn,
    stride_vk,
    stride_oz,
    stride_oh,
    stride_om,
    stride_ok,
    seqlen_q,
    seqlen_k,
    BLOCK_M: tl.constexpr,
    BLOCK_N: tl.constexpr,
    HEAD_DIM: tl.constexpr,
    CAUSAL: tl.constexpr,
):
    start_m = tl.program_id(0)
    off_hz = tl.program_id(1)
    q_off = off_hz * stride_qh
    k_off = off_hz * stride_kh
    v_off = off_hz * stride_vh
    offs_m = start_m * BLOCK_M + tl.arange(0, BLOCK_M)
    offs_d = tl.arange(0, HEAD_DIM)
    offs_n = tl.arange(0, BLOCK_N)
    q_ptrs = Q + q_off + offs_m[:, None] * stride_qm + offs_d[None, :] * stride_qk
    k_ptrs = K + k_off + offs_d[:, None] * stride_kk + offs_n[None, :] * stride_kn
    v_ptrs = V + v_off + offs_n[:, None] * stride_vn + offs_d[None, :] * stride_vk
    m_i = tl.full([BLOCK_M], float("-inf"), dtype=tl.float32)
    l_i = tl.zeros([BLOCK_M], dtype=tl.float32) + 1.0
    acc = tl.zeros([BLOCK_M, HEAD_DIM], dtype=tl.float32)
    q = tl.load(q_ptrs)
    acc, l_i, m_i = _attn_fwd_inner(
        acc,
        l_i,
        m_i,
        q,
        k_ptrs,
        v_ptrs,
        sm_scale,
        stride_kn,
        stride_vn,
        start_m,
        seqlen_k,
        BLOCK_M,
        BLOCK_N,
        HEAD_DIM,
        CAUSAL,
    )
    acc = acc / l_i[:, None]
    lse = m_i + tl.math.log2(l_i) / 1.4426950408889634
    o_ptrs = (
        Out
        + off_hz * stride_oh
        + offs_m[:, None] * stride_om
        + offs_d[None, :] * stride_ok
    )
    tl.store(o_ptrs, acc.to(Out.dtype.element_ty))
    tl.store(Lse + off_hz * seqlen_q + offs_m, lse)

# config = {"BLOCK_M": 32, "BLOCK_N": 128, "HEAD_DIM": 128, "arch": "sm_90", "causal": true, "dtype": "bf16", "num_stages": 2, "num_warps": 4}
# arch = sm_90


// ===== COMPILED SASS (sm_90a) =====

	.target	sm_90a

	.elftype	@"ET_EXEC"


//--------------------- .note.nv.tkinfo           --------------------------
	.section	.note.nv.tkinfo,"",@"SHT_NOTE"
	.sectionflags	@"SHF_NOTE_NV_TKINFO"
	.tkinfo
        /*0018*/ 	.word	0x00000002
        /*0030*/ 	.string	""
        /*0030*/ 	.string	"ptxas"
        /*0030*/ 	.string	"Cuda compilation tools, release 13.0, V13.0.88"
        /*0030*/ 	.string	"Build cuda_13.0.r13.0/compiler.36424714_0"
        /*0030*/ 	.string	"-v  -suppress-debug-info  -lineinfo  -arch sm_90a "



//--------------------- .note.nv.cuinfo           --------------------------
	.section	.note.nv.cuinfo,"",@"SHT_NOTE"
	.sectionflags	@"SHF_NOTE_NV_CUINFO"
        /*0018*/ 	.short	0x0002
        /*001a*/ 	.short	0x005a
        /*001c*/ 	.short	0x0082
	.zero		2


//--------------------- .nv.info                  --------------------------
	.section	.nv.info,"",@"SHT_CUDA_INFO"
	.align	4


	//----- nvinfo : EIATTR_REGCOUNT
	.align		4
        /*0000*/ 	.byte	0x04, 0x2f
        /*0002*/ 	.short	(.L_2 - .L_1)
	.align		4
.L_1:
        /*0004*/ 	.word	index@(attn_fwd)
        /*0008*/ 	.word	0x000000ff


	//----- nvinfo : EIATTR_FRAME_SIZE
	.align		4
.L_2:
        /*000c*/ 	.byte	0x04, 0x11
        /*000e*/ 	.short	(.L_4 - .L_3)
	.align		4
.L_3:
        /*0010*/ 	.word	index@(attn_fwd)
        /*0014*/ 	.word	0x000007c0


	//----- nvinfo : EIATTR_MIN_STACK_SIZE
	.align		4
.L_4:
        /*0018*/ 	.byte	0x04, 0x12
        /*001a*/ 	.short	(.L_6 - .L_5)
	.align		4
.L_5:
        /*001c*/ 	.word	index@(attn_fwd)
        /*0020*/ 	.word	0x000007c0
.L_6:


//--------------------- .nv.compat                --------------------------
	.section	.nv.compat,"",@"SHT_CUDA_COMPAT_INFO"
	.align	4
        /*0000*/ 	.byte	0x02, 0x09, 0x01, 0x00, 0x02, 0x02, 0x01, 0x00, 0x02, 0x05, 0x05, 0x00, 0x03, 0x07, 0x01, 0x01
        /*0010*/ 	.byte	0x02, 0x03, 0x00, 0x00, 0x02, 0x06, 0x01, 0x00, 0x04, 0x0b, 0x08, 0x00, 0x00, 0x00, 0x00, 0x00
        /*0020*/ 	.byte	0x00, 0x00, 0x00, 0x00


//--------------------- .nv.info.attn_fwd         --------------------------
	.section	.nv.info.attn_fwd,"",@"SHT_CUDA_INFO"
	.sectionflags	@""
	.align	4


	//----- nvinfo : EIATTR_CUDA_API_VERSION
	.align		4
        /*0000*/ 	.byte	0x04, 0x37
        /*0002*/ 	.short	(.L_8 - .L_7)
.L_7:
        /*0004*/ 	.word	0x00000082


	//----- nvinfo : EIATTR_KPARAM_INFO
	.align		4
.L_8:
        /*0008*/ 	.byte	0x04, 0x17
        /*000a*/ 	.short	(.L_10 - .L_9)
.L_9:
        /*000c*/ 	.word	0x00000000
        /*0010*/ 	.short	0x0019
        /*0012*/ 	.short	0x0080
        /*0014*/ 	.byte	0x00, 0xf4, 0x21, 0x00


	//----- nvinfo : EIATTR_KPARAM_INFO
	.align		4
.L_10:
        /*0018*/ 	.byte	0x04, 0x17
        /*001a*/ 	.short	(.L_12 - .L_11)
.L_11:
        /*001c*/ 	.word	0x00000000
        /*0020*/ 	.short	0x0018
        /*0022*/ 	.short	0x0078
        /*0024*/ 	.byte	0x00, 0xf4, 0x21, 0x00


	//----- nvinfo : EIATTR_KPARAM_INFO
	.align		4
.L_12:
        /*0028*/ 	.byte	0x04, 0x17
        /*002a*/ 	.short	(.L_14 - .L_13)
.L_13:
        /*002c*/ 	.word	0x00000000
        /*0030*/ 	.short	0x0017
        /*0032*/ 	.short	0x0070
        /*0034*/ 	.byte	0x00, 0xf0, 0x11, 0x00


	//----- nvinfo : EIATTR_KPARAM_INFO
	.align		4
.L_14:
        /*0038*/ 	.byte	0x04, 0x17
        /*003a*/ 	.short	(.L_16 - .L_15)
.L_15:
        /*003c*/ 	.word	0x00000000
        /*0040*/ 	.short	0x0016
        /*0042*/ 	.short	0x006c
        /*0044*/ 	.byte	0x00, 0xf0, 0x11, 0x00


	//----- nvinfo : EIATTR_KPARAM_INFO
	.align		4
.L_16:
        /*0048*/ 	.byte	0x04, 0x17
        /*004a*/ 	.short	(.L_18 - .L_17)
.L_17:
        /*004c*/ 	.word	0x00000000
        /*0050*/ 	.short	0x0015
        /*0052*/ 	.short	0x0068
        /*0054*/ 	.byte	0x00, 0xf0, 0x11, 0x00


	//----- nvinfo : EIATTR_KPARAM_INFO
	.align		4
.L_18:
        /*0058*/ 	.byte	0x04, 0x17
        /*005a*/ 	.short	(.L_20 - .L_19)
.L_19:
        /*005c*/ 	.word	0x00000000
        /*0060*/ 	.short	0x0014
        /*0062*/ 	.short	0x0064
        /*0064*/ 	.byte	0x00, 0xf0, 0x11, 0x00


	//----- nvinfo : EIATTR_KPARAM_INFO
	.align		4
.L_20:
        /*0068*/ 	.byte	0x04, 0x17
        /*006a*/ 	.short	(.L_22 - .L_21)
.L_21:
        /*006c*/ 	.word	0x00000000
        /*0070*/ 	.short	0x0013
        /*0072*/ 	.short	0x0060
        /*0074*/ 	.byte	0x00, 0xf0, 0x11, 0x00


	//----- nvinfo : EIATTR_KPARAM_INFO
	.align		4
.L_22:
        /*0078*/ 	.byte	0x04, 0x17
        /*007a*/ 	.short	(.L_24 - .L_23)
.L_23:
        /*007c*/ 	.word	0x00000000
        /*0080*/ 	.short	0x0012
        /*0082*/ 	.short	0x005c
        /*0084*/ 	.byte	0x00, 0xf0, 0x11, 0x00


	//----- nvinfo : EIATTR_KPARAM_INFO
	.align		4
.L_24:
        /*0088*/ 	.byte	0x04, 0x17
        /*008a*/ 	.short	(.L_26 - .L_25)
.L_25:
        /*008c*/ 	.word	0x00000000
        /*0090*/ 	.short	0x0011
        /*0092*/ 	.short	0x0058
        /*0094*/ 	.byte	0x00, 0xf0, 0x11, 0x00


	//----- nvinfo : EIATTR_KPARAM_INFO
	.align		4
.L_26:
        /*0098*/ 	.byte	0x04, 0x17
        /*009a*/ 	.short	(.L_28 - .L_27)
.L_27:
        /*009c*/ 	.word	0x00000000
        /*00a0*/ 	.short	0x0010
        /*00a2*/ 	.short	0x0054
        /*00a4*/ 	.byte	0x00, 0xf0, 0x11, 0x00


	//----- nvinfo : EIATTR_KPARAM_INFO
	.align		4
.L_28:
        /*00a8*/ 	.byte	0x04, 0x17
        /*00aa*/ 	.short	(.L_30 - .L_29)
.L_29:
        /*00ac*/ 	.word	0x00000000
        /*00b0*/ 	.short	0x000f
        /*00b2*/ 	.short	0x0050
        /*00b4*/ 	.byte	0x00, 0xf0, 0x11, 0x00


	//----- nvinfo : EIATTR_KPARAM_INFO
	.align		4
.L_30:
        /*00b8*/ 	.byte	0x04, 0x17
        /*00ba*/ 	.short	(.L_32 - .L_31)
.L_31:
        /*00bc*/ 	.word	0x00000000
        /*00c0*/ 	.short	0x000e
        /*00c2*/ 	.short	0x004c
        /*00c4*/ 	.byte	0x00, 0xf0, 0x11, 0x00


	//----- nvinfo : EIATTR_KPARAM_INFO
	.align		4
.L_32:
        /*00c8*/ 	.byte	0x04, 0x17
        /*00ca*/ 	.short	(.L_34 - .L_33)
.L_33:
        /*00cc*/ 	.word	0x00000000
        /*00d0*/ 	.short	0x000d
        /*00d2*/ 	.short	0x0048
        /*00d4*/ 	.byte	0x00, 0xf0, 0x11, 0x00


	//----- nvinfo : EIATTR_KPARAM_INFO
	.align		4
.L_34:
        /*00d8*/ 	.byte	0x04, 0x17
        /*00da*/ 	.short	(.L_36 - .L_35)
.L_35:
        /*00dc*/ 	.word	0x00000000
        /*00e0*/ 	.short	0x000c
        /*00e2*/ 	.short	0x0044
        /*00e4*/ 	.byte	0x00, 0xf0, 0x11, 0x00


	//----- nvinfo : EIATTR_KPARAM_INFO
	.align		4
.L_36:
        /*00e8*/ 	.byte	0x04, 0x17
        /*00ea*/ 	.short	(.L_38 - .L_37)
.L_37:
        /*00ec*/ 	.word	0x00000000
        /*00f0*/ 	.short	0x000b
        /*00f2*/ 	.short	0x0040
        /*00f4*/ 	.byte	0x00, 0xf0, 0x11, 0x00


	//----- nvinfo : EIATTR_KPARAM_INFO
	.align		4
.L_38:
        /*00f8*/ 	.byte	0x04, 0x17
        /*00fa*/ 	.short	(.L_40 - .L_39)
.L_39:
        /*00fc*/ 	.word	0x00000000
        /*0100*/ 	.short	0x000a
        /*0102*/ 	.short	0x003c
        /*0104*/ 	.byte	0x00, 0xf0, 0x11, 0x00


	//----- nvinfo : EIATTR_KPARAM_INFO
	.align		4
.L_40:
        /*0108*/ 	.byte	0x04, 0x17
        /*010a*/ 	.short	(.L_42 - .L_41)
.L_41:
        /*010c*/ 	.word	0x00000000
        /*0110*/ 	.short	0x0009
        /*0112*/ 	.short	0x0038
        /*0114*/ 	.byte	0x00, 0xf0, 0x11, 0x00


	//----- nvinfo : EIATTR_KPARAM_INFO
	.align		4
.L_42:
        /*0118*/ 	.byte	0x04, 0x17
        /*011a*/ 	.short	(.L_44 - .L_43)
.L_43:
        /*011c*/ 	.word	0x00000000
        /*0120*/ 	.short	0x0008
        /*0122*/ 	.short	0x0034
        /*0124*/ 	.byte	0x00, 0xf0, 0x11, 0x00


	//----- nvinfo : EIATTR_KPARAM_INFO
	.align		4
.L_44:
        /*0128*/ 	.byte	0x04, 0x17
        /*012a*/ 	.short	(.L_46 - .L_45)
.L_45:
        /*012c*/ 	.word	0x00000000
        /*0130*/ 	.short	0x0007
        /*0132*/ 	.short	0x0030
        /*0134*/ 	.byte	0x00, 0xf0, 0x11, 0x00


	//----- nvinfo : EIATTR_KPARAM_INFO
	.align		4
.L_46:
        /*0138*/ 	.byte	0x04, 0x17
        /*013a*/ 	.short	(.L_48 - .L_47)
.L_47:
        /*013c*/ 	.word	0x00000000
        /*0140*/ 	.short	0x0006
        /*0142*/ 	.short	0x002c
        /*0144*/ 	.byte	0x00, 0xf0, 0x11, 0x00


	//----- nvinfo : EIATTR_KPARAM_INFO
	.align		4
.L_48:
        /*0148*/ 	.byte	0x04, 0x17
        /*014a*/ 	.short	(.L_50 - .L_49)
.L_49:
        /*014c*/ 	.word	0x00000000
        /*0150*/ 	.short	0x0005
        /*0152*/ 	.short	0x0028
        /*0154*/ 	.byte	0x00, 0xf0, 0x11, 0x00


	//----- nvinfo : EIATTR_KPARAM_INFO
	.align		4
.L_50:
        /*0158*/ 	.byte	0x04, 0x17
        /*015a*/ 	.short	(.L_52 - .L_51)
.L_51:
        /*015c*/ 	.word	0x00000000
        /*0160*/ 	.short	0x0004
        /*0162*/ 	.short	0x0020
        /*0164*/ 	.byte	0x00, 0xf4, 0x21, 0x00


	//----- nvinfo : EIATTR_KPARAM_INFO
	.align		4
.L_52:
        /*0168*/ 	.byte	0x04, 0x17
        /*016a*/ 	.short	(.L_54 - .L_53)
.L_53:
        /*016c*/ 	.word	0x00000000
        /*0170*/ 	.short	0x0003
        /*0172*/ 	.short	0x0018
        /*0174*/ 	.byte	0x00, 0xf4, 0x21, 0x00


	//----- nvinfo : EIATTR_KPARAM_INFO
	.align		4
.L_54:
        /*0178*/ 	.byte	0x04, 0x17
        /*017a*/ 	.short	(.L_56 - .L_55)
.L_55:
        /*017c*/ 	.word	0x00000000
        /*0180*/ 	.short	0x0002
        /*0182*/ 	.short	0x0010
        /*0184*/ 	.byte	0x00, 0xf4, 0x21, 0x00


	//----- nvinfo : EIATTR_KPARAM_INFO
	.align		4
.L_56:
        /*0188*/ 	.byte	0x04, 0x17
        /*018a*/ 	.short	(.L_58 - .L_57)
.L_57:
        /*018c*/ 	.word	0x00000000
        /*0190*/ 	.short	0x0001
        /*0192*/ 	.short	0x0008
        /*0194*/ 	.byte	0x00, 0xf4, 0x21, 0x00


	//----- nvinfo : EIATTR_KPARAM_INFO
	.align		4
.L_58:
        /*0198*/ 	.byte	0x04, 0x17
        /*019a*/ 	.short	(.L_60 - .L_59)
.L_59:
        /*019c*/ 	.word	0x00000000
        /*01a0*/ 	.short	0x0000
        /*01a2*/ 	.short	0x0000
        /*01a4*/ 	.byte	0x00, 0xf4, 0x21, 0x00


	//----- nvinfo : EIATTR_SPARSE_MMA_MASK
	.align		4
.L_60:
        /*01a8*/ 	.byte	0x03, 0x50
        /*01aa*/ 	.short	0x0000


	//----- nvinfo : EIATTR_MAXREG_COUNT
	.align		4
        /*01ac*/ 	.byte	0x03, 0x1b
        /*01ae*/ 	.short	0x00ff


	//----- nvinfo : EIATTR_NUM_BARRIERS
	.align		4
        /*01b0*/ 	.byte	0x02, 0x4c
        /*01b2*/ 	.byte	0x01
	.zero		1


	//----- nvinfo : EIATTR_ANNOTATIONS
	.align		4
        /*01b4*/ 	.byte	0x04, 0x55
        /*01b6*/ 	.short	(.L_62 - .L_61)


	//   ....[0]....
.L_61:
        /*01b8*/ 	.word	0x00000001
        /*01bc*/ 	.byte	0xc0, 0x0e, 0x00, 0x00, 0x01, 0x00, 0x00, 0x00, 0xf0, 0x0e, 0x00, 0x00, 0x01, 0x00, 0x00, 0x00
        /* <DEDUP_REMOVED lines=251> */
        /*117c*/ 	.byte	0x10, 0xbb, 0x00, 0x00


	//----- nvinfo : EIATTR_MERCURY_ISA_VERSION
	.align		4
.L_62:
        /*1180*/ 	.byte	0x03, 0x5f
        /*1182*/ 	.short	0x0101


	//----- nvinfo : EIATTR_COOP_GROUP_MASK_REGIDS
	.align		4
        /*1184*/ 	.byte	0x04, 0x29
        /*1186*/ 	.short	(.L_64 - .L_63)


	//   ....[0]....
.L_63:
        /*1188*/ 	.word	0xffffffff


	//   ....[1]....
        /*118c*/ 	.word	0xffffffff


	//   ....[2]....
        /*1190*/ 	.word	0xffffffff


	//   ....[3]....
        /*1194*/ 	.word	0xffffffff


	//   ....[4]....
        /*1198*/ 	.word	0xffffffff


	//   ....[5]....
        /*119c*/ 	.word	0xffffffff


	//   ....[6]....
        /*11a0*/ 	.word	0xffffffff


	//   ....[7]....
        /*11a4*/ 	.word	0xffffffff


	//   ....[8]....
        /*11a8*/ 	.word	0xffffffff


	//   ....[9]....
        /*11ac*/ 	.word	0xffffffff


	//   ....[10]....
        /*11b0*/ 	.word	0xffffffff


	//   ....[11]....
        /*11b4*/ 	.word	0xffffffff


	//   ....[12]....
        /*11b8*/ 	.word	0xffffffff


	//   ....[13]....
        /*11bc*/ 	.word	0xffffffff


	//   ....[14]....
        /*11c0*/ 	.word	0xffffffff


	//   ....[15]....
        /*11c4*/ 	.word	0xffffffff


	//   ....[16]....
        /*11c8*/ 	.word	0xffffffff


	//   ....[17]....
        /*11cc*/ 	.word	0xffffffff


	//   ....[18]....
        /*11d0*/ 	.word	0xffffffff


	//   ....[19]....
        /*11d4*/ 	.word	0xffffffff


	//----- nvinfo : EIATTR_COOP_GROUP_INSTR_OFFSETS
	.align		4
.L_64:
        /*11d8*/ 	.byte	0x04, 0x28
        /*11da*/ 	.short	(.L_66 - .L_65)


	//   ....[0]....
.L_65:
        /*11dc*/ 	.word	0x00009800


	//   ....[1]....
        /*11e0*/ 	.word	0x00009810


	//   ....[2]....
        /*11e4*/ 	.word	0x00009820


	//   ....[3]....
        /*11e8*/ 	.word	0x00009830


	//   ....[4]....
        /*11ec*/ 	.word	0x00009860


	//   ....[5]....
        /*11f0*/ 	.word	0x00009880


	//   ....[6]....
        /*11f4*/ 	.word	0x000098a0


	//   ....[7]....
        /*11f8*/ 	.word	0x000098b0


	//   ....[8]....
        /*11fc*/ 	.word	0x00009a60


	//   ....[9]....
        /*1200*/ 	.word	0x00009a80


	//   ....[10]....
        /*1204*/ 	.word	0x0000a300


	//   ....[11]....
        /*1208*/ 	.word	0x0000a320


	//   ....[12]....
        /*120c*/ 	.word	0x0000a330


	//   ....[13]....
        /*1210*/ 	.word	0x0000a340


	//   ....[14]....
        /*1214*/ 	.word	0x0000a370


	//   ....[15]....
        /*1218*/ 	.word	0x0000a390


	//   ....[16]....
        /*121c*/ 	.word	0x0000a3b0


	//   ....[17]....
        /*1220*/ 	.word	0x0000a3c0


	//   ....[18]....
        /*1224*/ 	.word	0x0000a470


	//   ....[19]....
        /*1228*/ 	.word	0x0000a490


	//----- nvinfo : EIATTR_EXIT_INSTR_OFFSETS
	.align		4
.L_66:
        /*122c*/ 	.byte	0x04, 0x1c
        /*122e*/ 	.short	(.L_68 - .L_67)


	//   ....[0]....
.L_67:
        /*1230*/ 	.word	0x0000ed30


	//   ....[1]....
        /*1234*/ 	.word	0x0000ed60


	//----- nvinfo : EIATTR_REQNTID
	.align		4
.L_68:
        /*1238*/ 	.byte	0x04, 0x10
        /*123a*/ 	.short	(.L_70 - .L_69)
.L_69:
        /*123c*/ 	.word	0x00000080
        /*1240*/ 	.word	0x00000001
        /*1244*/ 	.word	0x00000001


	//----- nvinfo : EIATTR_CBANK_PARAM_SIZE
	.align		4
.L_70:
        /*1248*/ 	.byte	0x03, 0x19
        /*124a*/ 	.short	0x0088


	//----- nvinfo : EIATTR_PARAM_CBANK
	.align		4
        /*124c*/ 	.byte	0x04, 0x0a
        /*124e*/ 	.short	(.L_72 - .L_71)
	.align		4
.L_71:
        /*1250*/ 	.word	index@(.nv.constant0.attn_fwd)
        /*1254*/ 	.short	0x0210
        /*1256*/ 	.short	0x0088


	//----- nvinfo : EIATTR_SW_WAR
	.align		4
.L_72:
        /*1258*/ 	.byte	0x04, 0x36
        /*125a*/ 	.short	(.L_74 - .L_73)
.L_73:
        /*125c*/ 	.word	0x00000008
.L_74:


//--------------------- .nv.callgraph             --------------------------
	.section	.nv.callgraph,"",@"SHT_CUDA_CALLGRAPH"
	.align	4
	.sectionentsize	8
	.align		4
        /*0000*/ 	.word	0x00000000
	.align		4
        /*0004*/ 	.word	0xffffffff
	.align		4
        /*0008*/ 	.word	0x00000000
	.align		4
        /*000c*/ 	.word	0xfffffffe
	.align		4
        /*0010*/ 	.word	0x00000000
	.align		4
        /*0014*/ 	.word	0xfffffffd
	.align		4
        /*0018*/ 	.word	0x00000000
	.align		4
        /*001c*/ 	.word	0xfffffffc


//--------------------- .nv.constant4             --------------------------
	.section	.nv.constant4,"a",@progbits
	.align	8
	.align		8
.nv.constant4:
        /*0000*/ 	.dword	_$_str


//--------------------- .text.attn_fwd            --------------------------
	.section	.text.attn_fwd,"ax",@progbits
	.align	128
        .global         attn_fwd
        .type           attn_fwd,@function
        .size           attn_fwd,(.L_x_3 - attn_fwd)
        .other          attn_fwd,@"STO_CUDA_ENTRY STV_DEFAULT"
attn_fwd:
.text.attn_fwd:
[----:B------:R-:W0:Y:S01]  /*0000*/  LDC R1, c[0x0][0x28] ;  /* 0x00000a00ff017b82 */ /* 0x000e220000000800 */
[----:B------:R-:W1:Y:S07]  /*0010*/  S2R R16, SR_CTAID.X ;  /* 0x0000000000107919 */ /* 0x000e6e0000002500 */
[----:B------:R-:W2:Y:S01]  /*0020*/  S2UR UR7, SR_CTAID.Y ;  /* 0x00000000000779c3 */ /* 0x000ea20000002600 */
[----:B------:R-:W-:Y:S01]  /*0030*/  ULDC.64 UR4, c[0x0][0x240] ;  /* 0x0000900000047ab9 */ /* 0x000fe20000000a00 */
[----:B------:R-:W-:Y:S01]  /*0040*/  ULDC.64 UR10, c[0x0][0x208] ;  /* 0x00008200000a7ab9 */ /* 0x000fe20000000a00 */
[----:B------:R-:W3:Y:S01]  /*0050*/  S2R R47, SR_TID.X ;  /* 0x00000000002f7919 */ /* 0x000ee20000002100 */
[----:B0-----:R-:W-:-:S04]  /*0060*/  IADD3 R1, R1, -0x7c0, RZ ;  /* 0xfffff84001017810 */ /* 0x001fc80007ffe0ff */
[----:B------:R-:W0:Y:S08]  /*0070*/  LDC R53, c[0x0][0x248] ;  /* 0x00009200ff357b82 */ /* 0x000e300000000800 */
[----:B------:R-:W4:Y:S01]  /*0080*/  LDC.64 R50, c[0x0][0x210] ;  /* 0x00008400ff327b82 */ /* 0x000f220000000a00 */
[----:B--2---:R-:W-:-:S04]  /*0090*/  UIMAD UR4, UR7, UR4, URZ ;  /* 0x00000004070472a4 */ /* 0x004fc8000f8e023f */
[----:B------:R-:W-:Y:S01]  /*00a0*/  USHF.L.U32 UR6, UR4, 0x1, URZ ;  /* 0x0000000104067899 */ /* 0x000fe2000800063f */
[----:B-1----:R-:W-:Y:S01]  /*00b0*/  IMAD.SHL.U32 R16, R16, 0x20, RZ ;  /* 0x0000002010107824 */ /* 0x002fe200078e00ff */
[----:B---3--:R-:W-:-:S04]  /*00c0*/  SHF.R.U32.HI R2, RZ, 0x5, R47 ;  /* 0x00000005ff027819 */ /* 0x008fc8000001162f */
[----:B------:R-:W-:Y:S02]  /*00d0*/  LOP3.LUT R252, R16, 0x1f, R47, 0xf8, !PT ;  /* 0x0000001f10fc7812 */ /* 0x000fe400078ef82f */
[----:B------:R-:W-:-:S03]  /*00e0*/  SGXT.U32 R2, R2, 0x2 ;  /* 0x000000020202781a */ /* 0x000fc60000000000 */
[----:B------:R-:W-:Y:S01]  /*00f0*/  IMAD R0, R252, UR5, RZ ;  /* 0x00000005fc007c24 */ /* 0x000fe2000f8e02ff */
[----:B------:R-:W-:Y:S01]  /*0100*/  UIMAD.WIDE UR4, UR4, 0x2, URZ ;  /* 0x00000002040478a5 */ /* 0x000fe2000f8e023f */
[----:B0-----:R-:W-:-:S03]  /*0110*/  IMAD R4, R2, R53, RZ ;  /* 0x0000003502047224 */ /* 0x001fc600078e02ff */
[C---:B------:R-:W-:Y:S01]  /*0120*/  SHF.L.U32 R3, R0.reuse, 0x1, RZ ;  /* 0x0000000100037819 */ /* 0x040fe200000006ff */
[----:B------:R-:W-:-:S03]  /*0130*/  IMAD.HI R0, R0, 0x2, RZ ;  /* 0x0000000200007827 */ /* 0x000fc600078e02ff */
[----:B----4-:R-:W-:Y:S01]  /*0140*/  IADD3 R49, P0, P1, R3, UR6, R50 ;  /* 0x0000000603317c10 */ /* 0x010fe2000f91e032 */
[----:B------:R-:W-:-:S03]  /*0150*/  IMAD R5, R53, 0x4, R4 ;  /* 0x0000000435057824 */ /* 0x000fc600078e0204 */
[----:B------:R-:W-:Y:S02]  /*0160*/  IADD3.X R51, R0, UR5, R51, P0, P1 ;  /* 0x0000000500337c10 */ /* 0x000fe400087e2433 */
[----:B------:R-:W-:Y:S02]  /*0170*/  LEA R7, R53, R5, 0x2 ;  /* 0x0000000535077211 */ /* 0x000fe400078e10ff */
[CC--:B------:R-:W-:Y:S02]  /*0180*/  LEA R2, P0, R4.reuse, R49.reuse, 0x1 ;  /* 0x0000003104027211 */ /* 0x0c0fe400078008ff */
[----:B------:R-:W-:Y:S01]  /*0190*/  LEA R6, P1, R7, R49, 0x1 ;  /* 0x0000003107067211 */ /* 0x000fe200078208ff */
[----:B------:R-:W-:Y:S01]  /*01a0*/  IMAD R0, R53, 0x4, R7 ;  /* 0x0000000435007824 */ /* 0x000fe200078e0207 */
[----:B------:R-:W-:Y:S02]  /*01b0*/  LEA.HI.X.SX32 R3, R4, R51, 0x1, P0 ;  /* 0x0000003304037211 */ /* 0x000fe400000f0eff */
[----:B------:R-:W-:-:S02]  /*01c0*/  LEA R4, P0, R5, R49, 0x1 ;  /* 0x0000003105047211 */ /* 0x000fc400078008ff */
[----:B------:R-:W-:Y:S01]  /*01d0*/  LEA R11, R53, R0, 0x2 ;  /* 0x00000000350b7211 */ /* 0x000fe200078e10ff */
[----:B------:R0:W2:Y:S01]  /*01e0*/  LDG.E.U16 R21, desc[UR10][R2.64] ;  /* 0x0000000a02157981 */ /* 0x0000a2000c1e1500 */
[----:B------:R-:W-:Y:S02]  /*01f0*/  LEA.HI.X.SX32 R5, R5, R51, 0x1, P0 ;  /* 0x0000003305057211 */ /* 0x000fe400000f0eff */
[C---:B------:R-:W-:Y:S02]  /*0200*/  LEA R8, P0, R0.reuse, R49, 0x1 ;  /* 0x0000003100087211 */ /* 0x040fe400078008ff */
[-C--:B------:R-:W-:Y:S01]  /*0210*/  LEA.HI.X.SX32 R7, R7, R51.reuse, 0x1, P1 ;  /* 0x0000003307077211 */ /* 0x080fe200008f0eff */
[----:B------:R-:W3:Y:S01]  /*0220*/  LDG.E.U16 R22, desc[UR10][R4.64] ;  /* 0x0000000a04167981 */ /* 0x000ee2000c1e1500 */
[----:B------:R-:W-:Y:S01]  /*0230*/  LEA.HI.X.SX32 R9, R0, R51, 0x1, P0 ;  /* 0x0000003300097211 */ /* 0x000fe200000f0eff */
[----:B------:R-:W-:Y:S01]  /*0240*/  IMAD R0, R53, 0x4, R11 ;  /* 0x0000000435007824 */ /* 0x000fe200078e020b */
[----:B------:R-:W-:Y:S01]  /*0250*/  LEA R10, P0, R11, R49, 0x1 ;  /* 0x000000310b0a7211 */ /* 0x000fe200078008ff */
[----:B------:R1:W4:Y:S03]  /*0260*/  LDG.E.U16 R23, desc[UR10][R6.64] ;  /* 0x0000000a06177981 */ /* 0x000326000c1e1500 */
[----:B------:R-:W-:Y:S01]  /*0270*/  LEA R13, R53, R0, 0x2 ;  /* 0x00000000350d7211 */ /* 0x000fe200078e10ff */
[----:B------:R5:W3:Y:S01]  /*0280*/  LDG.E.U16 R24, desc[UR10][R8.64] ;  /* 0x0000000a08187981 */ /* 0x000ae2000c1e1500 */
[----:B------:R-:W-:-:S02]  /*0290*/  LEA.HI.X.SX32 R11, R11, R51, 0x1, P0 ;  /* 0x000000330b0b7211 */ /* 0x000fc400000f0eff */
[CC--:B0-----:R-:W-:Y:S01]  /*02a0*/  LEA R2, P0, R0.reuse, R49.reuse, 0x1 ;  /* 0x0000003100027211 */ /* 0x0c1fe200078008ff */
[----:B------:R-:W-:Y:S01]  /*02b0*/  IMAD R14, R53, 0x4, R13 ;  /* 0x00000004350e7824 */ /* 0x000fe200078e020d */
[----:B------:R-:W-:Y:S01]  /*02c0*/  LEA R12, P1, R13, R49, 0x1 ;  /* 0x000000310d0c7211 */ /* 0x000fe200078208ff */
[----:B------:R0:W3:Y:S01]  /*02d0*/  LDG.E.U16 R25, desc[UR10][R10.64] ;  /* 0x0000000a0a197981 */ /* 0x0000e2000c1e1500 */
[----:B------:R-:W-:Y:S02]  /*02e0*/  LEA.HI.X.SX32 R3, R0, R51, 0x1, P0 ;  /* 0x0000003300037211 */ /* 0x000fe400000f0eff */
[C---:B-1----:R-:W-:Y:S02]  /*02f0*/  LEA R6, P0, R14.reuse, R49, 0x1 ;  /* 0x000000310e067211 */ /* 0x042fe400078008ff */
[----:B------:R-:W-:Y:S01]  /*0300*/  LEA R0, R53, R14, 0x2 ;  /* 0x0000000e35007211 */ /* 0x000fe200078e10ff */
[----:B------:R1:W3:Y:S01]  /*0310*/  LDG.E.U16 R26, desc[UR10][R2.64] ;  /* 0x0000000a021a7981 */ /* 0x0002e2000c1e1500 */
[----:B------:R-:W-:-:S02]  /*0320*/  LEA.HI.X.SX32 R7, R14, R51, 0x1, P0 ;  /* 0x000000330e077211 */ /* 0x000fc400000f0eff */
[C---:B------:R-:W-:Y:S01]  /*0330*/  LEA R4, P0, R0.reuse, R49, 0x1 ;  /* 0x0000003100047211 */ /* 0x040fe200078008ff */
[----:B-----5:R-:W-:Y:S01]  /*0340*/  IMAD R9, R53, 0x4, R0 ;  /* 0x0000000435097824 */ /* 0x020fe200078e0200 */
[-C--:B------:R-:W-:Y:S01]  /*0350*/  LEA.HI.X.SX32 R13, R13, R51.reuse, 0x1, P1 ;  /* 0x000000330d0d7211 */ /* 0x080fe200008f0eff */
[----:B------:R5:W3:Y:S01]  /*0360*/  LDG.E.U16 R28, desc[UR10][R6.64] ;  /* 0x0000000a061c7981 */ /* 0x000ae2000c1e1500 */
[----:B------:R-:W-:Y:S02]  /*0370*/  LEA.HI.X.SX32 R5, R0, R51, 0x1, P0 ;  /* 0x0000003300057211 */ /* 0x000fe400000f0eff */
[----:B------:R-:W-:Y:S01]  /*0380*/  LEA R0, R53, R9, 0x2 ;  /* 0x0000000935007211 */ /* 0x000fe200078e10ff */
[----:B------:R5:W3:Y:S01]  /*0390*/  LDG.E.U16 R27, desc[UR10][R12.64] ;  /* 0x0000000a0c1b7981 */ /* 0x000ae2000c1e1500 */
[-C--:B------:R-:W-:Y:S02]  /*03a0*/  LEA R8, P0, R9, R49.reuse, 0x1 ;  /* 0x0000003109087211 */ /* 0x080fe400078008ff */
[C---:B0-----:R-:W-:Y:S01]  /*03b0*/  LEA R10, P1, R0.reuse, R49, 0x1 ;  /* 0x00000031000a7211 */ /* 0x041fe200078208ff */
[----:B------:R-:W-:Y:S01]  /*03c0*/  IMAD R14, R53, 0x4, R0 ;  /* 0x00000004350e7824 */ /* 0x000fe200078e0200 */
[-C--:B------:R-:W-:Y:S01]  /*03d0*/  LEA.HI.X.SX32 R9, R9, R51.reuse, 0x1, P0 ;  /* 0x0000003309097211 */ /* 0x080fe200000f0eff */
[----:B------:R0:W3:Y:S01]  /*03e0*/  LDG.E.U16 R29, desc[UR10][R4.64] ;  /* 0x0000000a041d7981 */ /* 0x0000e2000c1e1500 */
[----:B------:R-:W-:-:S02]  /*03f0*/  LEA.HI.X.SX32 R11, R0, R51, 0x1, P1 ;  /* 0x00000033000b7211 */ /* 0x000fc400008f0eff */
[C---:B-1----:R-:W-:Y:S01]  /*0400*/  LEA R2, P0, R14.reuse, R49, 0x1 ;  /* 0x000000310e027211 */ /* 0x042fe200078008ff */
[----:B------:R1:W3:Y:S01]  /*0410*/  LDG.E.U16 R30, desc[UR10][R8.64] ;  /* 0x0000000a081e7981 */ /* 0x0002e2000c1e1500 */
[C---:B------:R-:W-:Y:S02]  /*0420*/  LEA R0, R53.reuse, R14, 0x2 ;  /* 0x0000000e35007211 */ /* 0x040fe400078e10ff */
[----:B------:R-:W-:Y:S01]  /*0430*/  LEA.HI.X.SX32 R3, R14, R51, 0x1, P0 ;  /* 0x000000330e037211 */ /* 0x000fe200000f0eff */
[----:B------:R1:W3:Y:S01]  /*0440*/  LDG.E.U16 R31, desc[UR10][R10.64] ;  /* 0x0000000a0a1f7981 */ /* 0x0002e2000c1e1500 */
[C---:B-----5:R-:W-:Y:S01]  /*0450*/  LEA R6, P0, R0.reuse, R49, 0x1 ;  /* 0x0000003100067211 */ /* 0x060fe200078008ff */
[----:B------:R-:W-:Y:S02]  /*0460*/  IMAD R13, R53, 0x4, R0 ;  /* 0x00000004350d7824 */ /* 0x000fe400078e0200 */
[----:B------:R5:W3:Y:S01]  /*0470*/  LDG.E.U16 R32, desc[UR10][R2.64] ;  /* 0x0000000a02207981 */ /* 0x000ae2000c1e1500 */
[----:B------:R-:W-:-:S02]  /*0480*/  LEA.HI.X.SX32 R7, R0, R51, 0x1, P0 ;  /* 0x0000003300077211 */ /* 0x000fc400000f0eff */
[----:B------:R-:W-:Y:S02]  /*0490*/  LEA R0, R53, R13, 0x2 ;  /* 0x0000000d35007211 */ /* 0x000fe400078e10ff */
[-C--:B0-----:R-:W-:Y:S01]  /*04a0*/  LEA R4, P0, R13, R49.reuse, 0x1 ;  /* 0x000000310d047211 */ /* 0x081fe200078008ff */
[----:B------:R0:W3:Y:S01]  /*04b0*/  LDG.E.U16 R33, desc[UR10][R6.64] ;  /* 0x0000000a06217981 */ /* 0x0000e2000c1e1500 */
[C---:B------:R-:W-:Y:S01]  /*04c0*/  LEA R12, P1, R0.reuse, R49, 0x1 ;  /* 0x00000031000c7211 */ /* 0x040fe200078208ff */
[----:B------:R-:W-:Y:S01]  /*04d0*/  IMAD R14, R53, 0x4, R0 ;  /* 0x00000004350e7824 */ /* 0x000fe200078e0200 */
[-C--:B------:R-:W-:Y:S02]  /*04e0*/  LEA.HI.X.SX32 R5, R13, R51.reuse, 0x1, P0 ;  /* 0x000000330d057211 */ /* 0x080fe400000f0eff */
[----:B------:R-:W-:Y:S02]  /*04f0*/  LEA.HI.X.SX32 R13, R0, R51, 0x1, P1 ;  /* 0x00000033000d7211 */ /* 0x000fe400008f0eff */
[----:B------:R-:W-:Y:S01]  /*0500*/  LEA R0, R53, R14, 0x2 ;  /* 0x0000000e35007211 */ /* 0x000fe200078e10ff */
[----:B------:R0:W3:Y:S01]  /*0510*/  LDG.E.U16 R34, desc[UR10][R4.64] ;  /* 0x0000000a04227981 */ /* 0x0000e2000c1e1500 */
[----:B-1----:R-:W-:-:S03]  /*0520*/  LEA R8, P0, R14, R49, 0x1 ;  /* 0x000000310e087211 */ /* 0x002fc600078008ff */
[C---:B------:R-:W-:Y:S01]  /*0530*/  IMAD R10, R53.reuse, 0x4, R0 ;  /* 0x00000004350a7824 */ /* 0x040fe200078e0200 */
[----:B------:R-:W-:Y:S01]  /*0540*/  LEA.HI.X.SX32 R9, R14, R51, 0x1, P0 ;  /* 0x000000330e097211 */ /* 0x000fe200000f0eff */
[----:B------:R1:W3:Y:S01]  /*0550*/  LDG.E.U16 R35, desc[UR10][R12.64] ;  /* 0x0000000a0c237981 */ /* 0x0002e2000c1e1500 */
[C---:B-----5:R-:W-:Y:S02]  /*0560*/  LEA R2, P0, R0.reuse, R49, 0x1 ;  /* 0x0000003100027211 */ /* 0x060fe400078008ff */
[----:B------:R-:W-:Y:S01]  /*0570*/  LEA R11, R53, R10, 0x2 ;  /* 0x0000000a350b7211 */ /* 0x000fe200078e10ff */
[----:B------:R5:W3:Y:S01]  /*0580*/  LDG.E.U16 R36, desc[UR10][R8.64] ;  /* 0x0000000a08247981 */ /* 0x000ae2000c1e1500 */
[----:B------:R-:W-:-:S03]  /*0590*/  LEA.HI.X.SX32 R3, R0, R51, 0x1, P0 ;  /* 0x0000003300037211 */ /* 0x000fc600000f0eff */
[C---:B------:R-:W-:Y:S01]  /*05a0*/  IMAD R0, R53.reuse, 0x4, R11 ;  /* 0x0000000435007824 */ /* 0x040fe200078e020b */
[----:B0-----:R-:W-:Y:S01]  /*05b0*/  LEA R6, P0, R10, R49, 0x1 ;  /* 0x000000310a067211 */ /* 0x001fe200078008ff */
[----:B------:R0:W3:Y:S03]  /*05c0*/  LDG.E.U16 R37, desc[UR10][R2.64] ;  /* 0x0000000a02257981 */ /* 0x0000e6000c1e1500 */
[----:B------:R-:W-:-:S05]  /*05d0*/  LEA R14, R53, R0, 0x2 ;  /* 0x00000000350e7211 */ /* 0x000fca00078e10ff */
[----:B------:R-:W-:Y:S01]  /*05e0*/  IMAD R15, R53, 0x4, R14 ;  /* 0x00000004350f7824 */ /* 0x000fe200078e020e */
[----:B------:R-:W-:Y:S02]  /*05f0*/  LEA R4, P1, R11, R49, 0x1 ;  /* 0x000000310b047211 */ /* 0x000fe400078208ff */
[----:B------:R-:W-:Y:S02]  /*0600*/  LEA.HI.X.SX32 R7, R10, R51, 0x1, P0 ;  /* 0x000000330a077211 */ /* 0x000fe400000f0eff */
[C---:B------:R-:W-:Y:S02]  /*0610*/  LEA R10, P0, R0.reuse, R49, 0x1 ;  /* 0x00000031000a7211 */ /* 0x040fe400078008ff */
[----:B-1----:R-:W-:Y:S01]  /*0620*/  LEA R13, R53, R15, 0x2 ;  /* 0x0000000f350d7211 */ /* 0x002fe200078e10ff */
[----:B------:R1:W3:Y:S01]  /*0630*/  LDG.E.U16 R38, desc[UR10][R6.64] ;  /* 0x0000000a06267981 */ /* 0x0002e2000c1e1500 */
[-C--:B------:R-:W-:Y:S02]  /*0640*/  LEA.HI.X.SX32 R5, R11, R51.reuse, 0x1, P1 ;  /* 0x000000330b057211 */ /* 0x080fe400008f0eff */
[----:B------:R-:W-:Y:S01]  /*0650*/  LEA.HI.X.SX32 R11, R0, R51, 0x1, P0 ;  /* 0x00000033000b7211 */ /* 0x000fe200000f0eff */
[C---:B------:R-:W-:Y:S01]  /*0660*/  IMAD R0, R53.reuse, 0x4, R13 ;  /* 0x0000000435007824 */ /* 0x040fe200078e020d */
[C---:B-----5:R-:W-:Y:S01]  /*0670*/  LEA R8, P0, R14.reuse, R49, 0x1 ;  /* 0x000000310e087211 */ /* 0x060fe200078008ff */
[----:B------:R5:W3:Y:S03]  /*0680*/  LDG.E.U16 R39, desc[UR10][R4.64] ;  /* 0x0000000a04277981 */ /* 0x000ae6000c1e1500 */
[----:B------:R-:W-:Y:S01]  /*0690*/  LEA.HI.X.SX32 R9, R14, R51, 0x1, P0 ;  /* 0x000000330e097211 */ /* 0x000fe200000f0eff */
[----:B------:R5:W3:Y:S01]  /*06a0*/  LDG.E.U16 R40, desc[UR10][R10.64] ;  /* 0x0000000a0a287981 */ /* 0x000ae2000c1e1500 */
[----:B------:R-:W-:-:S02]  /*06b0*/  LEA R14, R53, R0, 0x2 ;  /* 0x00000000350e7211 */ /* 0x000fc400078e10ff */
[----:B0-----:R-:W-:Y:S01]  /*06c0*/  LEA R2, P0, R15, R49, 0x1 ;  /* 0x000000310f027211 */ /* 0x001fe200078008ff */
[----:B------:R0:W3:Y:S02]  /*06d0*/  LDG.E.U16 R41, desc[UR10][R8.64] ;  /* 0x0000000a08297981 */ /* 0x0000e4000c1e1500 */
[----:B------:R-:W-:Y:S01]  /*06e0*/  IMAD R17, R53, 0x4, R14 ;  /* 0x0000000435117824 */ /* 0x000fe200078e020e */
[----:B------:R-:W-:-:S04]  /*06f0*/  LEA.HI.X.SX32 R3, R15, R51, 0x1, P0 ;  /* 0x000000330f037211 */ /* 0x000fc800000f0eff */
[C---:B------:R-:W-:Y:S01]  /*0700*/  LEA R15, R53.reuse, R17, 0x2 ;  /* 0x00000011350f7211 */ /* 0x040fe200078e10ff */
[----:B------:R0:W3:Y:S04]  /*0710*/  LDG.E.U16 R42, desc[UR10][R2.64] ;  /* 0x0000000a022a7981 */ /* 0x0000e8000c1e1500 */
[----:B------:R-:W-:Y:S01]  /*0720*/  IMAD R18, R53, 0x4, R15 ;  /* 0x0000000435127824 */ /* 0x000fe200078e020f */
[----:B-1----:R-:W-:-:S04]  /*0730*/  LEA R6, P0, R14, R49, 0x1 ;  /* 0x000000310e067211 */ /* 0x002fc800078008ff */
[----:B-----5:R-:W-:Y:S02]  /*0740*/  LEA R5, R53, R18, 0x2 ;  /* 0x0000001235057211 */ /* 0x020fe400078e10ff */
[----:B------:R-:W-:Y:S02]  /*0750*/  LEA R12, P1, R13, R49, 0x1 ;  /* 0x000000310d0c7211 */ /* 0x000fe400078208ff */
[----:B------:R-:W-:Y:S01]  /*0760*/  LEA.HI.X.SX32 R7, R14, R51, 0x1, P0 ;  /* 0x000000330e077211 */ /* 0x000fe200000f0eff */
[----:B------:R-:W-:Y:S01]  /*0770*/  IMAD R19, R53, 0x4, R5 ;  /* 0x0000000435137824 */ /* 0x000fe200078e0205 */
[----:B------:R-:W-:Y:S02]  /*0780*/  LEA R10, P0, R15, R49, 0x1 ;  /* 0x000000310f0a7211 */ /* 0x000fe400078008ff */
[-C--:B------:R-:W-:Y:S01]  /*0790*/  LEA.HI.X.SX32 R13, R13, R51.reuse, 0x1, P1 ;  /* 0x000000330d0d7211 */ /* 0x080fe200008f0eff */
[----:B------:R1:W5:Y:S01]  /*07a0*/  LDG.E.U16 R44, desc[UR10][R6.64] ;  /* 0x0000000a062c7981 */ /* 0x000362000c1e1500 */
[----:B------:R-:W-:-:S02]  /*07b0*/  LEA.HI.X.SX32 R11, R15, R51, 0x1, P0 ;  /* 0x000000330f0b7211 */ /* 0x000fc400000f0eff */
[----:B0-----:R-:W-:Y:S01]  /*07c0*/  LEA R8, P1, R5, R49, 0x1 ;  /* 0x0000003105087211 */ /* 0x001fe200078208ff */
[----:B------:R0:W5:Y:S01]  /*07d0*/  LDG.E.U16 R43, desc[UR10][R12.64] ;  /* 0x0000000a0c2b7981 */ /* 0x000162000c1e1500 */
[----:B------:R-:W-:Y:S02]  /*07e0*/  LEA R15, R53, R19, 0x2 ;  /* 0x00000013350f7211 */ /* 0x000fe400078e10ff */
[C---:B------:R-:W-:Y:S01]  /*07f0*/  LEA R4, P0, R0.reuse, R49, 0x1 ;  /* 0x0000003100047211 */ /* 0x040fe200078008ff */
[----:B------:R0:W5:Y:S01]  /*0800*/  LDG.E.U16 R45, desc[UR10][R10.64] ;  /* 0x0000000a0a2d7981 */ /* 0x000162000c1e1500 */
[-C--:B------:R-:W-:Y:S01]  /*0810*/  LEA.HI.X.SX32 R9, R5, R51.reuse, 0x1, P1 ;  /* 0x0000003305097211 */ /* 0x080fe200008f0eff */
[----:B------:R-:W-:Y:S01]  /*0820*/  IMAD R20, R53, 0x4, R15 ;  /* 0x0000000435147824 */ /* 0x000fe200078e020f */
[----:B------:R-:W-:Y:S02]  /*0830*/  LEA.HI.X.SX32 R5, R0, R51, 0x1, P0 ;  /* 0x0000003300057211 */ /* 0x000fe400000f0eff */
[-C--:B------:R-:W-:Y:S01]  /*0840*/  LEA R2, P0, R17, R49.reuse, 0x1 ;  /* 0x0000003111027211 */ /* 0x080fe200078008ff */
[----:B------:R-:W5:Y:S01]  /*0850*/  LDG.E.U16 R8, desc[UR10][R8.64] ;  /* 0x0000000a08087981 */ /* 0x000f62000c1e1500 */
[----:B-1----:R-:W-:-:S02]  /*0860*/  LEA R6, P1, R18, R49, 0x1 ;  /* 0x0000003112067211 */ /* 0x002fc400078208ff */
[----:B------:R-:W-:Y:S02]  /*0870*/  LEA R14, P2, R15, R49, 0x1 ;  /* 0x000000310f0e7211 */ /* 0x000fe400078408ff */
[-C--:B------:R-:W-:Y:S02]  /*0880*/  LEA.HI.X.SX32 R3, R17, R51.reuse, 0x1, P0 ;  /* 0x0000003311037211 */ /* 0x080fe400000f0eff */
[----:B------:R-:W-:Y:S01]  /*0890*/  LEA.HI.X.SX32 R7, R18, R51, 0x1, P1 ;  /* 0x0000003312077211 */ /* 0x000fe200008f0eff */
[----:B------:R1:W5:Y:S01]  /*08a0*/  LDG.E.U16 R17, desc[UR10][R4.64] ;  /* 0x0000000a04117981 */ /* 0x000362000c1e1500 */
[-C--:B0-----:R-:W-:Y:S02]  /*08b0*/  LEA R12, P0, R19, R49.reuse, 0x1 ;  /* 0x00000031130c7211 */ /* 0x081fe400078008ff */
[----:B------:R-:W-:Y:S01]  /*08c0*/  LEA R10, P1, R20, R49, 0x1 ;  /* 0x00000031140a7211 */ /* 0x000fe200078208ff */
[----:B------:R0:W5:Y:S01]  /*08d0*/  LDG.E.U16 R2, desc[UR10][R2.64] ;  /* 0x0000000a02027981 */ /* 0x000162000c1e1500 */
[----:B------:R-:W-:-:S02]  /*08e0*/  LEA.HI.X.SX32 R15, R15, R51, 0x1, P2 ;  /* 0x000000330f0f7211 */ /* 0x000fc400010f0eff */
[-C--:B------:R-:W-:Y:S01]  /*08f0*/  LEA.HI.X.SX32 R13, R19, R51.reuse, 0x1, P0 ;  /* 0x00000033130d7211 */ /* 0x080fe200000f0eff */
[----:B------:R0:W5:Y:S01]  /*0900*/  LDG.E.U16 R7, desc[UR10][R6.64] ;  /* 0x0000000a06077981 */ /* 0x000162000c1e1500 */
[----:B------:R-:W-:-:S03]  /*0910*/  LEA.HI.X.SX32 R11, R20, R51, 0x1, P1 ;  /* 0x00000033140b7211 */ /* 0x000fc600008f0eff */
[----:B------:R-:W5:Y:S04]  /*0920*/  LDG.E.U16 R14, desc[UR10][R14.64] ;  /* 0x0000000a0e0e7981 */ /* 0x000f68000c1e1500 */
[----:B------:R-:W5:Y:S04]  /*0930*/  LDG.E.U16 R12, desc[UR10][R12.64] ;  /* 0x0000000a0c0c7981 */ /* 0x000f68000c1e1500 */
[----:B------:R-:W5:Y:S01]  /*0940*/  LDG.E.U16 R10, desc[UR10][R10.64] ;  /* 0x0000000a0a0a7981 */ /* 0x000f62000c1e1500 */
[----:B------:R-:W0:Y:S01]  /*0950*/  S2UR UR6, SR_CgaCtaId ;  /* 0x00000000000679c3 */ /* 0x000e220000008800 */
[----:B-1----:R-:W-:Y:S01]  /*0960*/  SHF.R.S32.HI R4, RZ, 0x6, R47 ;  /* 0x00000006ff047819 */ /* 0x002fe2000001142f */
[----:B------:R-:W-:-:S03]  /*0970*/  VIADD R46, R16, 0x20 ;  /* 0x00000020102e7836 */ /* 0x000fc60000000000 */
[----:B------:R-:W-:Y:S01]  /*0980*/  SGXT R4, R4, 0x1 ;  /* 0x000000010404781a */ /* 0x000fe20000000200 */
[----:B------:R-:W-:Y:S01]  /*0990*/  UMOV UR4, 0x400 ;  /* 0x0000040000047882 */ /* 0x000fe20000000000 */
[----:B------:R-:W-:Y:S02]  /*09a0*/  SHF.L.U32 R0, R47, 0x1, RZ ;  /* 0x000000012f007819 */ /* 0x000fe400000006ff */
[----:B0-----:R-:W-:Y:S02]  /*09b0*/  LOP3.LUT R3, R4, 0x90, RZ, 0xc0, !PT ;  /* 0x0000009004037812 */ /* 0x001fe400078ec0ff */
[----:B------:R-:W-:Y:S02]  /*09c0*/  ISETP.GE.AND P0, PT, R46, 0x1, PT ;  /* 0x000000012e00780c */ /* 0x000fe40003f06270 */
[----:B------:R-:W-:-:S04]  /*09d0*/  LOP3.LUT R0, R3, 0x7e, R0, 0x78, !PT ;  /* 0x0000007e03007812 */ /* 0x000fc800078e7800 */
[----:B------:R-:W-:Y:S01]  /*09e0*/  LOP3.LUT R9, R0, 0x20, RZ, 0x3c, !PT ;  /* 0x0000002000097812 */ /* 0x000fe200078e3cff */
[----:B------:R-:W-:Y:S01]  /*09f0*/  ULEA UR6, UR6, UR4, 0x18 ;  /* 0x0000000406067291 */ /* 0x000fe2000f8ec03f */
[----:B------:R-:W-:Y:S01]  /*0a00*/  IMAD.MOV.U32 R250, RZ, RZ, 0x3f800000 ;  /* 0x3f800000fffa7424 */ /* 0x000fe200078e00ff */
[----:B------:R-:W-:Y:S01]  /*0a10*/  MOV R3, 0xff800000 ;  /* 0xff80000000037802 */ /* 0x000fe20000000f00 */
[----:B------:R-:W-:Y:S01]  /*0a20*/  IMAD.MOV.U32 R4, RZ, RZ, -0x800000 ;  /* 0xff800000ff047424 */ /* 0x000fe200078e00ff */
[----:B------:R-:W-:Y:S01]  /*0a30*/  MOV R5, 0xff800000 ;  /* 0xff80000000057802 */ /* 0x000fe20000000f00 */
[----:B------:R-:W-:Y:S01]  /*0a40*/  IMAD.MOV.U32 R6, RZ, RZ, -0x800000 ;  /* 0xff800000ff067424 */ /* 0x000fe200078e00ff */
[----:B------:R-:W-:Y:S01]  /*0a50*/  MOV R249, 0x3f800000 ;  /* 0x3f80000000f97802 */ /* 0x000fe20000000f00 */
[----:B------:R-:W-:Y:S01]  /*0a60*/  IMAD.MOV.U32 R248, RZ, RZ, 0x3f800000 ;  /* 0x3f800000fff87424 */ /* 0x000fe200078e00ff */
[----:B------:R-:W-:Y:S02]  /*0a70*/  CS2R R84, SRZ ;  /* 0x0000000000547805 */ /* 0x000fe4000001ff00 */
[----:B------:R-:W-:-:S02]  /*0a80*/  CS2R R86, SRZ ;  /* 0x0000000000567805 */ /* 0x000fc4000001ff00 */
[----:B------:R-:W-:Y:S02]  /*0a90*/  CS2R R80, SRZ ;  /* 0x0000000000507805 */ /* 0x000fe4000001ff00 */
[----:B------:R-:W-:Y:S02]  /*0aa0*/  CS2R R82, SRZ ;  /* 0x0000000000527805 */ /* 0x000fe4000001ff00 */
[----:B------:R-:W-:Y:S02]  /*0ab0*/  CS2R R76, SRZ ;  /* 0x00000000004c7805 */ /* 0x000fe4000001ff00 */
[----:B------:R-:W-:Y:S02]  /*0ac0*/  CS2R R78, SRZ ;  /* 0x00000000004e7805 */ /* 0x000fe4000001ff00 */
        /* <DEDUP_REMOVED lines=9> */
[----:B------:R-:W-:Y:S01]  /*0b60*/  CS2R R58, SRZ ;  /* 0x00000000003a7805 */ /* 0x000fe2000001ff00 */
[----:B--2---:R-:W-:Y:S04]  /*0b70*/  STS.U16 [R0+UR6+0x8000], R21 ;  /* 0x0080001500007988 */ /* 0x004fe80008000406 */
[----:B----4-:R-:W-:Y:S04]  /*0b80*/  STS.U16 [R0+UR6+0x8200], R23 ;  /* 0x0082001700007988 */ /* 0x010fe80008000406 */
[----:B---3--:R-:W-:Y:S04]  /*0b90*/  STS.U16 [R0+UR6+0x8400], R25 ;  /* 0x0084001900007988 */ /* 0x008fe80008000406 */
[----:B------:R-:W-:Y:S04]  /*0ba0*/  STS.U16 [R0+UR6+0x8600], R27 ;  /* 0x0086001b00007988 */ /* 0x000fe80008000406 */
[----:B------:R-:W-:Y:S04]  /*0bb0*/  STS.U16 [R0+UR6+0x8800], R29 ;  /* 0x0088001d00007988 */ /* 0x000fe80008000406 */
[----:B------:R-:W-:Y:S04]  /*0bc0*/  STS.U16 [R0+UR6+0x8a00], R31 ;  /* 0x008a001f00007988 */ /* 0x000fe80008000406 */
[----:B------:R-:W-:Y:S04]  /*0bd0*/  STS.U16 [R0+UR6+0x8c00], R33 ;  /* 0x008c002100007988 */ /* 0x000fe80008000406 */
[----:B------:R-:W-:Y:S04]  /*0be0*/  STS.U16 [R0+UR6+0x8e00], R35 ;  /* 0x008e002300007988 */ /* 0x000fe80008000406 */
[----:B------:R-:W-:Y:S04]  /*0bf0*/  STS.U16 [R0+UR6+0x9000], R37 ;  /* 0x0090002500007988 */ /* 0x000fe80008000406 */
[----:B------:R-:W-:Y:S04]  /*0c00*/  STS.U16 [R0+UR6+0x9200], R39 ;  /* 0x0092002700007988 */ /* 0x000fe80008000406 */
[----:B------:R-:W-:Y:S04]  /*0c10*/  STS.U16 [R0+UR6+0x9400], R41 ;  /* 0x0094002900007988 */ /* 0x000fe80008000406 */
[----:B-----5:R-:W-:Y:S04]  /*0c20*/  STS.U16 [R0+UR6+0x9800], R44 ;  /* 0x0098002c00007988 */ /* 0x020fe80008000406 */
[----:B------:R-:W-:Y:S04]  /*0c30*/  STS.U16 [R0+UR6+0x9600], R43 ;  /* 0x0096002b00007988 */ /* 0x000fe80008000406 */
[----:B------:R-:W-:Y:S04]  /*0c40*/  STS.U16 [R0+UR6+0x9a00], R45 ;  /* 0x009a002d00007988 */ /* 0x000fe80008000406 */
[----:B------:R-:W-:Y:S04]  /*0c50*/  STS.U16 [R0+UR6+0x9c00], R8 ;  /* 0x009c000800007988 */ /* 0x000fe80008000406 */
[----:B------:R0:W-:Y:S04]  /*0c60*/  STS.U16 [R0+UR6+0x9e00], R14 ;  /* 0x009e000e00007988 */ /* 0x0001e80008000406 */
[----:B------:R-:W-:Y:S04]  /*0c70*/  STS.U16 [R9+UR6+0x8100], R22 ;  /* 0x0081001609007988 */ /* 0x000fe80008000406 */
[----:B------:R-:W-:Y:S04]  /*0c80*/  STS.U16 [R9+UR6+0x8300], R24 ;  /* 0x0083001809007988 */ /* 0x000fe80008000406 */
[----:B------:R-:W-:Y:S01]  /*0c90*/  STS.U16 [R9+UR6+0x8500], R26 ;  /* 0x0085001a09007988 */ /* 0x000fe20008000406 */
[----:B0-----:R-:W-:-:S03]  /*0ca0*/  MOV R0, 0x3f800000 ;  /* 0x3f80000000007802 */ /* 0x001fc60000000f00 */
        /* <DEDUP_REMOVED lines=9> */
[----:B------:R0:W-:Y:S04]  /*0d40*/  STS.U16 [R9+UR6+0x9900], R2 ;  /* 0x0099000209007988 */ /* 0x0001e80008000406 */
[----:B------:R1:W-:Y:S04]  /*0d50*/  STS.U16 [R9+UR6+0x9b00], R7 ;  /* 0x009b000709007988 */ /* 0x0003e80008000406 */
[----:B------:R1:W-:Y:S04]  /*0d60*/  STS.U16 [R9+UR6+0x9d00], R12 ;  /* 0x009d000c09007988 */ /* 0x0003e80008000406 */
[----:B------:R1:W-:Y:S01]  /*0d70*/  STS.U16 [R9+UR6+0x9f00], R10 ;  /* 0x009f000a09007988 */ /* 0x0003e20008000406 */
[----:B0-----:R-:W-:Y:S01]  /*0d80*/  LOP3.LUT R2, R47, 0x7f, RZ, 0xc0, !PT ;  /* 0x0000007f2f027812 */ /* 0x001fe200078ec0ff */
[----:B------:R-:W-:Y:S06]  /*0d90*/  @!P0 BRA `(.L_x_0) ;  /* 0x000000c000a08947 */ /* 0x000fec0003800000 */
[----:B------:R-:W0:Y:S01]  /*0da0*/  LDC.64 R88, c[0x0][0x250] ;  /* 0x00009400ff587b82 */ /* 0x000e220000000a00 */
[----:B------:R-:W-:Y:S01]  /*0db0*/  ULDC UR4, c[0x0][0x258] ;  /* 0x0000960000047ab9 */ /* 0x000fe20000000800 */
[----:B------:R-:W-:Y:S01]  /*0dc0*/  SHF.R.U32.HI R11, RZ, 0x2, R47 ;  /* 0x00000002ff0b7819 */ /* 0x000fe2000001162f */
[----:B------:R-:W-:Y:S01]  /*0dd0*/  IMAD R0, R2, UR4, RZ ;  /* 0x0000000402007c24 */ /* 0x000fe2000f8e02ff */
[----:B------:R-:W-:Y:S01]  /*0de0*/  ULDC.64 UR4, c[0x0][0x218] ;  /* 0x0000860000047ab9 */ /* 0x000fe20000000a00 */
[----:B------:R-:W-:Y:S01]  /*0df0*/  LOP3.LUT P0, RZ, R47, 0x3, RZ, 0xc0, !PT ;  /* 0x000000032fff7812 */ /* 0x000fe2000780c0ff */
[----:B------:R-:W-:Y:S01]  /*0e00*/  IMAD.MOV.U32 R250, RZ, RZ, 0x3f800000 ;  /* 0x3f800000fffa7424 */ /* 0x000fe200078e00ff */
[----:B------:R-:W-:Y:S01]  /*0e10*/  SGXT.U32 R11, R11, 0x3 ;  /* 0x000000030b0b781a */ /* 0x000fe20000000000 */
[----:B------:R-:W2:Y:S01]  /*0e20*/  LDC.64 R4, c[0x0][0x220] ;  /* 0x00008800ff047b82 */ /* 0x000ea20000000a00 */
[C---:B------:R-:W-:Y:S01]  /*0e30*/  SHF.L.U32 R123, R0.reuse, 0x1, RZ ;  /* 0x00000001007b7819 */ /* 0x040fe200000006ff */
[----:B------:R-:W-:Y:S01]  /*0e40*/  IMAD.HI R3, R0, 0x2, RZ ;  /* 0x0000000200037827 */ /* 0x000fe200078e02ff */
[----:B------:R-:W-:Y:S01]  /*0e50*/  LOP3.LUT R8, R11, R16, RZ, 0xfc, !PT ;  /* 0x000000100b087212 */ /* 0x000fe200078efcff */
[----:B------:R-:W-:Y:S01]  /*0e60*/  ULDC UR9, c[0x0][0x238] ;  /* 0x00008e0000097ab9 */ /* 0x000fe20000000800 */
[C-C-:B-1----:R-:W-:Y:S01]  /*0e70*/  LOP3.LUT R9, R16.reuse, 0x8, R11.reuse, 0xfe, !PT ;  /* 0x0000000810097812 */ /* 0x142fe200078efe0b */
[----:B------:R-:W-:Y:S01]  /*0e80*/  IMAD.MOV.U32 R55, RZ, RZ, -0x800000 ;  /* 0xff800000ff377424 */ /* 0x000fe200078e00ff */
[C-C-:B------:R-:W-:Y:S01]  /*0e90*/  LOP3.LUT R10, R16.reuse, 0x10, R11.reuse, 0xfe, !PT ;  /* 0x00000010100a7812 */ /* 0x140fe200078efe0b */
[----:B------:R-:W1:Y:S01]  /*0ea0*/  LDC R178, c[0x0][0x268] ;  /* 0x00009a00ffb27b82 */ /* 0x000e620000000800 */
[----:B------:R-:W-:Y:S01]  /*0eb0*/  LOP3.LUT R11, R16, 0x18, R11, 0xfe, !PT ;  /* 0x00000018100b7812 */ /* 0x000fe200078efe0b */
[----:B------:R-:W-:Y:S01]  /*0ec0*/  STL.64 [R1+0x780], R8 ;  /* 0x0007800801007387 */ /* 0x000fe20000100a00 */
[----:B------:R-:W-:-:S02]  /*0ed0*/  MOV R14, 0xff800000 ;  /* 0xff800000000e7802 */ /* 0x000fc40000000f00 */
[----:B------:R-:W-:Y:S01]  /*0ee0*/  MOV R249, 0x3f800000 ;  /* 0x3f80000000f97802 */ /* 0x000fe20000000f00 */
[----:B------:R-:W-:Y:S01]  /*0ef0*/  STL [R1+0x788], R9 ;  /* 0x0007880901007387 */ /* 0x000fe20000100800 */
[----:B0-----:R-:W-:Y:S01]  /*0f00*/  IMAD R88, R88, UR7, RZ ;  /* 0x0000000758587c24 */ /* 0x001fe2000f8e02ff */
[C---:B------:R-:W-:Y:S01]  /*0f10*/  SHF.L.U32 R129, R89.reuse, 0x2, RZ ;  /* 0x0000000259817819 */ /* 0x040fe200000006ff */
[C---:B------:R-:W-:Y:S01]  /*0f20*/  IMAD.SHL.U32 R127, R89.reuse, 0x2, RZ ;  /* 0x00000002597f7824 */ /* 0x040fe200078e00ff */
[----:B------:R-:W0:Y:S01]  /*0f30*/  LDC R241, c[0x0][0x268] ;  /* 0x00009a00fff17b82 */ /* 0x000e220000000800 */
[C---:B------:R-:W-:Y:S01]  /*0f40*/  IMAD.SHL.U32 R122, R88.reuse, 0x2, RZ ;  /* 0x00000002587a7824 */ /* 0x040fe200078e00ff */
[C---:B------:R-:W-:Y:S01]  /*0f50*/  SHF.L.U32 R133, R89.reuse, 0x4, RZ ;  /* 0x0000000459857819 */ /* 0x040fe200000006ff */
[----:B------:R-:W-:Y:S01]  /*0f60*/  IMAD.HI R88, R88, 0x2, RZ ;  /* 0x0000000258587827 */ /* 0x000fe200078e02ff */
[----:B------:R-:W-:Y:S01]  /*0f70*/  SHF.L.U32 R137, R89, 0x6, RZ ;  /* 0x0000000659897819 */ /* 0x000fe200000006ff */
[----:B------:R-:W-:Y:S01]  /*0f80*/  STL.64 [R1+0x790], R10 ;  /* 0x0007900a01007387 */ /* 0x000fe20000100a00 */
[----:B------:R-:W-:Y:S01]  /*0f90*/  IADD3 R122, P1, P2, R123, UR4, R122 ;  /* 0x000000047b7a7c10 */ /* 0x000fe2000fa3e07a */
[C---:B------:R-:W-:Y:S01]  /*0fa0*/  IMAD.SHL.U32 R135, R89.reuse, 0x20, RZ ;  /* 0x0000002059877824 */ /* 0x040fe200078e00ff */
[----:B------:R-:W3:Y:S01]  /*0fb0*/  LDC R242, c[0x0][0x268] ;  /* 0x00009a00fff27b82 */ /* 0x000ee20000000800 */
[----:B------:R-:W-:Y:S01]  /*0fc0*/  IMAD.SHL.U32 R131, R89, 0x8, RZ ;  /* 0x0000000859837824 */ /* 0x000fe200078e00ff */
[----:B------:R-:W-:Y:S01]  /*0fd0*/  IADD3.X R123, R3, UR5, R88, P1, P2 ;  /* 0x00000005037b7c10 */ /* 0x000fe20008fe4458 */
[----:B------:R-:W-:Y:S01]  /*0fe0*/  ULDC.64 UR4, c[0x0][0x260] ;  /* 0x0000980000047ab9 */ /* 0x000fe20000000a00 */
[C---:B------:R-:W-:Y:S01]  /*0ff0*/  IMAD R3, R89.reuse, 0x84, RZ ;  /* 0x0000008459037824 */ /* 0x040fe200078e02ff */
[----:B------:R-:W-:Y:S01]  /*1000*/  UIMAD UR4, UR7, UR4, URZ ;  /* 0x00000004070472a4 */ /* 0x000fe2000f8e023f */
[----:B------:R-:W-:Y:S01]  /*1010*/  IMAD R2, R2, UR5, RZ ;  /* 0x0000000502027c24 */ /* 0x000fe2000f8e02ff */
[----:B------:R-:W-:Y:S01]  /*1020*/  STL [R1+0x7a8], R11 ;  /* 0x0007a80b01007387 */ /* 0x000fe20000100800 */
[----:B------:R-:W-:Y:S01]  /*1030*/  IMAD R141, R89, 0x42, RZ ;  /* 0x00000042598d7824 */ /* 0x000fe200078e02ff */
[----:B------:R-:W-:Y:S01]  /*1040*/  USHF.L.U32 UR8, UR4, 0x1, URZ ;  /* 0x0000000104087899 */ /* 0x000fe2000800063f */
[-C--:B------:R-:W-:Y:S01]  /*1050*/  IADD3 RZ, P2, R3, R122.reuse, RZ ;  /* 0x0000007a03ff7210 */ /* 0x080fe20007f5e0ff */
[----:B------:R-:W-:Y:S01]  /*1060*/  UIMAD.WIDE UR4, UR4, 0x2, URZ ;  /* 0x00000002040478a5 */ /* 0x000fe2000f8e023f */
[C---:B------:R-:W-:Y:S01]  /*1070*/  SHF.L.U32 R125, R2.reuse, 0x1, RZ ;  /* 0x00000001027d7819 */ /* 0x040fe200000006ff */
[----:B------:R-:W-:Y:S01]  /*1080*/  IMAD.HI R2, R2, 0x2, RZ ;  /* 0x0000000202027827 */ /* 0x000fe200078e02ff */
[----:B------:R-:W4:Y:S02]  /*1090*/  LDC R103, c[0x0][0x268] ;  /* 0x00009a00ff677b82 */ /* 0x000f240000000800 */
[----:B--2---:R-:W-:Y:S01]  /*10a0*/  IADD3 R124, P5, P6, R125, UR8, R4 ;  /* 0x000000087d7c7c10 */ /* 0x004fe2000febe004 */
[----:B------:R-:W-:Y:S01]  /*10b0*/  IMAD R3, R89, 0x86, RZ ;  /* 0x0000008659037824 */ /* 0x000fe200078e02ff */
[----:B------:R-:W-:Y:S01]  /*10c0*/  UMOV UR4, URZ ;  /* 0x0000003f00047c82 */ /* 0x000fe20008000000 */
[----:B-1----:R-:W-:Y:S01]  /*10d0*/  IMAD R170, R178, 0x4e, RZ ;  /* 0x0000004eb2aa7824 */ /* 0x002fe200078e02ff */
[----:B------:R-:W-:Y:S01]  /*10e0*/  IADD3.X R125, R2, UR5, R5, P5, P6 ;  /* 0x00000005027d7c10 */ /* 0x000fe2000afec405 */
[----:B0-----:R-:W-:Y:S01]  /*10f0*/  IMAD R178, R241, 0x14, RZ ;  /* 0x00000014f1b27824 */ /* 0x001fe200078e02ff */
[-C--:B------:R-:W-:Y:S01]  /*1100*/  IADD3 R12, P5, R127, R122.reuse, RZ ;  /* 0x0000007a7f0c7210 */ /* 0x080fe20007fbe0ff */
[----:B------:R-:W0:Y:S01]  /*1110*/  LDC R241, c[0x0][0x268] ;  /* 0x00009a00fff17b82 */ /* 0x000e220000000800 */
[CC--:B------:R-:W-:Y:S01]  /*1120*/  LEA RZ, P6, R89.reuse, R122.reuse, 0x2 ;  /* 0x0000007a59ff7211 */ /* 0x0c0fe200078c10ff */
[----:B------:R1:W-:Y:S01]  /*1130*/  STL.64 [R1+0x798], R124 ;  /* 0x0007987c01007387 */ /* 0x0003e20000100a00 */
[CC--:B------:R-:W-:Y:S01]  /*1140*/  LEA.HI.X.SX32 R13, R89.reuse, R123.reuse, 0x1, P5 ;  /* 0x0000007b590d7211 */ /* 0x0c0fe200028f0eff */
[----:B---3--:R-:W-:Y:S01]  /*1150*/  IMAD R176, R242, 0xa, RZ ;  /* 0x0000000af2b07824 */ /* 0x008fe200078e02ff */
[-C--:B------:R-:W-:Y:S01]  /*1160*/  LEA RZ, P5, R89, R122.reuse, 0x3 ;  /* 0x0000007a59ff7211 */ /* 0x080fe200078a18ff */
[----:B------:R2:W-:Y:S01]  /*1170*/  STL [R1+0x7ac], R125 ;  /* 0x0007ac7d01007387 */ /* 0x0005e20000100800 */
[-C--:B------:R-:W-:Y:S01]  /*1180*/  IADD3 RZ, P1, R3, R122.reuse, RZ ;  /* 0x0000007a03ff7210 */ /* 0x080fe20007f3e0ff */
[----:B------:R-:W-:Y:S01]  /*1190*/  IMAD R3, R89, 0x8a, RZ ;  /* 0x0000008a59037824 */ /* 0x000fe200078e02ff */
[-C--:B------:R-:W-:Y:S01]  /*11a0*/  LEA.HI.X.SX32 R129, R129, R123.reuse, 0x1, P5 ;  /* 0x0000007b81817211 */ /* 0x080fe200028f0eff */
[C---:B------:R-:W-:Y:S01]  /*11b0*/  IMAD R143, R89.reuse, 0x43, RZ ;  /* 0x00000043598f7824 */ /* 0x040fe200078e02ff */
[-C--:B------:R-:W-:Y:S01]  /*11c0*/  LEA RZ, P5, R89, R122.reuse, 0x5 ;  /* 0x0000007a59ff7211 */ /* 0x080fe200078a28ff */
[----:B------:R-:W3:Y:S01]  /*11d0*/  LDC R242, c[0x0][0x268] ;  /* 0x00009a00fff27b82 */ /* 0x000ee20000000800 */
[-C--:B------:R-:W-:Y:S01]  /*11e0*/  LEA.HI.X.SX32 R127, R127, R123.reuse, 0x1, P6 ;  /* 0x0000007b7f7f7211 */ /* 0x080fe200030f0eff */
[----:B------:R-:W-:Y:S01]  /*11f0*/  IMAD R238, R89, 0x22, RZ ;  /* 0x0000002259ee7824 */ /* 0x000fe200078e02ff */
[-C--:B------:R-:W-:Y:S01]  /*1200*/  LEA.HI.X.SX32 R133, R133, R123.reuse, 0x1, P5 ;  /* 0x0000007b85857211 */ /* 0x080fe200028f0eff */
[C---:B------:R-:W-:Y:S01]  /*1210*/  IMAD R240, R89.reuse, 0x11, RZ ;  /* 0x0000001159f07824 */ /* 0x040fe200078e02ff */
[CC--:B------:R-:W-:Y:S01]  /*1220*/  LEA RZ, P5, R89.reuse, R122.reuse, 0x6 ;  /* 0x0000007a59ff7211 */ /* 0x0c0fe200078a30ff */
[----:B------:R-:W-:Y:S01]  /*1230*/  STL.64 [R1+0x7a0], R126 ;  /* 0x0007a07e01007387 */ /* 0x000fe20000100a00 */
[-C--:B------:R-:W-:Y:S01]  /*1240*/  LEA RZ, P6, R89, R122.reuse, 0x4 ;  /* 0x0000007a59ff7211 */ /* 0x080fe200078c20ff */
[----:B-1----:R-:W1:Y:S01]  /*1250*/  LDC R124, c[0x0][0x268] ;  /* 0x00009a00ff7c7b82 */ /* 0x002e620000000800 */
[-C--:B------:R-:W-:Y:S01]  /*1260*/  LEA.HI.X.SX32 R135, R135, R123.reuse, 0x1, P5 ;  /* 0x0000007b87877211 */ /* 0x080fe200028f0eff */
[----:B------:R-:W-:Y:S01]  /*1270*/  STL.64 [R1+0x778], R12 ;  /* 0x0007780c01007387 */ /* 0x000fe20000100a00 */
[-C--:B------:R-:W-:Y:S01]  /*1280*/  LEA RZ, P5, R89, R122.reuse, 0x7 ;  /* 0x0000007a59ff7211 */ /* 0x080fe200078a38ff */
[----:B0-----:R-:W-:Y:S01]  /*1290*/  IMAD R208, R241, 0x16, RZ ;  /* 0x00000016f1d07824 */ /* 0x001fe200078e02ff */
[-C--:B------:R-:W-:Y:S01]  /*12a0*/  LEA.HI.X.SX32 R131, R131, R123.reuse, 0x1, P6 ;  /* 0x0000007b83837211 */ /* 0x080fe200030f0eff */
[----:B------:R-:W-:Y:S01]  /*12b0*/  STL [R1+0x7b8], R127 ;  /* 0x0007b87f01007387 */ /* 0x000fe20000100800 */
[-C--:B------:R-:W-:Y:S01]  /*12c0*/  IADD3 RZ, P6, R3, R122.reuse, RZ ;  /* 0x0000007a03ff7210 */ /* 0x080fe20007fde0ff */
[----:B------:R-:W-:Y:S01]  /*12d0*/  IMAD R3, R89, 0x21, RZ ;  /* 0x0000002159037824 */ /* 0x000fe200078e02ff */
[-C--:B------:R-:W-:Y:S01]  /*12e0*/  LEA.HI.X.SX32 R137, R137, R123.reuse, 0x1, P5 ;  /* 0x0000007b89897211 */ /* 0x080fe200028f0eff */
[----:B------:R0:W-:Y:S01]  /*12f0*/  STL.64 [R1+0x7b0], R128 ;  /* 0x0007b08001007387 */ /* 0x0001e20000100a00 */
[----:B------:R-:W-:Y:S01]  /*1300*/  IADD3 R8, P5, R141, R122, RZ ;  /* 0x0000007a8d087210 */ /* 0x000fe20007fbe0ff */
[----:B--2---:R-:W2:Y:S01]  /*1310*/  LDC R125, c[0x0][0x268] ;  /* 0x00009a00ff7d7b82 */ /* 0x004ea20000000800 */
[-C--:B------:R-:W-:Y:S01]  /*1320*/  LEA.HI.X.SX32 R143, R143, R123.reuse, 0x1, P1 ;  /* 0x0000007b8f8f7211 */ /* 0x080fe200008f0eff */
[----:B------:R-:W-:Y:S01]  /*1330*/  STL [R1+0x7bc], R129 ;  /* 0x0007bc8101007387 */ /* 0x000fe20000100800 */
[-C--:B------:R-:W-:Y:S01]  /*1340*/  LEA.HI.X.SX32 R9, R3, R123.reuse, 0x1, P5 ;  /* 0x0000007b03097211 */ /* 0x080fe200028f0eff */
[----:B------:R-:W-:Y:S01]  /*1350*/  IMAD R145, R89, 0x44, RZ ;  /* 0x0000004459917824 */ /* 0x000fe200078e02ff */
[----:B------:R-:W-:Y:S01]  /*1360*/  LEA.HI.X.SX32 R141, R141, R123, 0x1, P2 ;  /* 0x0000007b8d8d7211 */ /* 0x000fe200010f0eff */
[C---:B------:R-:W-:Y:S01]  /*1370*/  IMAD R149, R89.reuse, 0x46, RZ ;  /* 0x0000004659957824 */ /* 0x040fe200078e02ff */
[----:B------:R-:W-:Y:S01]  /*1380*/  MOV R2, RZ ;  /* 0x000000ff00027202 */ /* 0x000fe20000000f00 */
[----:B------:R4:W-:Y:S01]  /*1390*/  STL.64 [R1+0x6a0], R8 ;  /* 0x0006a00801007387 */ /* 0x0009e20000100a00 */
[----:B------:R-:W4:Y:S01]  /*13a0*/  LDC R241, c[0x0][0x268] ;  /* 0x00009a00fff17b82 */ /* 0x000f220000000800 */
[----:B------:R-:W-:-:S02]  /*13b0*/  IMAD R230, R89, 0x23, RZ ;  /* 0x0000002359e67824 */ /* 0x000fc400078e02ff */
[----:B-1----:R-:W-:Y:S02]  /*13c0*/  IMAD R246, R124, 0xe, RZ ;  /* 0x0000000e7cf67824 */ /* 0x002fe400078e02ff */
[C---:B------:R-:W-:Y:S02]  /*13d0*/  IMAD R219, R89.reuse, 0x12, RZ ;  /* 0x0000001259db7824 */ /* 0x040fe400078e02ff */
[----:B---3--:R-:W-:Y:S01]  /*13e0*/  IMAD R226, R242, 0xc, RZ ;  /* 0x0000000cf2e27824 */ /* 0x008fe200078e02ff */
[----:B0-----:R-:W0:Y:S01]  /*13f0*/  LDC R128, c[0x0][0x268] ;  /* 0x00009a00ff807b82 */ /* 0x001e220000000800 */
[C---:B------:R-:W-:Y:S02]  /*1400*/  IMAD R222, R89.reuse, 0x9, RZ ;  /* 0x0000000959de7824 */ /* 0x040fe400078e02ff */
[C---:B------:R-:W-:Y:S02]  /*1410*/  IMAD R7, R89.reuse, 0x82, RZ ;  /* 0x0000008259077824 */ /* 0x040fe400078e02ff */
[----:B------:R-:W-:-:S02]  /*1420*/  IMAD R139, R89, 0x41, RZ ;  /* 0x00000041598b7824 */ /* 0x000fc400078e02ff */
[----:B--2---:R-:W-:Y:S01]  /*1430*/  IMAD R245, R125, 0x6e, RZ ;  /* 0x0000006e7df57824 */ /* 0x004fe200078e02ff */
[----:B----4-:R-:W1:Y:S01]  /*1440*/  LDC R8, c[0x0][0x268] ;  /* 0x00009a00ff087b82 */ /* 0x010e620000000800 */
[-C--:B------:R-:W-:Y:S01]  /*1450*/  IADD3 RZ, P3, R7, R122.reuse, RZ ;  /* 0x0000007a07ff7210 */ /* 0x080fe20007f7e0ff */
[C---:B------:R-:W-:Y:S02]  /*1460*/  IMAD R5, R89.reuse, 0x8c, RZ ;  /* 0x0000008c59057824 */ /* 0x040fe400078e02ff */
[----:B------:R-:W-:Y:S01]  /*1470*/  IMAD R7, R89, 0x88, RZ ;  /* 0x0000008859077824 */ /* 0x000fe200078e02ff */
[----:B------:R-:W-:Y:S01]  /*1480*/  LEA.HI.X.SX32 R139, R139, R123, 0x1, P3 ;  /* 0x0000007b8b8b7211 */ /* 0x000fe200018f0eff */
[----:B------:R-:W-:Y:S01]  /*1490*/  IMAD R218, R89, 0x24, RZ ;  /* 0x0000002459da7824 */ /* 0x000fe200078e02ff */
[-C--:B------:R-:W-:Y:S01]  /*14a0*/  IADD3 RZ, P3, R5, R122.reuse, RZ ;  /* 0x0000007a05ff7210 */ /* 0x080fe20007f7e0ff */
[----:B------:R-:W2:Y:S01]  /*14b0*/  LDC R9, c[0x0][0x268] ;  /* 0x00009a00ff097b82 */ /* 0x000ea20000000800 */
[----:B------:R-:W-:Y:S01]  /*14c0*/  IMAD R227, R241, 0x18, RZ ;  /* 0x00000018f1e37824 */ /* 0x000fe200078e02ff */
[----:B------:R-:W-:Y:S01]  /*14d0*/  IADD3 RZ, P4, R7, R122, RZ ;  /* 0x0000007a07ff7210 */ /* 0x000fe20007f9e0ff */
[----:B------:R-:W-:-:S02]  /*14e0*/  IMAD.SHL.U32 R101, R103, 0x2, RZ ;  /* 0x0000000267657824 */ /* 0x000fc400078e00ff */
[----:B------:R-:W-:Y:S02]  /*14f0*/  IMAD R225, R103, 0x6, RZ ;  /* 0x0000000667e17824 */ /* 0x000fe400078e02ff */
[C---:B------:R-:W-:Y:S01]  /*1500*/  IMAD R7, R89.reuse, 0x8e, RZ ;  /* 0x0000008e59077824 */ /* 0x040fe200078e02ff */
[----:B------:R-:W3:Y:S01]  /*1510*/  LDC R129, c[0x0][0x268] ;  /* 0x00009a00ff817b82 */ /* 0x000ee20000000800 */
[----:B0-----:R-:W-:Y:S02]  /*1520*/  IMAD R242, R128, 0x6a, RZ ;  /* 0x0000006a80f27824 */ /* 0x001fe400078e02ff */
[----:B------:R-:W-:Y:S01]  /*1530*/  IMAD R151, R89, 0x47, RZ ;  /* 0x0000004759977824 */ /* 0x000fe200078e02ff */
[-C--:B------:R-:W-:Y:S01]  /*1540*/  IADD3 RZ, P5, R7, R122.reuse, RZ ;  /* 0x0000007a07ff7210 */ /* 0x080fe20007fbe0ff */
[C---:B------:R-:W-:Y:S02]  /*1550*/  IMAD R153, R89.reuse, 0x48, RZ ;  /* 0x0000004859997824 */ /* 0x040fe400078e02ff */
[C---:B------:R-:W-:Y:S01]  /*1560*/  IMAD R221, R89.reuse, 0x96, RZ ;  /* 0x0000009659dd7824 */ /* 0x040fe200078e02ff */
[----:B------:R-:W0:Y:S01]  /*1570*/  LDC R244, c[0x0][0x268] ;  /* 0x00009a00fff47b82 */ /* 0x000e220000000800 */
[----:B-1----:R-:W-:Y:S01]  /*1580*/  IMAD R251, R8, 0x70, RZ ;  /* 0x0000007008fb7824 */ /* 0x002fe200078e02ff */
[----:B------:R-:W-:Y:S01]  /*1590*/  IADD3 R8, P1, R238, R122, RZ ;  /* 0x0000007aee087210 */ /* 0x000fe20007f3e0ff */
[----:B------:R-:W-:Y:S01]  /*15a0*/  IMAD R235, R89, 0x92, RZ ;  /* 0x0000009259eb7824 */ /* 0x000fe200078e02ff */
[----:B------:R-:W-:Y:S01]  /*15b0*/  LEA.HI.X.SX32 R151, R151, R123, 0x1, P5 ;  /* 0x0000007b97977211 */ /* 0x000fe200028f0eff */
[----:B------:R-:W-:-:S02]  /*15c0*/  IMAD R220, R89, 0x98, RZ ;  /* 0x0000009859dc7824 */ /* 0x000fc400078e02ff */
[----:B------:R-:W-:Y:S01]  /*15d0*/  IMAD R213, R89, 0x49, RZ ;  /* 0x0000004959d57824 */ /* 0x000fe200078e02ff */
[----:B------:R-:W1:Y:S01]  /*15e0*/  LDC R126, c[0x0][0x268] ;  /* 0x00009a00ff7e7b82 */ /* 0x000e620000000800 */
[----:B--2---:R-:W-:Y:S01]  /*15f0*/  IMAD R248, R9, 0x38, RZ ;  /* 0x0000003809f87824 */ /* 0x004fe200078e02ff */
[----:B------:R-:W-:Y:S01]  /*1600*/  LEA.HI.X.SX32 R9, R240, R123, 0x1, P1 ;  /* 0x0000007bf0097211 */ /* 0x000fe200008f0eff */
[C---:B------:R-:W-:Y:S02]  /*1610*/  IMAD R13, R89.reuse, 0x90, RZ ;  /* 0x00000090590d7824 */ /* 0x040fe400078e02ff */
[----:B------:R-:W-:Y:S02]  /*1620*/  IMAD R209, R89, 0x4a, RZ ;  /* 0x0000004a59d17824 */ /* 0x000fe400078e02ff */
[----:B------:R2:W-:Y:S01]  /*1630*/  STL.64 [R1+0x718], R8 ;  /* 0x0007180801007387 */ /* 0x0005e20000100a00 */
[----:B---3--:R-:W-:Y:S01]  /*1640*/  IMAD R241, R129, 0x68, RZ ;  /* 0x0000006881f17824 */ /* 0x008fe200078e02ff */
[----:B------:R-:W3:Y:S01]  /*1650*/  LDC R127, c[0x0][0x268] ;  /* 0x00009a00ff7f7b82 */ /* 0x000ee20000000800 */
[----:B------:R-:W-:Y:S01]  /*1660*/  IADD3 RZ, P2, R13, R122, RZ ;  /* 0x0000007a0dff7210 */ /* 0x000fe20007f5e0ff */
[C---:B------:R-:W-:Y:S01]  /*1670*/  IMAD R147, R89.reuse, 0x45, RZ ;  /* 0x0000004559937824 */ /* 0x040fe200078e02ff */
[----:B------:R-:W-:Y:S01]  /*1680*/  MOV R13, 0xff800000 ;  /* 0xff800000000d7802 */ /* 0x000fe20000000f00 */
[----:B------:R-:W-:-:S02]  /*1690*/  IMAD R215, R89, 0x9a, RZ ;  /* 0x0000009a59d77824 */ /* 0x000fc400078e02ff */
[----:B------:R-:W-:Y:S01]  /*16a0*/  IMAD R211, R89, 0x25, RZ ;  /* 0x0000002559d37824 */ /* 0x000fe200078e02ff */
[-C--:B------:R-:W-:Y:S01]  /*16b0*/  LEA.HI.X.SX32 R147, R147, R123.reuse, 0x1, P6 ;  /* 0x0000007b93937211 */ /* 0x080fe200030f0eff */
[----:B------:R-:W4:Y:S01]  /*16c0*/  LDC R10, c[0x0][0x268] ;  /* 0x00009a00ff0a7b82 */ /* 0x000f220000000800 */
[----:B0-----:R-:W-:Y:S01]  /*16d0*/  IMAD R103, R244, 0x42, RZ ;  /* 0x00000042f4677824 */ /* 0x001fe200078e02ff */
[-C--:B--2---:R-:W-:Y:S01]  /*16e0*/  IADD3 R8, P1, R145, R122.reuse, RZ ;  /* 0x0000007a91087210 */ /* 0x084fe20007f3e0ff */
[----:B------:R-:W-:Y:S01]  /*16f0*/  IMAD R232, R89, 0x94, RZ ;  /* 0x0000009459e87824 */ /* 0x000fe200078e02ff */
[-C--:B------:R-:W-:Y:S01]  /*1700*/  LEA.HI.X.SX32 R145, R145, R123.reuse, 0x1, P4 ;  /* 0x0000007b91917211 */ /* 0x080fe200020f0eff */
[----:B------:R-:W-:Y:S01]  /*1710*/  IMAD R212, R89, 0x9c, RZ ;  /* 0x0000009c59d47824 */ /* 0x000fe200078e02ff */
[-C--:B------:R-:W-:Y:S01]  /*1720*/  LEA.HI.X.SX32 R9, R238, R123.reuse, 0x1, P1 ;  /* 0x0000007bee097211 */ /* 0x080fe200008f0eff */
[----:B-1----:R-:W-:Y:S01]  /*1730*/  IMAD R244, R126, 0x6c, RZ ;  /* 0x0000006c7ef47824 */ /* 0x002fe200078e02ff */
[CC--:B------:R-:W-:Y:S01]  /*1740*/  IADD3 R124, P1, R149.reuse, R122.reuse, RZ ;  /* 0x0000007a957c7210 */ /* 0x0c0fe20007f3e0ff */
[----:B------:R-:W0:Y:S01]  /*1750*/  LDC R11, c[0x0][0x268] ;  /* 0x00009a00ff0b7b82 */ /* 0x000e220000000800 */
[-C--:B------:R-:W-:Y:S01]  /*1760*/  LEA.HI.X.SX32 R149, R149, R123.reuse, 0x1, P3 ;  /* 0x0000007b95957211 */ /* 0x080fe200018f0eff */
[----:B------:R-:W-:Y:S01]  /*1770*/  STL.64 [R1+0x698], R8 ;  /* 0x0006980801007387 */ /* 0x000fe20000100a00 */
[-C--:B------:R-:W-:Y:S01]  /*1780*/  LEA.HI.X.SX32 R125, R230, R123.reuse, 0x1, P1 ;  /* 0x0000007be67d7211 */ /* 0x080fe200008f0eff */
[----:B------:R-:W-:Y:S01]  /*1790*/  IMAD R203, R89, 0x26, RZ ;  /* 0x0000002659cb7824 */ /* 0x000fe200078e02ff */
[-C--:B------:R-:W-:Y:S01]  /*17a0*/  IADD3 R128, P1, R219, R122.reuse, RZ ;  /* 0x0000007adb807210 */ /* 0x080fe20007f3e0ff */
[----:B------:R-:W-:Y:S01]  /*17b0*/  IMAD R206, R89, 0x4b, RZ ;  /* 0x0000004b59ce7824 */ /* 0x000fe200078e02ff */
[----:B------:R-:W-:Y:S01]  /*17c0*/  IADD3 R126, P3, R218, R122, RZ ;  /* 0x0000007ada7e7210 */ /* 0x000fe20007f7e0ff */
[----:B------:R1:W-:Y:S01]  /*17d0*/  STL.64 [R1+0x690], R124 ;  /* 0x0006907c01007387 */ /* 0x0003e20000100a00 */
[----:B------:R-:W-:Y:S01]  /*17e0*/  LEA.HI.X.SX32 R129, R222, R123, 0x1, P1 ;  /* 0x0000007bde817211 */ /* 0x000fe200008f0eff */
[----:B---3--:R-:W-:Y:S01]  /*17f0*/  IMAD R243, R127, 0x36, RZ ;  /* 0x000000367ff37824 */ /* 0x008fe200078e02ff */
[----:B------:R-:W2:Y:S01]  /*1800*/  LDC R238, c[0x0][0x268] ;  /* 0x00009a00ffee7b82 */ /* 0x000ea20000000800 */
[----:B------:R-:W-:-:S02]  /*1810*/  IMAD R204, R89, 0x13, RZ ;  /* 0x0000001359cc7824 */ /* 0x000fc400078e02ff */
[----:B------:R3:W-:Y:S01]  /*1820*/  STL.64 [R1+0x750], R128 ;  /* 0x0007508001007387 */ /* 0x0007e20000100a00 */
[----:B----4-:R-:W-:Y:S01]  /*1830*/  IMAD R240, R10, 0xfc, RZ ;  /* 0x000000fc0af07824 */ /* 0x010fe200078e02ff */
[----:B------:R-:W-:Y:S01]  /*1840*/  LEA.HI.X.SX32 R127, R219, R123, 0x1, P3 ;  /* 0x0000007bdb7f7211 */ /* 0x000fe200018f0eff */
[----:B------:R-:W-:Y:S01]  /*1850*/  IMAD R200, R89, 0x4c, RZ ;  /* 0x0000004c59c87824 */ /* 0x000fe200078e02ff */
[-C--:B------:R-:W-:Y:S01]  /*1860*/  IADD3 R10, P4, R235, R122.reuse, RZ ;  /* 0x0000007aeb0a7210 */ /* 0x080fe20007f9e0ff */
[----:B------:R-:W-:Y:S01]  /*1870*/  IMAD R207, R89, 0x9e, RZ ;  /* 0x0000009e59cf7824 */ /* 0x000fe200078e02ff */
[-C--:B-1----:R-:W-:Y:S01]  /*1880*/  IADD3 R124, P5, R153, R122.reuse, RZ ;  /* 0x0000007a997c7210 */ /* 0x082fe20007fbe0ff */
[C---:B------:R-:W-:Y:S01]  /*1890*/  IMAD R205, R89.reuse, 0xa0, RZ ;  /* 0x000000a059cd7824 */ /* 0x040fe200078e02ff */
[----:B------:R-:W-:Y:S01]  /*18a0*/  IADD3 R8, P6, R232, R122, RZ ;  /* 0x0000007ae8087210 */ /* 0x000fe20007fde0ff */
[----:B------:R-:W-:Y:S01]  /*18b0*/  IMAD R195, R89, 0x4e, RZ ;  /* 0x0000004e59c37824 */ /* 0x000fe200078e02ff */
[----:B------:R-:W1:Y:S01]  /*18c0*/  LDC R230, c[0x0][0x268] ;  /* 0x00009a00ffe67b82 */ /* 0x000e620000000800 */
[----:B0-----:R-:W-:Y:S01]  /*18d0*/  IMAD R247, R11, 0x1c, RZ ;  /* 0x0000001c0bf77824 */ /* 0x001fe200078e02ff */
[----:B---3--:R-:W3:Y:S01]  /*18e0*/  LDL.LU R129, [R1+0x7bc] ;  /* 0x0007bc0001817983 */ /* 0x008ee20000300800 */
[----:B------:R-:W-:-:S02]  /*18f0*/  IMAD R201, R89, 0xa2, RZ ;  /* 0x000000a259c97824 */ /* 0x000fc400078e02ff */
[----:B------:R-:W-:Y:S01]  /*1900*/  IMAD R198, R89, 0x4d, RZ ;  /* 0x0000004d59c67824 */ /* 0x000fe200078e02ff */
[----:B------:R0:W-:Y:S01]  /*1910*/  STL.64 [R1+0x710], R126 ;  /* 0x0007107e01007387 */ /* 0x0001e20000100a00 */
[-C--:B------:R-:W-:Y:S01]  /*1920*/  IADD3 R128, P1, R221, R122.reuse, RZ ;  /* 0x0000007add807210 */ /* 0x080fe20007f3e0ff */
[C---:B------:R-:W-:Y:S01]  /*1930*/  IMAD R197, R89.reuse, 0x27, RZ ;  /* 0x0000002759c57824 */ /* 0x040fe200078e02ff */
[-C--:B------:R-:W-:Y:S01]  /*1940*/  LEA.HI.X.SX32 R125, R218, R123.reuse, 0x1, P5 ;  /* 0x0000007bda7d7211 */ /* 0x080fe200028f0eff */
[----:B------:R-:W-:Y:S01]  /*1950*/  IMAD R188, R89, 0xa, RZ ;  /* 0x0000000a59bc7824 */ /* 0x000fe200078e02ff */
[-C--:B------:R-:W-:Y:S01]  /*1960*/  LEA.HI.X.SX32 R153, R153, R123.reuse, 0x1, P2 ;  /* 0x0000007b99997211 */ /* 0x080fe200010f0eff */
[C---:B------:R-:W-:Y:S01]  /*1970*/  IMAD R199, R89.reuse, 0xa4, RZ ;  /* 0x000000a459c77824 */ /* 0x040fe200078e02ff */
[----:B------:R-:W4:Y:S01]  /*1980*/  LDC R235, c[0x0][0x268] ;  /* 0x00009a00ffeb7b82 */ /* 0x000f220000000800 */
[C---:B------:R-:W-:Y:S02]  /*1990*/  IMAD R191, R89.reuse, 0x5, RZ ;  /* 0x0000000559bf7824 */ /* 0x040fe400078e02ff */
[C---:B------:R-:W-:Y:S01]  /*19a0*/  IMAD R193, R89.reuse, 0x4f, RZ ;  /* 0x0000004f59c17824 */ /* 0x040fe200078e02ff */
[----:B0-----:R-:W2:Y:S01]  /*19b0*/  LDL.LU R127, [R1+0x7b8] ;  /* 0x0007b800017f7983 */ /* 0x001ea20000300800 */
[----:B------:R-:W-:Y:S01]  /*19c0*/  IADD3 R126, P3, R220, R122, RZ ;  /* 0x0000007adc7e7210 */ /* 0x000fe20007f7e0ff */
[----:B------:R-:W-:Y:S01]  /*19d0*/  IMAD R186, R89, 0x14, RZ ;  /* 0x0000001459ba7824 */ /* 0x000fe200078e02ff */
[----:B------:R-:W-:Y:S01]  /*19e0*/  MOV R220, R128 ;  /* 0x0000008000dc7202 */ /* 0x000fe20000000f00 */
[----:B------:R0:W-:Y:S01]  /*19f0*/  STL [R1+0x598], R128 ;  /* 0x0005988001007387 */ /* 0x0001e20000100800 */
[----:B------:R-:W-:Y:S01]  /*1a00*/  LEA.HI.X.SX32 R11, R213, R123, 0x1, P4 ;  /* 0x0000007bd50b7211 */ /* 0x000fe200020f0eff */
[C---:B------:R-:W-:Y:S01]  /*1a10*/  IMAD R185, R89.reuse, 0x28, RZ ;  /* 0x0000002859b97824 */ /* 0x040fe200078e02ff */
[----:B------:R-:W4:Y:S01]  /*1a20*/  LDC R232, c[0x0][0x268] ;  /* 0x00009a00ffe87b82 */ /* 0x000f220000000800 */
[----:B------:R-:W-:-:S02]  /*1a30*/  IMAD R182, R89, 0x50, RZ ;  /* 0x0000005059b67824 */ /* 0x000fc400078e02ff */
[C---:B------:R-:W-:Y:S02]  /*1a40*/  IMAD R177, R89.reuse, 0x52, RZ ;  /* 0x0000005259b17824 */ /* 0x040fe400078e02ff */
[C---:B------:R-:W-:Y:S02]  /*1a50*/  IMAD R180, R89.reuse, 0x51, RZ ;  /* 0x0000005159b47824 */ /* 0x040fe400078e02ff */
[C---:B------:R-:W-:Y:S01]  /*1a60*/  IMAD R189, R89.reuse, 0xa6, RZ ;  /* 0x000000a659bd7824 */ /* 0x040fe200078e02ff */
[----:B------:R-:W4:Y:S01]  /*1a70*/  LDC R234, c[0x0][0x268] ;  /* 0x00009a00ffea7b82 */ /* 0x000f220000000800 */
[C---:B------:R-:W-:Y:S02]  /*1a80*/  IMAD R168, R89.reuse, 0x54, RZ ;  /* 0x0000005459a87824 */ /* 0x040fe400078e02ff */
[C---:B------:R-:W-:Y:S02]  /*1a90*/  IMAD R187, R89.reuse, 0xa8, RZ ;  /* 0x000000a859bb7824 */ /* 0x040fe400078e02ff */
[----:B------:R-:W-:-:S02]  /*1aa0*/  IMAD R179, R89, 0x29, RZ ;  /* 0x0000002959b37824 */ /* 0x000fc400078e02ff */
[C---:B------:R-:W-:Y:S01]  /*1ab0*/  IMAD R174, R89.reuse, 0x53, RZ ;  /* 0x0000005359ae7824 */ /* 0x040fe200078e02ff */
[----:B------:R-:W4:Y:S01]  /*1ac0*/  LDC R107, c[0x0][0x268] ;  /* 0x00009a00ff6b7b82 */ /* 0x000f220000000800 */
[C---:B------:R-:W-:Y:S02]  /*1ad0*/  IMAD R181, R89.reuse, 0xac, RZ ;  /* 0x000000ac59b57824 */ /* 0x040fe400078e02ff */
[C---:B------:R-:W-:Y:S02]  /*1ae0*/  IMAD R171, R89.reuse, 0x2a, RZ ;  /* 0x0000002a59ab7824 */ /* 0x040fe400078e02ff */
[C---:B------:R-:W-:Y:S02]  /*1af0*/  IMAD R163, R89.reuse, 0x56, RZ ;  /* 0x0000005659a37824 */ /* 0x040fe400078e02ff */
[C---:B------:R-:W-:Y:S01]  /*1b00*/  IMAD R183, R89.reuse, 0xaa, RZ ;  /* 0x000000aa59b77824 */ /* 0x040fe200078e02ff */
[----:B------:R-:W4:Y:S01]  /*1b10*/  LDC R228, c[0x0][0x268] ;  /* 0x00009a00ffe47b82 */ /* 0x000f220000000800 */
[----:B------:R-:W-:-:S02]  /*1b20*/  IMAD R172, R89, 0x15, RZ ;  /* 0x0000001559ac7824 */ /* 0x000fc400078e02ff */
[C---:B------:R-:W-:Y:S02]  /*1b30*/  IMAD R165, R89.reuse, 0x2b, RZ ;  /* 0x0000002b59a57824 */ /* 0x040fe400078e02ff */
[C---:B------:R-:W-:Y:S02]  /*1b40*/  IMAD R175, R89.reuse, 0xae, RZ ;  /* 0x000000ae59af7824 */ /* 0x040fe400078e02ff */
[C---:B------:R-:W-:Y:S01]  /*1b50*/  IMAD R156, R89.reuse, 0x16, RZ ;  /* 0x00000016599c7824 */ /* 0x040fe200078e02ff */
[----:B------:R-:W2:Y:S01]  /*1b60*/  LDC R223, c[0x0][0x268] ;  /* 0x00009a00ffdf7b82 */ /* 0x000ea20000000800 */
[C---:B------:R-:W-:Y:S02]  /*1b70*/  IMAD R166, R89.reuse, 0x55, RZ ;  /* 0x0000005559a67824 */ /* 0x040fe400078e02ff */
[C---:B------:R-:W-:Y:S02]  /*1b80*/  IMAD R155, R89.reuse, 0x2c, RZ ;  /* 0x0000002c599b7824 */ /* 0x040fe400078e02ff */
[----:B------:R-:W-:-:S02]  /*1b90*/  IMAD R161, R89, 0x57, RZ ;  /* 0x0000005759a17824 */ /* 0x000fc400078e02ff */
[C---:B------:R-:W-:Y:S01]  /*1ba0*/  IMAD R173, R89.reuse, 0xb0, RZ ;  /* 0x000000b059ad7824 */ /* 0x040fe200078e02ff */
[----:B------:R-:W2:Y:S01]  /*1bb0*/  LDC R121, c[0x0][0x268] ;  /* 0x00009a00ff797b82 */ /* 0x000ea20000000800 */
[C---:B------:R-:W-:Y:S02]  /*1bc0*/  IMAD R158, R89.reuse, 0xb, RZ ;  /* 0x0000000b599e7824 */ /* 0x040fe400078e02ff */
[C---:B------:R-:W-:Y:S02]  /*1bd0*/  IMAD R150, R89.reuse, 0x58, RZ ;  /* 0x0000005859967824 */ /* 0x040fe400078e02ff */
[C---:B------:R-:W-:Y:S02]  /*1be0*/  IMAD R169, R89.reuse, 0xb2, RZ ;  /* 0x000000b259a97824 */ /* 0x040fe400078e02ff */
[C---:B------:R-:W-:Y:S01]  /*1bf0*/  IMAD R167, R89.reuse, 0xb4, RZ ;  /* 0x000000b459a77824 */ /* 0x040fe200078e02ff */
[----:B------:R-:W2:Y:S01]  /*1c00*/  LDC R154, c[0x0][0x268] ;  /* 0x00009a00ff9a7b82 */ /* 0x000ea20000000800 */
        /* <DEDUP_REMOVED lines=28> */
[C---:B------:R-:W-:Y:S02]  /*1dd0*/  IMAD R96, R89.reuse, 0x30, RZ ;  /* 0x0000003059607824 */ /* 0x040fe400078e02ff */
[----:B------:R-:W-:-:S02]  /*1de0*/  IMAD R90, R89, 0x62, RZ ;  /* 0x00000062595a7824 */ /* 0x000fc400078e02ff */
[C---:B------:R-:W-:Y:S02]  /*1df0*/  IMAD R114, R89.reuse, 0xc2, RZ ;  /* 0x000000c259727824 */ /* 0x040fe400078e02ff */
        /* <DEDUP_REMOVED lines=83> */
[----:B------:R-:W-:Y:S02]  /*2330*/  IMAD R67, R89, 0xfe, RZ ;  /* 0x000000fe59437824 */ /* 0x000fe400078e02ff */
[----:B------:R-:W-:Y:S02]  /*2340*/  IMAD.MOV.U32 R12, RZ, RZ, RZ ;  /* 0x000000ffff0c7224 */ /* 0x000fe400078e00ff */
[----:B------:R-:W-:Y:S02]  /*2350*/  IMAD.MOV.U32 R7, RZ, RZ, -0x800000 ;  /* 0xff800000ff077424 */ /* 0x000fe400078e00ff */
[----:B---3--:R-:W-:Y:S02]  /*2360*/  IMAD.MOV.U32 R221, RZ, RZ, R129 ;  /* 0x000000ffffdd7224 */ /* 0x008fe400078e0081 */
[----:B0-----:R0:W5:Y:S01]  /*2370*/  LDL.LU.64 R128, [R1+0x7b0] ;  /* 0x0007b00001807983 */ /* 0x0011620000300a00 */
[----:B------:R-:W-:Y:S01]  /*2380*/  IADD3 R218, P5, R209, R122, RZ ;  /* 0x0000007ad1da7210 */ /* 0x000fe20007fbe0ff */
[----:B------:R-:W-:-:S02]  /*2390*/  IMAD R89, R89, 0x7f, RZ ;  /* 0x0000007f59597824 */ /* 0x000fc400078e02ff */
[----:B------:R3:W-:Y:S01]  /*23a0*/  STL.64 [R1+0x688], R124 ;  /* 0x0006887c01007387 */ /* 0x0007e20000100a00 */
[----:B------:R-:W-:Y:S01]  /*23b0*/  LEA.HI.X.SX32 R9, R209, R123, 0x1, P6 ;  /* 0x0000007bd1097211 */ /* 0x000fe200030f0eff */
[----:B-1----:R-:W-:Y:S02]  /*23c0*/  IMAD R230, R230, 0x84, RZ ;  /* 0x00000084e6e67824 */ /* 0x002fe400078e02ff */
[----:B----4-:R-:W-:Y:S02]  /*23d0*/  IMAD R105, R234, 0x22, RZ ;  /* 0x00000022ea697824 */ /* 0x010fe400078e02ff */
[----:B------:R-:W-:Y:S02]  /*23e0*/  IMAD R107, R107, 0x44, RZ ;  /* 0x000000446b6b7824 */ /* 0x000fe400078e02ff */
[----:B------:R-:W-:Y:S02]  /*23f0*/  IMAD R109, R228, 0x46, RZ ;  /* 0x00000046e46d7824 */ /* 0x000fe400078e02ff */
[----:B--2---:R-:W-:Y:S01]  /*2400*/  IMAD.MOV.U32 R213, RZ, RZ, R127 ;  /* 0x000000ffffd57224 */ /* 0x004fe200078e007f */
[----:B---3--:R-:W2:Y:S01]  /*2410*/  LDL.LU R125, [R1+0x7ac] ;  /* 0x0007ac00017d7983 */ /* 0x008ea20000300800 */
[----:B------:R-:W-:-:S02]  /*2420*/  IMAD R115, R223, 0x12, RZ ;  /* 0x00000012df737824 */ /* 0x000fc400078e02ff */
[----:B------:R-:W-:Y:S01]  /*2430*/  IMAD R121, R121, 0x24, RZ ;  /* 0x0000002479797824 */ /* 0x000fe200078e02ff */
[----:B------:R-:W-:Y:S01]  /*2440*/  STL [R1+0x590], R126 ;  /* 0x0005907e01007387 */ /* 0x000fe20000100800 */
[----:B------:R-:W-:Y:S02]  /*2450*/  IMAD R154, R154, 0x48, RZ ;  /* 0x000000489a9a7824 */ /* 0x000fe400078e02ff */
[----:B------:R-:W-:Y:S01]  /*2460*/  IMAD R160, R210, 0x4a, RZ ;  /* 0x0000004ad2a07824 */ /* 0x000fe200078e02ff */
[----:B------:R1:W-:Y:S01]  /*2470*/  STL.64 [R1+0x5a8], R10 ;  /* 0x0005a80a01007387 */ /* 0x0003e20000100a00 */
[----:B------:R-:W-:Y:S02]  /*2480*/  IMAD R162, R194, 0x26, RZ ;  /* 0x00000026c2a27824 */ /* 0x000fe400078e02ff */
[----:B------:R-:W-:Y:S02]  /*2490*/  IMAD R164, R164, 0x4c, RZ ;  /* 0x0000004ca4a47824 */ /* 0x000fe400078e02ff */
[----:B------:R-:W-:Y:S01]  /*24a0*/  IMAD R184, R239, 0x28, RZ ;  /* 0x00000028efb87824 */ /* 0x000fe200078e02ff */
[-C--:B------:R-:W-:Y:S01]  /*24b0*/  IADD3 R124, P2, R215, R122.reuse, RZ ;  /* 0x0000007ad77c7210 */ /* 0x080fe20007f5e0ff */
[----:B------:R-:W-:Y:S01]  /*24c0*/  IMAD R190, R237, 0x50, RZ ;  /* 0x00000050edbe7824 */ /* 0x000fe200078e02ff */
[----:B------:R-:W-:Y:S01]  /*24d0*/  LEA.HI.X.SX32 R219, R211, R123, 0x1, P5 ;  /* 0x0000007bd3db7211 */ /* 0x000fe200028f0eff */
[----:B------:R-:W3:Y:S01]  /*24e0*/  LDC R237, c[0x0][0x268] ;  /* 0x00009a00ffed7b82 */ /* 0x000ee20000000800 */
[----:B-1----:R-:W4:Y:S01]  /*24f0*/  LDL.LU R11, [R1+0x7a8] ;  /* 0x0007a800010b7983 */ /* 0x002f220000300800 */
[----:B------:R-:W-:-:S02]  /*2500*/  IADD3 R10, P4, R212, R122, RZ ;  /* 0x0000007ad40a7210 */ /* 0x000fc40007f9e0ff */
[----:B------:R-:W-:Y:S02]  /*2510*/  MOV R212, R126 ;  /* 0x0000007e00d47202 */ /* 0x000fe40000000f00 */
[----:B------:R0:W5:Y:S01]  /*2520*/  LDL.LU.64 R126, [R1+0x7a0] ;  /* 0x0007a000017e7983 */ /* 0x0001620000300a00 */
[----:B------:R-:W-:Y:S01]  /*2530*/  LEA.HI.X.SX32 R221, R206, R123, 0x1, P1 ;  /* 0x0000007bcedd7211 */ /* 0x000fe200008f0eff */
[----:B------:R-:W1:Y:S02]  /*2540*/  LDC R239, c[0x0][0x268] ;  /* 0x00009a00ffef7b82 */ /* 0x000e640000000800 */
[----:B------:R-:W-:Y:S04]  /*2550*/  STL [R1+0x588], R124 ;  /* 0x0005887c01007387 */ /* 0x000fe80000100800 */
[----:B------:R0:W-:Y:S04]  /*2560*/  STL.64 [R1+0x680], R218 ;  /* 0x000680da01007387 */ /* 0x0001e80000100a00 */
[----:B------:R-:W-:Y:S01]  /*2570*/  STL [R1+0x580], R10 ;  /* 0x0005800a01007387 */ /* 0x000fe20000100800 */
[----:B------:R-:W-:-:S03]  /*2580*/  IADD3 R220, P1, R207, R122, RZ ;  /* 0x0000007acfdc7210 */ /* 0x000fc60007f3e0ff */
[----:B------:R1:W-:Y:S01]  /*2590*/  STL.64 [R1+0x5a0], R8 ;  /* 0x0005a00801007387 */ /* 0x0003e20000100a00 */
[-C--:B------:R-:W-:Y:S01]  /*25a0*/  LEA.HI.X.SX32 R213, R200, R123.reuse, 0x1, P3 ;  /* 0x0000007bc8d57211 */ /* 0x080fe200018f0eff */
[----:B---3--:R-:W-:Y:S01]  /*25b0*/  IMAD R192, R237, 0x52, RZ ;  /* 0x00000052edc07824 */ /* 0x008fe200078e02ff */
[----:B0-----:R-:W-:Y:S01]  /*25c0*/  IADD3 R218, P5, R203, R122, RZ ;  /* 0x0000007acbda7210 */ /* 0x001fe20007fbe0ff */
[----:B------:R0:W-:Y:S01]  /*25d0*/  STL [R1+0x59c], R221 ;  /* 0x00059cdd01007387 */ /* 0x0001e20000100800 */
[----:B------:R-:W-:Y:S01]  /*25e0*/  MOV R206, R124 ;  /* 0x0000007c00ce7202 */ /* 0x000fe20000000f00 */
[----:B------:R-:W3:Y:S01]  /*25f0*/  LDC R237, c[0x0][0x268] ;  /* 0x00009a00ffed7b82 */ /* 0x000ee20000000800 */
[----:B------:R-:W-:Y:S01]  /*2600*/  LEA.HI.X.SX32 R219, R204, R123, 0x1, P5 ;  /* 0x0000007bccdb7211 */ /* 0x000fe200028f0eff */
[----:B-1----:R-:W-:Y:S01]  /*2610*/  IMAD R194, R239, 0x2a, RZ ;  /* 0x0000002aefc27824 */ /* 0x002fe200078e02ff */
[----:B------:R-:W-:Y:S02]  /*2620*/  IADD3 R8, P6, R200, R122, RZ ;  /* 0x0000007ac8087210 */ /* 0x000fe40007fde0ff */
[----:B------:R-:W-:-:S03]  /*2630*/  MOV R204, R10 ;  /* 0x0000000a00cc7202 */ /* 0x000fc60000000f00 */
[----:B------:R-:W1:Y:S01]  /*2640*/  LDC R239, c[0x0][0x268] ;  /* 0x00009a00ffef7b82 */ /* 0x000e620000000800 */
[-C--:B------:R-:W-:Y:S01]  /*2650*/  LEA.HI.X.SX32 R9, R203, R123.reuse, 0x1, P6 ;  /* 0x0000007bcb097211 */ /* 0x080fe200030f0eff */
[----:B--2---:R-:W-:Y:S02]  /*2660*/  IMAD.MOV.U32 R207, RZ, RZ, R125 ;  /* 0x000000ffffcf7224 */ /* 0x004fe400078e007d */
[----:B------:R-:W2:Y:S01]  /*2670*/  LDL.LU.64 R124, [R1+0x798] ;  /* 0x00079800017c7983 */ /* 0x000ea20000300a00 */
[-C--:B------:R-:W-:Y:S01]  /*2680*/  IADD3 R212, P3, R201, R122.reuse, RZ ;  /* 0x0000007ac9d47210 */ /* 0x080fe20007f7e0ff */
[----:B---3--:R-:W-:Y:S02]  /*2690*/  IMAD R196, R237, 0x54, RZ ;  /* 0x00000054edc47824 */ /* 0x008fe400078e02ff */
[----:B------:R3:W-:Y:S01]  /*26a0*/  STL.64 [R1+0x708], R218 ;  /* 0x000708da01007387 */ /* 0x0007e20000100a00 */
[-C--:B------:R-:W-:Y:S01]  /*26b0*/  LEA.HI.X.SX32 R207, R198, R123.reuse, 0x1, P2 ;  /* 0x0000007bc6cf7211 */ /* 0x080fe200010f0eff */
[----:B------:R-:W4:Y:S01]  /*26c0*/  LDC R237, c[0x0][0x268] ;  /* 0x00009a00ffed7b82 */ /* 0x000f220000000800 */
[----:B0-----:R-:W-:Y:S01]  /*26d0*/  LEA.HI.X.SX32 R221, R193, R123, 0x1, P1 ;  /* 0x0000007bc1dd7211 */ /* 0x001fe200008f0eff */
[----:B-1----:R-:W-:Y:S01]  /*26e0*/  IMAD R210, R239, 0x2c, RZ ;  /* 0x0000002cefd27824 */ /* 0x002fe200078e02ff */
[----:B---3--:R-:W-:-:S05]  /*26f0*/  IADD3 R218, P5, R205, R122, RZ ;  /* 0x0000007acdda7210 */ /* 0x008fca0007fbe0ff */
[----:B------:R-:W0:Y:S01]  /*2700*/  LDC R239, c[0x0][0x268] ;  /* 0x00009a00ffef7b82 */ /* 0x000e220000000800 */
[----:B----4-:R-:W-:Y:S02]  /*2710*/  MOV R205, R11 ;  /* 0x0000000b00cd7202 */ /* 0x010fe40000000f00 */
[----:B------:R1:W5:Y:S04]  /*2720*/  LDL.LU.64 R10, [R1+0x790] ;  /* 0x00079000010a7983 */ /* 0x0003680000300a00 */
[----:B------:R3:W-:Y:S01]  /*2730*/  STL.64 [R1+0x678], R8 ;  /* 0x0006780801007387 */ /* 0x0007e20000100a00 */
[-C--:B------:R-:W-:Y:S01]  /*2740*/  IADD3 R206, P2, R199, R122.reuse, RZ ;  /* 0x0000007ac7ce7210 */ /* 0x080fe20007f5e0ff */
[----:B------:R-:W-:Y:S01]  /*2750*/  IMAD R202, R237, 0x56, RZ ;  /* 0x00000056edca7824 */ /* 0x000fe200078e02ff */
[C---:B------:R-:W-:Y:S01]  /*2760*/  LEA.HI.X.SX32 R205, R195.reuse, R123, 0x1, P4 ;  /* 0x0000007bc3cd7211 */ /* 0x040fe200020f0eff */
[----:B------:R-:W4:Y:S01]  /*2770*/  LDC R237, c[0x0][0x268] ;  /* 0x00009a00ffed7b82 */ /* 0x000f220000000800 */
[----:B---3--:R-:W3:Y:S01]  /*2780*/  LDL.LU R9, [R1+0x788] ;  /* 0x0007880001097983 */ /* 0x008ee20000300800 */
[----:B------:R-:W-:-:S03]  /*2790*/  IADD3 R8, P6, R195, R122, RZ ;  /* 0x0000007ac3087210 */ /* 0x000fc60007fde0ff */
[----:B------:R1:W-:Y:S01]  /*27a0*/  STL [R1+0x594], R213 ;  /* 0x000594d501007387 */ /* 0x0003e20000100800 */
[-C--:B------:R-:W-:Y:S01]  /*27b0*/  LEA.HI.X.SX32 R219, R182, R123.reuse, 0x1, P5 ;  /* 0x0000007bb6db7211 */ /* 0x080fe200028f0eff */
[----:B------:R-:W-:Y:S02]  /*27c0*/  IMAD.MOV.U32 R200, RZ, RZ, R8 ;  /* 0x000000ffffc87224 */ /* 0x000fe400078e0008 */
[----:B------:R3:W-:Y:S01]  /*27d0*/  STL [R1+0x670], R8 ;  /* 0x0006700801007387 */ /* 0x0007e20000100800 */
[-C--:B------:R-:W-:Y:S01]  /*27e0*/  IADD3 R204, P4, R186, R122.reuse, RZ ;  /* 0x0000007abacc7210 */ /* 0x080fe20007f9e0ff */
[----:B0-----:R-:W-:Y:S01]  /*27f0*/  IMAD R217, R239, 0x2e, RZ ;  /* 0x0000002eefd97824 */ /* 0x001fe200078e02ff */
[----:B------:R-:W-:Y:S01]  /*2800*/  IADD3 R200, P1, R185, R122, RZ ;  /* 0x0000007ab9c87210 */ /* 0x000fe20007f3e0ff */
[----:B------:R-:W0:Y:S01]  /*2810*/  LDC R239, c[0x0][0x268] ;  /* 0x00009a00ffef7b82 */ /* 0x000e220000000800 */
[----:B-1----:R-:W-:Y:S01]  /*2820*/  LEA.HI.X.SX32 R213, R180, R123, 0x1, P3 ;  /* 0x0000007bb4d57211 */ /* 0x002fe200018f0eff */
[----:B----4-:R-:W-:-:S06]  /*2830*/  IMAD R214, R237, 0x58, RZ ;  /* 0x00000058edd67824 */ /* 0x010fcc00078e02ff */
[----:B------:R-:W1:Y:S01]  /*2840*/  LDC R237, c[0x0][0x268] ;  /* 0x00009a00ffed7b82 */ /* 0x000e620000000800 */
[----:B0-----:R-:W-:-:S07]  /*2850*/  IMAD R228, R239, 0x30, RZ ;  /* 0x00000030efe47824 */ /* 0x001fce00078e02ff */
[----:B------:R-:W0:Y:S01]  /*2860*/  LDC R239, c[0x0][0x268] ;  /* 0x00009a00ffef7b82 */ /* 0x000e220000000800 */
[----:B-1----:R-:W-:-:S07]  /*2870*/  IMAD R216, R237, 0x5a, RZ ;  /* 0x0000005aedd87824 */ /* 0x002fce00078e02ff */
[----:B------:R-:W1:Y:S01]  /*2880*/  LDC R237, c[0x0][0x268] ;  /* 0x00009a00ffed7b82 */ /* 0x000e620000000800 */
[----:B0-----:R-:W-:-:S07]  /*2890*/  IMAD R233, R239, 0x32, RZ ;  /* 0x00000032efe97824 */ /* 0x001fce00078e02ff */
[----:B------:R-:W0:Y:S01]  /*28a0*/  LDC R239, c[0x0][0x268] ;  /* 0x00009a00ffef7b82 */ /* 0x000e220000000800 */
[----:B-1----:R-:W-:-:S07]  /*28b0*/  IMAD R223, R237, 0x5c, RZ ;  /* 0x0000005ceddf7824 */ /* 0x002fce00078e02ff */
[----:B------:R-:W1:Y:S01]  /*28c0*/  LDC R237, c[0x0][0x268] ;  /* 0x00009a00ffed7b82 */ /* 0x000e620000000800 */
[----:B0-----:R-:W-:Y:S02]  /*28d0*/  IMAD R239, R239, 0x34, RZ ;  /* 0x00000034efef7824 */ /* 0x001fe400078e02ff */
[----:B-1----:R-:W-:-:S05]  /*28e0*/  IMAD R224, R237, 0x5e, RZ ;  /* 0x0000005eede07824 */ /* 0x002fca00078e02ff */
[----:B------:R-:W0:Y:S02]  /*28f0*/  LDC R237, c[0x0][0x268] ;  /* 0x00009a00ffed7b82 */ /* 0x000e240000000800 */
[----:B0-----:R-:W-:-:S06]  /*2900*/  IMAD R229, R237, 0x60, RZ ;  /* 0x00000060ede57824 */ /* 0x001fcc00078e02ff */
[----:B------:R-:W0:Y:S02]  /*2910*/  LDC R237, c[0x0][0x268] ;  /* 0x00009a00ffed7b82 */ /* 0x000e240000000800 */
[----:B0-----:R-:W-:-:S06]  /*2920*/  IMAD R231, R237, 0x62, RZ ;  /* 0x00000062ede77824 */ /* 0x001fcc00078e02ff */
[----:B------:R-:W0:Y:S02]  /*2930*/  LDC R237, c[0x0][0x268] ;  /* 0x00009a00ffed7b82 */ /* 0x000e240000000800 */
[----:B0-----:R-:W-:-:S06]  /*2940*/  IMAD R234, R237, 0x64, RZ ;  /* 0x00000064edea7824 */ /* 0x001fcc00078e02ff */
[----:B------:R-:W0:Y:S02]  /*2950*/  LDC R237, c[0x0][0x268] ;  /* 0x00009a00ffed7b82 */ /* 0x000e240000000800 */
[----:B0-----:R-:W-:-:S06]  /*2960*/  IMAD R236, R237, 0x66, RZ ;  /* 0x00000066edec7824 */ /* 0x001fcc00078e02ff */
[----:B------:R-:W0:Y:S02]  /*2970*/  LDC R237, c[0x0][0x268] ;  /* 0x00009a00ffed7b82 */ /* 0x000e240000000800 */
[----:B0-----:R-:W-:Y:S01]  /*2980*/  IMAD R237, R237, 0x1a, RZ ;  /* 0x0000001aeded7824 */ /* 0x001fe200078e02ff */
[----:B---3--:R-:W-:Y:S02]  /*2990*/  MOV R201, R9 ;  /* 0x0000000900c97202 */ /* 0x008fe40000000f00 */
[----:B------:R-:W-:Y:S01]  /*29a0*/  LEA.HI.X.SX32 R201, R197, R123, 0x1, P6 ;  /* 0x0000007bc5c97211 */ /* 0x000fe200030f0eff */
[----:B------:R0:W5:Y:S01]  /*29b0*/  LDL.LU.64 R8, [R1+0x780] ;  /* 0x0007800001087983 */ /* 0x0001620000300a00 */
[----:B------:R-:W-:-:S04]  /*29c0*/  IADD3 R198, P6, R188, R122, RZ ;  /* 0x0000007abcc67210 */ /* 0x000fc80007fde0ff */
[-C--:B------:R-:W-:Y:S01]  /*29d0*/  LEA.HI.X.SX32 R199, R191, R123.reuse, 0x1, P6 ;  /* 0x0000007bbfc77211 */ /* 0x080fe200030f0eff */
[----:B------:R-:W-:Y:S04]  /*29e0*/  STL [R1+0x58c], R207 ;  /* 0x00058ccf01007387 */ /* 0x000fe80000100800 */
[----:B------:R1:W-:Y:S04]  /*29f0*/  STL [R1+0x584], R205 ;  /* 0x000584cd01007387 */ /* 0x0003e80000100800 */
[----:B------:R3:W-:Y:S04]  /*2a00*/  STL [R1+0x674], R201 ;  /* 0x000674c901007387 */ /* 0x0007e80000100800 */
[----:B------:R4:W-:Y:S01]  /*2a10*/  STL.64 [R1+0x768], R198 ;  /* 0x000768c601007387 */ /* 0x0009e20000100a00 */
[----:B-1----:R-:W-:-:S02]  /*2a20*/  LEA.HI.X.SX32 R205, R188, R123, 0x1, P4 ;  /* 0x0000007bbccd7211 */ /* 0x002fc400020f0eff */
[----:B---3--:R-:W-:Y:S01]  /*2a30*/  LEA.HI.X.SX32 R201, R186, R123, 0x1, P1 ;  /* 0x0000007bbac97211 */ /* 0x008fe200008f0eff */
[----:B------:R1:W-:Y:S01]  /*2a40*/  STL.64 [R1+0x578], R220 ;  /* 0x000578dc01007387 */ /* 0x0003e20000100a00 */
[----:B----4-:R-:W-:-:S03]  /*2a50*/  IADD3 R198, P6, R182, R122, RZ ;  /* 0x0000007ab6c67210 */ /* 0x010fc60007fde0ff */
[----:B------:R3:W-:Y:S01]  /*2a60*/  STL.64 [R1+0x748], R204 ;  /* 0x000748cc01007387 */ /* 0x0007e20000100a00 */
[-C--:B------:R-:W-:Y:S02]  /*2a70*/  LEA.HI.X.SX32 R199, R185, R123.reuse, 0x1, P6 ;  /* 0x0000007bb9c77211 */ /* 0x080fe400030f0eff */
[CC--:B------:R-:W-:Y:S01]  /*2a80*/  IADD3 R186, P6, R177.reuse, R122.reuse, RZ ;  /* 0x0000007ab1ba7210 */ /* 0x0c0fe20007fde0ff */
[----:B------:R4:W-:Y:S01]  /*2a90*/  STL.64 [R1+0x700], R200 ;  /* 0x000700c801007387 */ /* 0x0009e20000100a00 */
[----:B------:R-:W-:Y:S01]  /*2aa0*/  LEA.HI.X.SX32 R207, R177, R123, 0x1, P2 ;  /* 0x0000007bb1cf7211 */ /* 0x000fe200010f0eff */
[----:B-1----:R-:W1:Y:S01]  /*2ab0*/  LDC R221, c[0x0][0x268] ;  /* 0x00009a00ffdd7b82 */ /* 0x002e620000000800 */
[-C--:B------:R-:W-:Y:S02]  /*2ac0*/  IADD3 R180, P2, R168, R122.reuse, RZ ;  /* 0x0000007aa8b47210 */ /* 0x080fe40007f5e0ff */
[-C--:B---3--:R-:W-:Y:S01]  /*2ad0*/  IADD3 R204, P4, R189, R122.reuse, RZ ;  /* 0x0000007abdcc7210 */ /* 0x088fe20007f9e0ff */
[----:B------:R3:W-:Y:S01]  /*2ae0*/  STL.64 [R1+0x668], R198 ;  /* 0x000668c601007387 */ /* 0x0007e20000100a00 */
[----:B------:R-:W-:-:S02]  /*2af0*/  IADD3 R188, P3, R181, R122, RZ ;  /* 0x0000007ab5bc7210 */ /* 0x000fc40007f7e0ff */
[-C--:B----4-:R-:W-:Y:S02]  /*2b00*/  IADD3 R200, P1, R187, R122.reuse, RZ ;  /* 0x0000007abbc87210 */ /* 0x090fe40007f3e0ff */
[-C--:B------:R-:W-:Y:S01]  /*2b10*/  LEA.HI.X.SX32 R187, R179, R123.reuse, 0x1, P6 ;  /* 0x0000007bb3bb7211 */ /* 0x080fe200030f0eff */
[----:B------:R-:W-:Y:S01]  /*2b20*/  STL.64 [R1+0x570], R218 ;  /* 0x000570da01007387 */ /* 0x000fe20000100a00 */
[-C--:B------:R-:W-:Y:S02]  /*2b30*/  LEA.HI.X.SX32 R205, R174, R123.reuse, 0x1, P4 ;  /* 0x0000007baecd7211 */ /* 0x080fe400020f0eff */
[C---:B------:R-:W-:Y:S01]  /*2b40*/  LEA.HI.X.SX32 R181, R171.reuse, R123, 0x1, P2 ;  /* 0x0000007babb57211 */ /* 0x040fe200010f0eff */
[----:B------:R-:W-:Y:S01]  /*2b50*/  STL.64 [R1+0x568], R212 ;  /* 0x000568d401007387 */ /* 0x000fe20000100a00 */
[----:B------:R-:W-:-:S03]  /*2b60*/  IADD3 R182, P6, R171, R122, RZ ;  /* 0x0000007aabb67210 */ /* 0x000fc60007fde0ff */
[----:B------:R-:W-:Y:S04]  /*2b70*/  STL.64 [R1+0x660], R186 ;  /* 0x000660ba01007387 */ /* 0x000fe80000100a00 */
[----:B------:R-:W-:Y:S01]  /*2b80*/  STL.64 [R1+0x560], R206 ;  /* 0x000560ce01007387 */ /* 0x000fe20000100a00 */
[----:B---3--:R-:W-:-:S03]  /*2b90*/  IADD3 R198, P5, R183, R122, RZ ;  /* 0x0000007ab7c67210 */ /* 0x008fc60007fbe0ff */
[----:B------:R-:W-:Y:S01]  /*2ba0*/  STL.64 [R1+0x558], R204 ;  /* 0x000558cc01007387 */ /* 0x000fe20000100a00 */
[----:B------:R-:W-:-:S03]  /*2bb0*/  LEA.HI.X.SX32 R183, R172, R123, 0x1, P6 ;  /* 0x0000007bacb77211 */ /* 0x000fc600030f0eff */
[----:B------:R3:W-:Y:S01]  /*2bc0*/  STL.64 [R1+0x658], R180 ;  /* 0x000658b401007387 */ /* 0x0007e20000100a00 */
[----:B------:R-:W-:-:S03]  /*2bd0*/  LEA.HI.X.SX32 R201, R168, R123, 0x1, P1 ;  /* 0x0000007ba8c97211 */ /* 0x000fc600008f0eff */
[----:B------:R-:W-:Y:S01]  /*2be0*/  STL.64 [R1+0x6f8], R182 ;  /* 0x0006f8b601007387 */ /* 0x000fe20000100a00 */
[----:B---3--:R-:W-:-:S04]  /*2bf0*/  IADD3 R180, P2, R163, R122, RZ ;  /* 0x0000007aa3b47210 */ /* 0x008fc80007f5e0ff */
[----:B------:R-:W-:Y:S01]  /*2c00*/  LEA.HI.X.SX32 R181, R165, R123, 0x1, P2 ;  /* 0x0000007ba5b57211 */ /* 0x000fe200010f0eff */
[----:B------:R-:W-:Y:S01]  /*2c10*/  STL.64 [R1+0x550], R200 ;  /* 0x000550c801007387 */ /* 0x000fe20000100a00 */
[----:B------:R-:W-:-:S03]  /*2c20*/  IADD3 R186, P4, R175, R122, RZ ;  /* 0x0000007aafba7210 */ /* 0x000fc60007f9e0ff */
[----:B------:R3:W-:Y:S01]  /*2c30*/  STL.64 [R1+0x650], R180 ;  /* 0x000650b401007387 */ /* 0x0007e20000100a00 */
[-C--:B------:R-:W-:Y:S02]  /*2c40*/  LEA.HI.X.SX32 R189, R163, R123.reuse, 0x1, P3 ;  /* 0x0000007ba3bd7211 */ /* 0x080fe400018f0eff */
[-C--:B------:R-:W-:Y:S02]  /*2c50*/  LEA.HI.X.SX32 R199, R166, R123.reuse, 0x1, P5 ;  /* 0x0000007ba6c77211 */ /* 0x080fe400028f0eff */
[-C--:B------:R-:W-:Y:S02]  /*2c60*/  IADD3 R168, P3, R155, R122.reuse, RZ ;  /* 0x0000007a9ba87210 */ /* 0x080fe40007f7e0ff */
[-C--:B------:R-:W-:Y:S02]  /*2c70*/  IADD3 R174, P6, R173, R122.reuse, RZ ;  /* 0x0000007aadae7210 */ /* 0x080fe40007fde0ff */
[----:B------:R-:W-:Y:S02]  /*2c80*/  LEA.HI.X.SX32 R187, R161, R123, 0x1, P4 ;  /* 0x0000007ba1bb7211 */ /* 0x000fe400020f0eff */
[----:B---3--:R-:W-:-:S02]  /*2c90*/  IADD3 R180, P2, R156, R122, RZ ;  /* 0x0000007a9cb47210 */ /* 0x008fc40007f5e0ff */
[-C--:B------:R-:W-:Y:S02]  /*2ca0*/  IADD3 R166, P4, R150, R122.reuse, RZ ;  /* 0x0000007a96a67210 */ /* 0x080fe40007f9e0ff */
[-C--:B------:R-:W-:Y:S02]  /*2cb0*/  LEA.HI.X.SX32 R181, R158, R123.reuse, 0x1, P2 ;  /* 0x0000007b9eb57211 */ /* 0x080fe400010f0eff */
[-C--:B------:R-:W-:Y:S01]  /*2cc0*/  IADD3 R182, P1, R169, R122.reuse, RZ ;  /* 0x0000007aa9b67210 */ /* 0x080fe20007f3e0ff */
[----:B------:R-:W-:Y:S01]  /*2cd0*/  STL.64 [R1+0x548], R198 ;  /* 0x000548c601007387 */ /* 0x000fe20000100a00 */
[----:B------:R-:W-:Y:S02]  /*2ce0*/  IADD3 R172, P5, R167, R122, RZ ;  /* 0x0000007aa7ac7210 */ /* 0x000fe40007fbe0ff */
[-C--:B------:R-:W-:Y:S01]  /*2cf0*/  LEA.HI.X.SX32 R169, R156, R123.reuse, 0x1, P3 ;  /* 0x0000007b9ca97211 */ /* 0x080fe200018f0eff */
[----:B------:R-:W-:Y:S01]  /*2d00*/  STL.64 [R1+0x540], R188 ;  /* 0x000540bc01007387 */ /* 0x000fe20000100a00 */
[----:B------:R-:W-:-:S02]  /*2d10*/  LEA.HI.X.SX32 R175, R150, R123, 0x1, P6 ;  /* 0x0000007b96af7211 */ /* 0x000fc400030f0eff */
[-C--:B------:R-:W-:Y:S01]  /*2d20*/  LEA.HI.X.SX32 R167, R155, R123.reuse, 0x1, P4 ;  /* 0x0000007b9ba77211 */ /* 0x080fe200020f0eff */
[----:B------:R3:W-:Y:S01]  /*2d30*/  STL.64 [R1+0x740], R180 ;  /* 0x000740b401007387 */ /* 0x0007e20000100a00 */
[-C--:B------:R-:W-:Y:S02]  /*2d40*/  IADD3 R156, P4, R142, R122.reuse, RZ ;  /* 0x0000007a8e9c7210 */ /* 0x080fe40007f9e0ff */
[-C--:B------:R-:W-:Y:S01]  /*2d50*/  LEA.HI.X.SX32 R183, R146, R123.reuse, 0x1, P1 ;  /* 0x0000007b92b77211 */ /* 0x080fe200008f0eff */
[----:B------:R-:W-:Y:S01]  /*2d60*/  STL.64 [R1+0x538], R186 ;  /* 0x000538ba01007387 */ /* 0x000fe20000100a00 */
[-C--:B------:R-:W-:Y:S02]  /*2d70*/  LEA.HI.X.SX32 R173, R142, R123.reuse, 0x1, P5 ;  /* 0x0000007b8ead7211 */ /* 0x080fe400028f0eff */
[----:B------:R-:W-:Y:S01]  /*2d80*/  IADD3 R158, P3, R157, R122, RZ ;  /* 0x0000007a9d9e7210 */ /* 0x000fe20007f7e0ff */
[----:B------:R-:W-:Y:S01]  /*2d90*/  STL.64 [R1+0x6f0], R168 ;  /* 0x0006f0a801007387 */ /* 0x000fe20000100a00 */
[----:B------:R-:W-:-:S03]  /*2da0*/  LEA.HI.X.SX32 R157, R144, R123, 0x1, P4 ;  /* 0x0000007b909d7211 */ /* 0x000fc600020f0eff */
[----:B------:R-:W-:Y:S01]  /*2db0*/  STL.64 [R1+0x530], R174 ;  /* 0x000530ae01007387 */ /* 0x000fe20000100a00 */
[----:B---3--:R-:W-:-:S03]  /*2dc0*/  IADD3 R180, P2, R159, R122, RZ ;  /* 0x0000007a9fb47210 */ /* 0x008fc60007f5e0ff */
[----:B------:R3:W-:Y:S04]  /*2dd0*/  STL.64 [R1+0x648], R166 ;  /* 0x000648a601007387 */ /* 0x0007e80000100a00 */
[----:B------:R-:W-:Y:S04]  /*2de0*/  STL.64 [R1+0x528], R182 ;  /* 0x000528b601007387 */ /* 0x000fe80000100a00 */
[----:B------:R4:W-:Y:S01]  /*2df0*/  STL.64 [R1+0x520], R172 ;  /* 0x000520ac01007387 */ /* 0x0009e20000100a00 */
[----:B---3--:R-:W-:Y:S02]  /*2e00*/  IADD3 R166, P4, R116, R122, RZ ;  /* 0x0000007a74a67210 */ /* 0x008fe40007f9e0ff */
[----:B------:R-:W-:-:S02]  /*2e10*/  LEA.HI.X.SX32 R181, R119, R123, 0x1, P2 ;  /* 0x0000007b77b57211 */ /* 0x000fc400010f0eff */
[-C--:B------:R-:W-:Y:S02]  /*2e20*/  LEA.HI.X.SX32 R167, R117, R123.reuse, 0x1, P4 ;  /* 0x0000007b75a77211 */ /* 0x080fe400020f0eff */
[-C--:B----4-:R-:W-:Y:S01]  /*2e30*/  IADD3 R172, P5, R113, R122.reuse, RZ ;  /* 0x0000007a71ac7210 */ /* 0x090fe20007fbe0ff */
[----:B------:R-:W-:Y:S03]  /*2e40*/  STL.64 [R1+0x640], R156 ;  /* 0x0006409c01007387 */ /* 0x000fe60000100a00 */
[----:B------:R-:W-:Y:S01]  /*2e50*/  LEA.HI.X.SX32 R173, R116, R123, 0x1, P5 ;  /* 0x0000007b74ad7211 */ /* 0x000fe200028f0eff */
[----:B------:R3:W-:Y:S01]  /*2e60*/  STL.64 [R1+0x6e8], R166 ;  /* 0x0006e8a601007387 */ /* 0x0007e20000100a00 */
[----:B------:R-:W-:-:S03]  /*2e70*/  IADD3 R174, P6, R152, R122, RZ ;  /* 0x0000007a98ae7210 */ /* 0x000fc60007fde0ff */
[----:B------:R-:W-:Y:S01]  /*2e80*/  STL.64 [R1+0x518], R180 ;  /* 0x000518b401007387 */ /* 0x000fe20000100a00 */
[----:B------:R-:W-:-:S03]  /*2e90*/  IADD3 R168, P1, R148, R122, RZ ;  /* 0x0000007a94a87210 */ /* 0x000fc60007f3e0ff */
[----:B------:R4:W-:Y:S01]  /*2ea0*/  STL.64 [R1+0x638], R172 ;  /* 0x000638ac01007387 */ /* 0x0009e20000100a00 */
[-C--:B------:R-:W-:Y:S02]  /*2eb0*/  LEA.HI.X.SX32 R175, R111, R123.reuse, 0x1, P6 ;  /* 0x0000007b6faf7211 */ /* 0x080fe400030f0eff */
[-C--:B---3--:R-:W-:Y:S02]  /*2ec0*/  IADD3 R166, P4, R118, R122.reuse, RZ ;  /* 0x0000007a76a67210 */ /* 0x088fe40007f9e0ff */
[-C--:B------:R-:W-:Y:S02]  /*2ed0*/  IADD3 R118, P6, R112, R122.reuse, RZ ;  /* 0x0000007a70767210 */ /* 0x080fe40007fde0ff */
[----:B----4-:R-:W-:Y:S02]  /*2ee0*/  IADD3 R172, P5, R108, R122, RZ ;  /* 0x0000007a6cac7210 */ /* 0x010fe40007fbe0ff */
[-C--:B------:R-:W-:Y:S02]  /*2ef0*/  LEA.HI.X.SX32 R159, R113, R123.reuse, 0x1, P3 ;  /* 0x0000007b719f7211 */ /* 0x080fe400018f0eff */
[----:B------:R-:W-:-:S02]  /*2f00*/  LEA.HI.X.SX32 R173, R110, R123, 0x1, P5 ;  /* 0x0000007b6ead7211 */ /* 0x000fc400028f0eff */
[-C--:B------:R-:W-:Y:S02]  /*2f10*/  IADD3 R112, P5, R102, R122.reuse, RZ ;  /* 0x0000007a66707210 */ /* 0x080fe40007fbe0ff */
[-C--:B------:R-:W-:Y:S02]  /*2f20*/  IADD3 R156, P2, R120, R122.reuse, RZ ;  /* 0x0000007a789c7210 */ /* 0x080fe40007f5e0ff */
[-C--:B------:R-:W-:Y:S02]  /*2f30*/  LEA.HI.X.SX32 R169, R108, R123.reuse, 0x1, P1 ;  /* 0x0000007b6ca97211 */ /* 0x080fe400008f0eff */
[----:B------:R-:W-:Y:S01]  /*2f40*/  IADD3 R110, P1, R99, R122, RZ ;  /* 0x0000007a636e7210 */ /* 0x000fe20007f3e0ff */
[----:B------:R-:W-:Y:S01]  /*2f50*/  STL.64 [R1+0x510], R158 ;  /* 0x0005109e01007387 */ /* 0x000fe20000100a00 */
[-C--:B------:R-:W-:Y:S02]  /*2f60*/  LEA.HI.X.SX32 R113, R104, R123.reuse, 0x1, P5 ;  /* 0x0000007b68717211 */ /* 0x080fe400028f0eff */
[-C--:B------:R-:W-:Y:S01]  /*2f70*/  LEA.HI.X.SX32 R157, R106, R123.reuse, 0x1, P2 ;  /* 0x0000007b6a9d7211 */ /* 0x080fe200010f0eff */
[----:B------:R-:W-:Y:S01]  /*2f80*/  STL.64 [R1+0x508], R174 ;  /* 0x000508ae01007387 */ /* 0x000fe20000100a00 */
[----:B------:R-:W-:-:S03]  /*2f90*/  LEA.HI.X.SX32 R111, R102, R123, 0x1, P1 ;  /* 0x0000007b666f7211 */ /* 0x000fc600008f0eff */
[----:B------:R-:W-:Y:S04]  /*2fa0*/  STL.64 [R1+0x630], R172 ;  /* 0x000630ac01007387 */ /* 0x000fe80000100a00 */
[----:B------:R-:W-:Y:S04]  /*2fb0*/  STL.64 [R1+0x500], R168 ;  /* 0x000500a801007387 */ /* 0x000fe80000100a00 */
[----:B------:R3:W-:Y:S01]  /*2fc0*/  STL.64 [R1+0x770], R112 ;  /* 0x0007707001007387 */ /* 0x0007e20000100a00 */
[----:B------:R-:W-:-:S03]  /*2fd0*/  IADD3 R116, P2, R97, R122, RZ ;  /* 0x0000007a61747210 */ /* 0x000fc60007f5e0ff */
[----:B------:R-:W-:Y:S04]  /*2fe0*/  STL.64 [R1+0x4f8], R156 ;  /* 0x0004f89c01007387 */ /* 0x000fe80000100a00 */
[----:B------:R4:W-:Y:S01]  /*2ff0*/  STL.64 [R1+0x760], R110 ;  /* 0x0007606e01007387 */ /* 0x0009e20000100a00 */
[-C--:B------:R-:W-:Y:S02]  /*3000*/  LEA.HI.X.SX32 R117, R99, R123.reuse, 0x1, P2 ;  /* 0x0000007b63757211 */ /* 0x080fe400010f0eff */
[-C--:B---3--:R-:W-:Y:S02]  /*3010*/  IADD3 R112, P5, R96, R122.reuse, RZ ;  /* 0x0000007a60707210 */ /* 0x088fe40007fbe0ff */
[----:B----4-:R-:W-:Y:S02]  /*3020*/  IADD3 R110, P1, R94, R122, RZ ;  /* 0x0000007a5e6e7210 */ /* 0x010fe40007f3e0ff */
[----:B------:R-:W-:-:S02]  /*3030*/  LEA.HI.X.SX32 R113, R97, R123, 0x1, P5 ;  /* 0x0000007b61717211 */ /* 0x000fc400028f0eff */
[-C--:B------:R-:W-:Y:S02]  /*3040*/  LEA.HI.X.SX32 R111, R96, R123.reuse, 0x1, P1 ;  /* 0x0000007b606f7211 */ /* 0x080fe400008f0eff */
[-C--:B------:R-:W-:Y:S02]  /*3050*/  IADD3 R156, P1, R90, R122.reuse, RZ ;  /* 0x0000007a5a9c7210 */ /* 0x080fe40007f3e0ff */
[-C--:B------:R-:W-:Y:S01]  /*3060*/  IADD3 R158, P3, R114, R122.reuse, RZ ;  /* 0x0000007a729e7210 */ /* 0x080fe20007f7e0ff */
[----:B------:R3:W-:Y:S01]  /*3070*/  STL.64 [R1+0x738], R116 ;  /* 0x0007387401007387 */ /* 0x0007e20000100a00 */
[-C--:B------:R-:W-:Y:S02]  /*3080*/  LEA.HI.X.SX32 R167, R94, R123.reuse, 0x1, P4 ;  /* 0x0000007b5ea77211 */ /* 0x080fe400020f0eff */
[----:B------:R-:W-:Y:S01]  /*3090*/  LEA.HI.X.SX32 R157, R91, R123, 0x1, P1 ;  /* 0x0000007b5b9d7211 */ /* 0x000fe200008f0eff */
[----:B------:R-:W-:Y:S01]  /*30a0*/  STL.64 [R1+0x6e0], R112 ;  /* 0x0006e07001007387 */ /* 0x000fe20000100a00 */
[----:B------:R-:W-:-:S02]  /*30b0*/  IADD3 R94, P1, R84, R122, RZ ;  /* 0x0000007a545e7210 */ /* 0x000fc40007f3e0ff */
[-C--:B------:R-:W-:Y:S01]  /*30c0*/  LEA.HI.X.SX32 R159, R92, R123.reuse, 0x1, P3 ;  /* 0x0000007b5c9f7211 */ /* 0x080fe200018f0eff */
[----:B------:R4:W-:Y:S01]  /*30d0*/  STL.64 [R1+0x628], R110 ;  /* 0x0006286e01007387 */ /* 0x0009e20000100a00 */
[----:B------:R-:W-:Y:S02]  /*30e0*/  LEA.HI.X.SX32 R119, R90, R123, 0x1, P6 ;  /* 0x0000007b5a777211 */ /* 0x000fe400030f0eff */
[-C--:B------:R-:W-:Y:S01]  /*30f0*/  IADD3 R92, P6, R82, R122.reuse, RZ ;  /* 0x0000007a525c7210 */ /* 0x080fe20007fde0ff */
[----:B------:R-:W-:Y:S01]  /*3100*/  STL.64 [R1+0x4f0], R166 ;  /* 0x0004f0a601007387 */ /* 0x000fe20000100a00 */
[----:B---3--:R-:W-:-:S03]  /*3110*/  IADD3 R116, P2, R100, R122, RZ ;  /* 0x0000007a64747210 */ /* 0x008fc60007f5e0ff */
[----:B------:R-:W-:Y:S01]  /*3120*/  STL.64 [R1+0x4e8], R158 ;  /* 0x0004e89e01007387 */ /* 0x000fe20000100a00 */
[-C--:B----4-:R-:W-:Y:S02]  /*3130*/  IADD3 R110, P4, R95, R122.reuse, RZ ;  /* 0x0000007a5f6e7210 */ /* 0x090fe40007f9e0ff */
[-C--:B------:R-:W-:Y:S01]  /*3140*/  LEA.HI.X.SX32 R95, R85, R123.reuse, 0x1, P1 ;  /* 0x0000007b555f7211 */ /* 0x080fe200008f0eff */
[----:B------:R-:W-:Y:S01]  /*3150*/  STL.64 [R1+0x620], R156 ;  /* 0x0006209c01007387 */ /* 0x000fe20000100a00 */
[-C--:B------:R-:W-:Y:S02]  /*3160*/  IADD3 R112, P5, R98, R122.reuse, RZ ;  /* 0x0000007a62707210 */ /* 0x080fe40007fbe0ff */
[----:B------:R-:W-:Y:S01]  /*3170*/  IADD3 R98, P3, R93, R122, RZ ;  /* 0x0000007a5d627210 */ /* 0x000fe20007f7e0ff */
[----:B------:R-:W-:Y:S01]  /*3180*/  STL.64 [R1+0x4e0], R118 ;  /* 0x0004e07601007387 */ /* 0x000fe20000100a00 */
[----:B------:R-:W-:-:S03]  /*3190*/  LEA.HI.X.SX32 R93, R84, R123, 0x1, P6 ;  /* 0x0000007b545d7211 */ /* 0x000fc600030f0eff */
[----:B------:R3:W-:Y:S01]  /*31a0*/  STL.64 [R1+0x6d8], R94 ;  /* 0x0006d85e01007387 */ /* 0x0007e20000100a00 */
[-C--:B------:R-:W-:Y:S02]  /*31b0*/  LEA.HI.X.SX32 R117, R88, R123.reuse, 0x1, P2 ;  /* 0x0000007b58757211 */ /* 0x080fe400010f0eff */
[-C--:B------:R-:W-:Y:S02]  /*31c0*/  IADD3 R96, P2, R87, R122.reuse, RZ ;  /* 0x0000007a57607210 */ /* 0x080fe40007f5e0ff */
[-C--:B------:R-:W-:Y:S02]  /*31d0*/  LEA.HI.X.SX32 R113, R82, R123.reuse, 0x1, P5 ;  /* 0x0000007b52717211 */ /* 0x080fe400028f0eff */
[-C--:B---3--:R-:W-:Y:S02]  /*31e0*/  IADD3 R94, P1, R86, R122.reuse, RZ ;  /* 0x0000007a565e7210 */ /* 0x088fe40007f3e0ff */
[----:B------:R-:W-:Y:S02]  /*31f0*/  IADD3 R86, P6, R76, R122, RZ ;  /* 0x0000007a4c567210 */ /* 0x000fe40007fde0ff */
[----:B------:R-:W-:-:S02]  /*3200*/  LEA.HI.X.SX32 R111, R79, R123, 0x1, P4 ;  /* 0x0000007b4f6f7211 */ /* 0x000fc400020f0eff */
[-C--:B------:R-:W-:Y:S02]  /*3210*/  LEA.HI.X.SX32 R87, R78, R123.reuse, 0x1, P6 ;  /* 0x0000007b4e577211 */ /* 0x080fe400030f0eff */
[-C--:B------:R-:W-:Y:S01]  /*3220*/  IADD3 R84, P6, R69, R122.reuse, RZ ;  /* 0x0000007a45547210 */ /* 0x080fe20007fde0ff */
[----:B------:R-:W-:Y:S01]  /*3230*/  STL.64 [R1+0x4d8], R116 ;  /* 0x0004d87401007387 */ /* 0x000fe20000100a00 */
[-C--:B------:R-:W-:Y:S02]  /*3240*/  LEA.HI.X.SX32 R99, R76, R123.reuse, 0x1, P3 ;  /* 0x0000007b4c637211 */ /* 0x080fe400018f0eff */
[-C--:B------:R-:W-:Y:S01]  /*3250*/  IADD3 R90, P4, R80, R122.reuse, RZ ;  /* 0x0000007a505a7210 */ /* 0x080fe20007f9e0ff */
[----:B------:R3:W-:Y:S01]  /*3260*/  STL.64 [R1+0x618], R92 ;  /* 0x0006185c01007387 */ /* 0x0007e20000100a00 */
[-C--:B------:R-:W-:Y:S02]  /*3270*/  LEA.HI.X.SX32 R97, R74, R123.reuse, 0x1, P2 ;  /* 0x0000007b4a617211 */ /* 0x080fe400010f0eff */
[----:B------:R-:W-:Y:S01]  /*3280*/  IADD3 R80, P3, R68, R122, RZ ;  /* 0x0000007a44507210 */ /* 0x000fe20007f7e0ff */
[----:B------:R-:W-:Y:S01]  /*3290*/  STL.64 [R1+0x4d0], R112 ;  /* 0x0004d07001007387 */ /* 0x000fe20000100a00 */
[----:B------:R-:W-:-:S02]  /*32a0*/  LEA.HI.X.SX32 R85, R72, R123, 0x1, P6 ;  /* 0x0000007b48557211 */ /* 0x000fc400030f0eff */
[-C--:B------:R-:W-:Y:S01]  /*32b0*/  IADD3 R78, P2, R65, R122.reuse, RZ ;  /* 0x0000007a414e7210 */ /* 0x080fe20007f5e0ff */
[----:B------:R-:W-:Y:S04]  /*32c0*/  STL.64 [R1+0x4c8], R110 ;  /* 0x0004c86e01007387 */ /* 0x000fe80000100a00 */
[----:B------:R4:W-:Y:S01]  /*32d0*/  STL.64 [R1+0x610], R86 ;  /* 0x0006105601007387 */ /* 0x0009e20000100a00 */
[----:B---3--:R-:W-:Y:S02]  /*32e0*/  IADD3 R92, P5, R81, R122, RZ ;  /* 0x0000007a515c7210 */ /* 0x008fe40007fbe0ff */
[-C--:B------:R-:W-:Y:S01]  /*32f0*/  LEA.HI.X.SX32 R81, R69, R123.reuse, 0x1, P3 ;  /* 0x0000007b45517211 */ /* 0x080fe200018f0eff */
[----:B------:R-:W-:Y:S01]  /*3300*/  STL.64 [R1+0x4c0], R98 ;  /* 0x0004c06201007387 */ /* 0x000fe20000100a00 */
[----:B------:R-:W-:-:S03]  /*3310*/  LEA.HI.X.SX32 R79, R68, R123, 0x1, P2 ;  /* 0x0000007b444f7211 */ /* 0x000fc600010f0eff */
[----:B------:R-:W-:Y:S04]  /*3320*/  STL.64 [R1+0x4b8], R96 ;  /* 0x0004b86001007387 */ /* 0x000fe80000100a00 */
[----:B------:R3:W-:Y:S01]  /*3330*/  STL.64 [R1+0x730], R84 ;  /* 0x0007305401007387 */ /* 0x0007e20000100a00 */
[----:B----4-:R-:W-:Y:S02]  /*3340*/  IADD3 R86, P6, R71, R122, RZ ;  /* 0x0000007a47567210 */ /* 0x010fe40007fde0ff */
[-C--:B------:R-:W-:Y:S01]  /*3350*/  LEA.HI.X.SX32 R93, R63, R123.reuse, 0x1, P5 ;  /* 0x0000007b3f5d7211 */ /* 0x080fe200028f0eff */
[----:B------:R-:W-:Y:S01]  /*3360*/  STL.64 [R1+0x6d0], R80 ;  /* 0x0006d05001007387 */ /* 0x000fe20000100a00 */
[----:B------:R-:W-:-:S03]  /*3370*/  LEA.HI.X.SX32 R91, R60, R123, 0x1, P4 ;  /* 0x0000007b3c5b7211 */ /* 0x000fc600020f0eff */
[----:B------:R4:W-:Y:S01]  /*3380*/  STL.64 [R1+0x608], R78 ;  /* 0x0006084e01007387 */ /* 0x0009e20000100a00 */
[-C--:B---3--:R-:W-:Y:S02]  /*3390*/  IADD3 R84, P3, R70, R122.reuse, RZ ;  /* 0x0000007a46547210 */ /* 0x088fe40007f7e0ff */
[-C--:B------:R-:W-:Y:S02]  /*33a0*/  IADD3 R70, P2, R60, R122.reuse, RZ ;  /* 0x0000007a3c467210 */ /* 0x080fe40007f5e0ff */
[-C--:B------:R-:W-:Y:S02]  /*33b0*/  LEA.HI.X.SX32 R95, R65, R123.reuse, 0x1, P1 ;  /* 0x0000007b415f7211 */ /* 0x080fe400008f0eff */
[----:B------:R-:W-:Y:S02]  /*33c0*/  LEA.HI.X.SX32 R71, R62, R123, 0x1, P2 ;  /* 0x0000007b3e477211 */ /* 0x000fe400010f0eff */
[-C--:B----4-:R-:W-:Y:S02]  /*33d0*/  IADD3 R78, P5, R64, R122.reuse, RZ ;  /* 0x0000007a404e7210 */ /* 0x090fe40007fbe0ff */
[----:B------:R-:W-:-:S02]  /*33e0*/  IADD3 R64, P2, R53, R122, RZ ;  /* 0x0000007a35407210 */ /* 0x000fc40007f5e0ff */
[-C--:B------:R-:W-:Y:S02]  /*33f0*/  IADD3 R62, P4, R51, R122.reuse, RZ ;  /* 0x0000007a333e7210 */ /* 0x080fe40007f9e0ff */
[-C--:B------:R-:W-:Y:S01]  /*3400*/  LEA.HI.X.SX32 R65, R54, R123.reuse, 0x1, P2 ;  /* 0x0000007b36417211 */ /* 0x080fe200010f0eff */
[----:B------:R-:W-:Y:S01]  /*3410*/  STL.64 [R1+0x4b0], R94 ;  /* 0x0004b05e01007387 */ /* 0x000fe20000100a00 */
[-C--:B------:R-:W-:Y:S02]  /*3420*/  IADD3 R68, P2, R56, R122.reuse, RZ ;  /* 0x0000007a38447210 */ /* 0x080fe40007f5e0ff */
[-C--:B------:R-:W-:Y:S01]  /*3430*/  LEA.HI.X.SX32 R63, R53, R123.reuse, 0x1, P4 ;  /* 0x0000007b353f7211 */ /* 0x080fe200020f0eff */
[----:B------:R-:W-:Y:S01]  /*3440*/  STL.64 [R1+0x4a8], R92 ;  /* 0x0004a85c01007387 */ /* 0x000fe20000100a00 */
[----:B------:R-:W-:Y:S02]  /*3450*/  IADD3 R80, P1, R66, R122, RZ ;  /* 0x0000007a42507210 */ /* 0x000fe40007f3e0ff */
[----:B------:R-:W-:-:S02]  /*3460*/  LEA.HI.X.SX32 R87, R58, R123, 0x1, P6 ;  /* 0x0000007b3a577211 */ /* 0x000fc400030f0eff */
[----:B------:R-:W-:Y:S01]  /*3470*/  IADD3 R56, P4, R45, R122, RZ ;  /* 0x0000007a2d387210 */ /* 0x000fe20007f9e0ff */
[----:B------:R3:W-:Y:S01]  /*3480*/  STL.64 [R1+0x600], R70 ;  /* 0x0006004601007387 */ /* 0x0007e20000100a00 */
[-C--:B------:R-:W-:Y:S02]  /*3490*/  LEA.HI.X.SX32 R81, R48, R123.reuse, 0x1, P1 ;  /* 0x0000007b30517211 */ /* 0x080fe400008f0eff */
[-C--:B------:R-:W-:Y:S01]  /*34a0*/  LEA.HI.X.SX32 R85, R51, R123.reuse, 0x1, P3 ;  /* 0x0000007b33557211 */ /* 0x080fe200018f0eff */
[----:B------:R-:W-:Y:S01]  /*34b0*/  STL.64 [R1+0x4a0], R90 ;  /* 0x0004a05a01007387 */ /* 0x000fe20000100a00 */
[----:B------:R-:W-:-:S03]  /*34c0*/  LEA.HI.X.SX32 R79, R45, R123, 0x1, P5 ;  /* 0x0000007b2d4f7211 */ /* 0x000fc600028f0eff */
[----:B------:R-:W-:Y:S01]  /*34d0*/  STL.64 [R1+0x498], R86 ;  /* 0x0004985601007387 */ /* 0x000fe20000100a00 */
[-C--:B---3--:R-:W-:Y:S02]  /*34e0*/  IADD3 R70, P6, R57, R122.reuse, RZ ;  /* 0x0000007a39467210 */ /* 0x088fe40007fde0ff */
[----:B------:R-:W-:Y:S01]  /*34f0*/  LEA.HI.X.SX32 R57, R47, R123, 0x1, P4 ;  /* 0x0000007b2f397211 */ /* 0x000fe200020f0eff */
[----:B------:R-:W-:Y:S01]  /*3500*/  STL.64 [R1+0x6c8], R64 ;  /* 0x0006c84001007387 */ /* 0x000fe20000100a00 */
[----:B------:R-:W-:-:S03]  /*3510*/  IADD3 R48, P4, R39, R122, RZ ;  /* 0x0000007a27307210 */ /* 0x000fc60007f9e0ff */
[----:B------:R3:W-:Y:S01]  /*3520*/  STL.64 [R1+0x5f8], R62 ;  /* 0x0005f83e01007387 */ /* 0x0007e20000100a00 */
[----:B------:R-:W-:-:S03]  /*3530*/  LEA.HI.X.SX32 R71, R43, R123, 0x1, P6 ;  /* 0x0000007b2b477211 */ /* 0x000fc600030f0eff */
[----:B------:R-:W-:Y:S04]  /*3540*/  STL.64 [R1+0x490], R84 ;  /* 0x0004905401007387 */ /* 0x000fe80000100a00 */
[----:B------:R-:W-:Y:S01]  /*3550*/  STL.64 [R1+0x488], R80 ;  /* 0x0004885001007387 */ /* 0x000fe20000100a00 */
[-C--:B---3--:R-:W-:Y:S02]  /*3560*/  IADD3 R62, P1, R49, R122.reuse, RZ ;  /* 0x0000007a313e7210 */ /* 0x088fe40007f3e0ff */
[----:B------:R-:W-:Y:S01]  /*3570*/  LEA.HI.X.SX32 R49, R41, R123, 0x1, P4 ;  /* 0x0000007b29317211 */ /* 0x000fe200020f0eff */
[----:B------:R3:W-:Y:S01]  /*3580*/  STL.64 [R1+0x5f0], R56 ;  /* 0x0005f03801007387 */ /* 0x0007e20000100a00 */
[-C--:B------:R-:W-:Y:S02]  /*3590*/  IADD3 R64, P3, R50, R122.reuse, RZ ;  /* 0x0000007a32407210 */ /* 0x080fe40007f7e0ff */
[-C--:B------:R-:W-:Y:S01]  /*35a0*/  IADD3 R50, P6, R35, R122.reuse, RZ ;  /* 0x0000007a23327210 */ /* 0x080fe20007fde0ff */
[----:B------:R-:W-:Y:S04]  /*35b0*/  STL.64 [R1+0x480], R78 ;  /* 0x0004804e01007387 */ /* 0x000fe80000100a00 */
[----:B------:R4:W-:Y:S01]  /*35c0*/  STL.64 [R1+0x758], R48 ;  /* 0x0007583001007387 */ /* 0x0009e20000100a00 */
[----:B---3--:R-:W-:-:S02]  /*35d0*/  IADD3 R56, P5, R36, R122, RZ ;  /* 0x0000007a24387210 */ /* 0x008fc40007fbe0ff */
[-C--:B------:R-:W-:Y:S02]  /*35e0*/  LEA.HI.X.SX32 R51, R36, R123.reuse, 0x1, P6 ;  /* 0x0000007b24337211 */ /* 0x080fe400030f0eff */
[-C--:B------:R-:W-:Y:S02]  /*35f0*/  LEA.HI.X.SX32 R57, R39, R123.reuse, 0x1, P5 ;  /* 0x0000007b27397211 */ /* 0x080fe400028f0eff */
[-C--:B----4-:R-:W-:Y:S01]  /*3600*/  IADD3 R48, P4, R33, R122.reuse, RZ ;  /* 0x0000007a21307210 */ /* 0x090fe20007f9e0ff */
[----:B------:R-:W-:Y:S03]  /*3610*/  STL.64 [R1+0x478], R70 ;  /* 0x0004784601007387 */ /* 0x000fe60000100a00 */
[----:B------:R-:W-:Y:S01]  /*3620*/  LEA.HI.X.SX32 R49, R35, R123, 0x1, P4 ;  /* 0x0000007b23317211 */ /* 0x000fe200020f0eff */
[----:B------:R3:W-:Y:S01]  /*3630*/  STL.64 [R1+0x728], R56 ;  /* 0x0007283801007387 */ /* 0x0007e20000100a00 */
[----:B------:R-:W-:-:S02]  /*3640*/  IADD3 R36, P4, R27, R122, RZ ;  /* 0x0000007a1b247210 */ /* 0x000fc40007f9e0ff */
[-C--:B------:R-:W-:Y:S01]  /*3650*/  LEA.HI.X.SX32 R69, R33, R123.reuse, 0x1, P2 ;  /* 0x0000007b21457211 */ /* 0x080fe200010f0eff */
[----:B------:R4:W-:Y:S01]  /*3660*/  STL.64 [R1+0x6c0], R50 ;  /* 0x0006c03201007387 */ /* 0x0009e20000100a00 */
[-C--:B------:R-:W-:Y:S02]  /*3670*/  LEA.HI.X.SX32 R65, R30, R123.reuse, 0x1, P3 ;  /* 0x0000007b1e417211 */ /* 0x080fe400018f0eff */
[----:B------:R-:W-:Y:S01]  /*3680*/  LEA.HI.X.SX32 R63, R27, R123, 0x1, P1 ;  /* 0x0000007b1b3f7211 */ /* 0x000fe200008f0eff */
[----:B------:R2:W-:Y:S01]  /*3690*/  STL.64 [R1+0x5e8], R48 ;  /* 0x0005e83001007387 */ /* 0x0005e20000100a00 */
[-C--:B------:R-:W-:Y:S02]  /*36a0*/  IADD3 R30, P1, R19, R122.reuse, RZ ;  /* 0x0000007a131e7210 */ /* 0x080fe40007f3e0ff */
[-C--:B---3--:R-:W-:Y:S02]  /*36b0*/  IADD3 R56, P5, R38, R122.reuse, RZ ;  /* 0x0000007a26387210 */ /* 0x088fe40007fbe0ff */
[----:B----4-:R-:W-:-:S02]  /*36c0*/  IADD3 R50, P6, R37, R122, RZ ;  /* 0x0000007a25327210 */ /* 0x010fc40007fde0ff */
[-C--:B------:R-:W-:Y:S02]  /*36d0*/  LEA.HI.X.SX32 R37, R29, R123.reuse, 0x1, P4 ;  /* 0x0000007b1d257211 */ /* 0x080fe400020f0eff */
[-C--:B--2---:R-:W-:Y:S02]  /*36e0*/  IADD3 R48, P2, R32, R122.reuse, RZ ;  /* 0x0000007a20307210 */ /* 0x084fe40007f5e0ff */
[-C--:B------:R-:W-:Y:S02]  /*36f0*/  IADD3 R32, P4, R21, R122.reuse, RZ ;  /* 0x0000007a15207210 */ /* 0x080fe40007f9e0ff */
[----:B------:R-:W-:Y:S02]  /*3700*/  IADD3 R38, P3, R31, R122, RZ ;  /* 0x0000007a1f267210 */ /* 0x000fe40007f7e0ff */
[-C--:B------:R-:W-:Y:S02]  /*3710*/  LEA.HI.X.SX32 R33, R22, R123.reuse, 0x1, P4 ;  /* 0x0000007b16217211 */ /* 0x080fe400020f0eff */
[-C--:B------:R-:W-:Y:S01]  /*3720*/  LEA.HI.X.SX32 R31, R21, R123.reuse, 0x1, P1 ;  /* 0x0000007b151f7211 */ /* 0x080fe200008f0eff */
[----:B------:R-:W-:Y:S01]  /*3730*/  STL.64 [R1+0x470], R68 ;  /* 0x0004704401007387 */ /* 0x000fe20000100a00 */
[----:B------:R-:W-:-:S02]  /*3740*/  LEA.HI.X.SX32 R57, R24, R123, 0x1, P5 ;  /* 0x0000007b18397211 */ /* 0x000fc400028f0eff */
[-C--:B------:R-:W-:Y:S01]  /*3750*/  IADD3 R22, P1, R5, R122.reuse, RZ ;  /* 0x0000007a05167210 */ /* 0x080fe20007f3e0ff */
[----:B------:R-:W-:Y:S01]  /*3760*/  STL.64 [R1+0x468], R64 ;  /* 0x0004684001007387 */ /* 0x000fe20000100a00 */
[----:B------:R-:W-:Y:S02]  /*3770*/  IADD3 R24, P4, R23, R122, RZ ;  /* 0x0000007a17187210 */ /* 0x000fe40007f9e0ff */
[-C--:B------:R-:W-:Y:S01]  /*3780*/  LEA.HI.X.SX32 R51, R19, R123.reuse, 0x1, P6 ;  /* 0x0000007b13337211 */ /* 0x080fe200030f0eff */
[----:B------:R2:W-:Y:S01]  /*3790*/  STL.64 [R1+0x5e0], R36 ;  /* 0x0005e02401007387 */ /* 0x0005e20000100a00 */
[----:B------:R-:W-:-:S03]  /*37a0*/  LEA.HI.X.SX32 R23, R28, R123, 0x1, P1 ;  /* 0x0000007b1c177211 */ /* 0x000fc600008f0eff */
[----:B------:R-:W-:Y:S01]  /*37b0*/  STL.64 [R1+0x460], R62 ;  /* 0x0004603e01007387 */ /* 0x000fe20000100a00 */
[----:B------:R-:W-:-:S03]  /*37c0*/  LEA.HI.X.SX32 R39, R5, R123, 0x1, P3 ;  /* 0x0000007b05277211 */ /* 0x000fc600018f0eff */
[----:B------:R-:W-:Y:S04]  /*37d0*/  STL.64 [R1+0x458], R56 ;  /* 0x0004583801007387 */ /* 0x000fe80000100a00 */
[----:B------:R3:W-:Y:S01]  /*37e0*/  STL.64 [R1+0x6b8], R32 ;  /* 0x0006b82001007387 */ /* 0x0007e20000100a00 */
[----:B--2---:R-:W-:-:S03]  /*37f0*/  IADD3 R36, P5, R25, R122, RZ ;  /* 0x0000007a19247210 */ /* 0x004fc60007fbe0ff */
[----:B------:R2:W-:Y:S01]  /*3800*/  STL.64 [R1+0x5d8], R30 ;  /* 0x0005d81e01007387 */ /* 0x0005e20000100a00 */
[----:B------:R-:W-:-:S03]  /*3810*/  LEA.HI.X.SX32 R49, R26, R123, 0x1, P2 ;  /* 0x0000007b1a317211 */ /* 0x000fc600010f0eff */
[----:B------:R-:W-:Y:S01]  /*3820*/  STL.64 [R1+0x450], R50 ;  /* 0x0004503201007387 */ /* 0x000fe20000100a00 */
[----:B---3--:R-:W-:-:S03]  /*3830*/  IADD3 R32, P6, R18, R122, RZ ;  /* 0x0000007a12207210 */ /* 0x008fc60007fde0ff */
[----:B------:R3:W-:Y:S01]  /*3840*/  STL.64 [R1+0x5d0], R22 ;  /* 0x0005d01601007387 */ /* 0x0007e20000100a00 */
[-C--:B------:R-:W-:Y:S02]  /*3850*/  IADD3 R18, P3, R3, R122.reuse, RZ ;  /* 0x0000007a03127210 */ /* 0x080fe40007f7e0ff */
[-C--:B------:R-:W-:Y:S02]  /*3860*/  LEA.HI.X.SX32 R37, R34, R123.reuse, 0x1, P5 ;  /* 0x0000007b22257211 */ /* 0x080fe400028f0eff */
[----:B------:R-:W-:Y:S01]  /*3870*/  LEA.HI.X.SX32 R19, R0, R123, 0x1, P3 ;  /* 0x0000007b00137211 */ /* 0x000fe200018f0eff */
[----:B------:R-:W-:Y:S01]  /*3880*/  STL.64 [R1+0x448], R48 ;  /* 0x0004483001007387 */ /* 0x000fe20000100a00 */
[-C--:B--2---:R-:W-:Y:S02]  /*3890*/  IADD3 R30, P2, R20, R122.reuse, RZ ;  /* 0x0000007a141e7210 */ /* 0x084fe40007f5e0ff */
[-C--:B---3--:R-:W-:Y:S01]  /*38a0*/  IADD3 R22, P1, R0, R122.reuse, RZ ;  /* 0x0000007a00167210 */ /* 0x088fe20007f3e0ff */
[----:B------:R-:W-:Y:S01]  /*38b0*/  STL.64 [R1+0x440], R38 ;  /* 0x0004402601007387 */ /* 0x000fe20000100a00 */
[----:B------:R-:W-:-:S02]  /*38c0*/  IADD3 R20, P5, R4, R122, RZ ;  /* 0x0000007a04147210 */ /* 0x000fc40007fbe0ff */
[-C--:B------:R-:W-:Y:S01]  /*38d0*/  LEA.HI.X.SX32 R23, R42, R123.reuse, 0x1, P1 ;  /* 0x0000007b2a177211 */ /* 0x080fe200008f0eff */
[----:B------:R-:W-:Y:S01]  /*38e0*/  STL.64 [R1+0x438], R36 ;  /* 0x0004382401007387 */ /* 0x000fe20000100a00 */
[----:B------:R-:W-:-:S03]  /*38f0*/  LEA.HI.X.SX32 R21, R3, R123, 0x1, P5 ;  /* 0x0000007b03157211 */ /* 0x000fc600028f0eff */
[----:B------:R-:W-:Y:S01]  /*3900*/  STL.64 [R1+0x6b0], R18 ;  /* 0x0006b01201007387 */ /* 0x000fe20000100a00 */
[----:B------:R-:W-:-:S03]  /*3910*/  LEA.HI.X.SX32 R25, R4, R123, 0x1, P4 ;  /* 0x0000007b04197211 */ /* 0x000fc600020f0eff */
[----:B------:R2:W-:Y:S01]  /*3920*/  STL.64 [R1+0x720], R22 ;  /* 0x0007201601007387 */ /* 0x0005e20000100a00 */
[----:B------:R-:W-:-:S03]  /*3930*/  IADD3 R26, P1, R40, R122, RZ ;  /* 0x0000007a281a7210 */ /* 0x000fc60007f3e0ff */
[----:B------:R3:W-:Y:S01]  /*3940*/  STL.64 [R1+0x430], R24 ;  /* 0x0004301801007387 */ /* 0x0007e20000100a00 */
[----:B--2---:R-:W-:-:S04]  /*3950*/  IADD3 R22, P5, R6, R122, RZ ;  /* 0x0000007a06167210 */ /* 0x004fc80007fbe0ff */
[-C--:B------:R-:W-:Y:S01]  /*3960*/  LEA.HI.X.SX32 R23, R61, R123.reuse, 0x1, P5 ;  /* 0x0000007b3d177211 */ /* 0x080fe200028f0eff */
[----:B------:R-:W-:Y:S01]  /*3970*/  STL.64 [R1+0x5c8], R20 ;  /* 0x0005c81401007387 */ /* 0x000fe20000100a00 */
[----:B------:R-:W-:-:S03]  /*3980*/  LEA.HI.X.SX32 R31, R6, R123, 0x1, P2 ;  /* 0x0000007b061f7211 */ /* 0x000fc600010f0eff */
[----:B------:R2:W-:Y:S01]  /*3990*/  STL.64 [R1+0x5c0], R22 ;  /* 0x0005c01601007387 */ /* 0x0005e20000100a00 */
[-C--:B------:R-:W-:Y:S02]  /*39a0*/  LEA.HI.X.SX32 R33, R59, R123.reuse, 0x1, P6 ;  /* 0x0000007b3b217211 */ /* 0x080fe400030f0eff */
[-C--:B------:R-:W-:Y:S02]  /*39b0*/  IADD3 R4, P2, R16, R122.reuse, RZ ;  /* 0x0000007a10047210 */ /* 0x080fe40007f5e0ff */
[-C--:B------:R-:W-:Y:S02]  /*39c0*/  IADD3 R18, P3, R44, R122.reuse, RZ ;  /* 0x0000007a2c127210 */ /* 0x080fe40007f7e0ff */
[-C--:B------:R-:W-:Y:S02]  /*39d0*/  LEA.HI.X.SX32 R27, R73, R123.reuse, 0x1, P1 ;  /* 0x0000007b491b7211 */ /* 0x080fe400008f0eff */
[-C--:B---3--:R-:W-:Y:S02]  /*39e0*/  IADD3 R24, P4, R46, R122.reuse, RZ ;  /* 0x0000007a2e187210 */ /* 0x088fe40007f9e0ff */
[C---:B--2---:R-:W-:Y:S01]  /*39f0*/  IADD3 R22, P5, R15.reuse, R122, RZ ;  /* 0x0000007a0f167210 */ /* 0x044fe20007fbe0ff */
[----:B------:R-:W-:Y:S01]  /*3a00*/  STL.64 [R1+0x428], R32 ;  /* 0x0004282001007387 */ /* 0x000fe20000100a00 */
[----:B------:R-:W-:-:S02]  /*3a10*/  LEA.HI.X.SX32 R5, R15, R123, 0x1, P2 ;  /* 0x0000007b0f057211 */ /* 0x000fc400010f0eff */
[-C--:B------:R-:W-:Y:S01]  /*3a20*/  LEA.HI.X.SX32 R23, R75, R123.reuse, 0x1, P5 ;  /* 0x0000007b4b177211 */ /* 0x080fe200028f0eff */
[----:B------:R-:W-:Y:S01]  /*3a30*/  STL.64 [R1+0x418], R26 ;  /* 0x0004181a01007387 */ /* 0x000fe20000100a00 */
[-C--:B------:R-:W-:Y:S02]  /*3a40*/  LEA.HI.X.SX32 R19, R16, R123.reuse, 0x1, P3 ;  /* 0x0000007b10137211 */ /* 0x080fe400018f0eff */
[----:B------:R-:W-:Y:S01]  /*3a50*/  LEA.HI.X.SX32 R25, R77, R123, 0x1, P4 ;  /* 0x0000007b4d197211 */ /* 0x000fe200020f0eff */
[----:B------:R-:W-:Y:S04]  /*3a60*/  STL.64 [R1+0x420], R30 ;  /* 0x0004201e01007387 */ /* 0x000fe80000100a00 */
[----:B------:R2:W-:Y:S04]  /*3a70*/  STL.64 [R1+0x6a8], R22 ;  /* 0x0006a81601007387 */ /* 0x0005e80000100a00 */
[----:B------:R-:W-:Y:S04]  /*3a80*/  STL.64 [R1+0x5b8], R4 ;  /* 0x0005b80401007387 */ /* 0x000fe80000100a00 */
[----:B------:R-:W-:Y:S04]  /*3a90*/  STL.64 [R1+0x410], R18 ;  /* 0x0004101201007387 */ /* 0x000fe80000100a00 */
[----:B------:R3:W-:Y:S01]  /*3aa0*/  STL.64 [R1+0x408], R24 ;  /* 0x0004081801007387 */ /* 0x0007e20000100a00 */
[----:B--2---:R-:W-:-:S04]  /*3ab0*/  IADD3 R22, P5, R17, R122, RZ ;  /* 0x0000007a11167210 */ /* 0x004fc80007fbe0ff */
[-C--:B------:R-:W-:Y:S02]  /*3ac0*/  LEA.HI.X.SX32 R23, R83, R123.reuse, 0x1, P5 ;  /* 0x0000007b53177211 */ /* 0x080fe400028f0eff */
[----:B---3--:R-:W-:Y:S02]  /*3ad0*/  LEA R24, P4, R235, R124, 0x2 ;  /* 0x0000007ceb187211 */ /* 0x008fe400078810ff */
[----:B------:R-:W2:Y:S01]  /*3ae0*/  LDC R235, c[0x0][0x268] ;  /* 0x00009a00ffeb7b82 */ /* 0x000ea20000000800 */
[-C--:B------:R-:W-:Y:S01]  /*3af0*/  IADD3 R20, P6, R52, R122.reuse, RZ ;  /* 0x0000007a34147210 */ /* 0x080fe20007fde0ff */
[----:B------:R3:W-:Y:S03]  /*3b00*/  STL.64 [R1+0x5b0], R22 ;  /* 0x0005b01601007387 */ /* 0x0007e60000100a00 */
[----:B------:R-:W-:Y:S02]  /*3b10*/  LEA.HI.X.SX32 R21, R17, R123, 0x1, P6 ;  /* 0x0000007b11157211 */ /* 0x000fe400030f0eff */
[----:B------:R-:W-:-:S02]  /*3b20*/  IADD3 R26, P1, R67, R122, RZ ;  /* 0x0000007a431a7210 */ /* 0x000fc40007f3e0ff */
[-C--:B---3--:R-:W-:Y:S02]  /*3b30*/  LEA R22, P5, R238, R124.reuse, 0x3 ;  /* 0x0000007cee167211 */ /* 0x088fe400078a18ff */
[----:B------:R-:W3:Y:S01]  /*3b40*/  LDC R238, c[0x0][0x268] ;  /* 0x00009a00ffee7b82 */ /* 0x000ee20000000800 */
[----:B------:R4:W-:Y:S01]  /*3b50*/  STL.64 [R1+0x400], R20 ;  /* 0x0004001401007387 */ /* 0x0009e20000100a00 */
[----:B------:R-:W-:Y:S02]  /*3b60*/  LEA.HI.X.SX32 R27, R89, R123, 0x1, P1 ;  /* 0x0000007b591b7211 */ /* 0x000fe400008f0eff */
[----:B--2---:R-:W-:-:S04]  /*3b70*/  LEA R16, P1, R235, R124, 0x5 ;  /* 0x0000007ceb107211 */ /* 0x004fc800078228ff */
[----:B------:R-:W2:Y:S01]  /*3b80*/  LDC R235, c[0x0][0x268] ;  /* 0x00009a00ffeb7b82 */ /* 0x000ea20000000800 */
[----:B----4-:R-:W-:-:S07]  /*3b90*/  LEA R20, P6, R232, R124, 0x4 ;  /* 0x0000007ce8147211 */ /* 0x010fce00078c20ff */
[----:B------:R-:W4:Y:S01]  /*3ba0*/  LDC R232, c[0x0][0x268] ;  /* 0x00009a00ffe87b82 */ /* 0x000f220000000800 */
[----:B------:R-:W-:-:S04]  /*3bb0*/  IADD3 R4, P2, R101, R124, RZ ;  /* 0x0000007c65047210 */ /* 0x000fc80007f5e0ff */
[----:B---3--:R-:W-:-:S03]  /*3bc0*/  LEA.HI.X.SX32 R5, R238, R125, 0x1, P2 ;  /* 0x0000007dee057211 */ /* 0x008fc600010f0eff */
[----:B------:R-:W3:Y:S01]  /*3bd0*/  LDC R238, c[0x0][0x268] ;  /* 0x00009a00ffee7b82 */ /* 0x000ee20000000800 */
[----:B------:R-:W-:Y:S01]  /*3be0*/  STL.64 [R1+0x3f8], R26 ;  /* 0x0003f81a01007387 */ /* 0x000fe20000100a00 */
[----:B------:R-:W-:-:S03]  /*3bf0*/  LEA.HI.X.SX32 R25, R101, R125, 0x1, P4 ;  /* 0x0000007d65197211 */ /* 0x000fc600020f0eff */
[----:B------:R4:W-:Y:S04]  /*3c00*/  STL.64 [R1+0x3f0], R4 ;  /* 0x0003f00401007387 */ /* 0x0009e80000100a00 */
[----:B------:R2:W-:Y:S01]  /*3c10*/  STL.64 [R1+0x3e8], R24 ;  /* 0x0003e81801007387 */ /* 0x0005e20000100a00 */
[-C--:B----4-:R-:W-:Y:S02]  /*3c20*/  LEA R4, P2, R232, R124.reuse, 0x6 ;  /* 0x0000007ce8047211 */ /* 0x090fe400078430ff */
[----:B------:R-:W4:Y:S01]  /*3c30*/  LDC R232, c[0x0][0x268] ;  /* 0x00009a00ffe87b82 */ /* 0x000f220000000800 */
[----:B--2---:R-:W-:-:S07]  /*3c40*/  LEA R24, P4, R235, R124, 0x7 ;  /* 0x0000007ceb187211 */ /* 0x004fce00078838ff */
[----:B------:R-:W2:Y:S01]  /*3c50*/  LDC R235, c[0x0][0x268] ;  /* 0x00009a00ffeb7b82 */ /* 0x000ea20000000800 */
[----:B---3--:R-:W-:-:S04]  /*3c60*/  SHF.L.U32 R238, R238, 0x2, RZ ;  /* 0x00000002eeee7819 */ /* 0x008fc800000006ff */
[----:B------:R-:W-:-:S03]  /*3c70*/  LEA.HI.X.SX32 R23, R238, R125, 0x1, P5 ;  /* 0x0000007dee177211 */ /* 0x000fc600028f0eff */
[----:B------:R-:W3:Y:S02]  /*3c80*/  LDC R238, c[0x0][0x268] ;  /* 0x00009a00ffee7b82 */ /* 0x000ee40000000800 */
[----:B------:R0:W-:Y:S01]  /*3c90*/  STL.64 [R1+0x3d8], R22 ;  /* 0x0003d81601007387 */ /* 0x0001e20000100a00 */
[----:B----4-:R-:W-:-:S05]  /*3ca0*/  IMAD R232, R232, 0x82, RZ ;  /* 0x00000082e8e87824 */ /* 0x010fca00078e02ff */
[----:B0-----:R-:W-:Y:S01]  /*3cb0*/  IADD3 R22, P5, R232, R124, RZ ;  /* 0x0000007ce8167210 */ /* 0x001fe20007fbe0ff */
[----:B--2---:R-:W-:Y:S01]  /*3cc0*/  IMAD.SHL.U32 R235, R235, 0x8, RZ ;  /* 0x00000008ebeb7824 */ /* 0x004fe200078e00ff */
[----:B------:R-:W0:Y:S04]  /*3cd0*/  LDC R232, c[0x0][0x268] ;  /* 0x00009a00ffe87b82 */ /* 0x000e280000000800 */
[----:B------:R-:W-:-:S04]  /*3ce0*/  LEA.HI.X.SX32 R21, R235, R125, 0x1, P6 ;  /* 0x0000007deb157211 */ /* 0x000fc800030f0eff */
[----:B------:R-:W2:Y:S01]  /*3cf0*/  LDC R235, c[0x0][0x268] ;  /* 0x00009a00ffeb7b82 */ /* 0x000ea20000000800 */
[----:B---3--:R-:W-:-:S04]  /*3d00*/  SHF.L.U32 R238, R238, 0x4, RZ ;  /* 0x00000004eeee7819 */ /* 0x008fc800000006ff */
[----:B------:R-:W-:-:S03]  /*3d10*/  LEA.HI.X.SX32 R17, R238, R125, 0x1, P1 ;  /* 0x0000007dee117211 */ /* 0x000fc600008f0eff */
[----:B------:R-:W3:Y:S01]  /*3d20*/  LDC R238, c[0x0][0x268] ;  /* 0x00009a00ffee7b82 */ /* 0x000ee20000000800 */
[----:B------:R-:W-:Y:S01]  /*3d30*/  STL.64 [R1+0x3b8], R20 ;  /* 0x0003b81401007387 */ /* 0x000fe20000100a00 */
[----:B0-----:R-:W-:-:S04]  /*3d40*/  SHF.L.U32 R232, R232, 0x5, RZ ;  /* 0x00000005e8e87819 */ /* 0x001fc800000006ff */
[----:B------:R-:W-:Y:S01]  /*3d50*/  LEA.HI.X.SX32 R5, R232, R125, 0x1, P2 ;  /* 0x0000007de8057211 */ /* 0x000fe200010f0eff */
[----:B------:R-:W-:Y:S01]  /*3d60*/  STL.64 [R1+0x378], R16 ;  /* 0x0003781001007387 */ /* 0x000fe20000100a00 */
[----:B------:R-:W0:Y:S01]  /*3d70*/  LDC R232, c[0x0][0x268] ;  /* 0x00009a00ffe87b82 */ /* 0x000e220000000800 */
[----:B--2---:R-:W-:Y:S02]  /*3d80*/  IMAD R235, R235, 0x86, RZ ;  /* 0x00000086ebeb7824 */ /* 0x004fe400078e02ff */
[----:B------:R2:W-:Y:S03]  /*3d90*/  STL.64 [R1+0x2f8], R4 ;  /* 0x0002f80401007387 */ /* 0x0005e60000100a00 */
[----:B--2---:R-:W-:Y:S02]  /*3da0*/  IADD3 R4, P2, R235, R124, RZ ;  /* 0x0000007ceb047210 */ /* 0x004fe40007f5e0ff */
[----:B------:R-:W2:Y:S01]  /*3db0*/  LDC R235, c[0x0][0x268] ;  /* 0x00009a00ffeb7b82 */ /* 0x000ea20000000800 */
[----:B---3--:R-:W-:-:S05]  /*3dc0*/  IMAD.SHL.U32 R238, R238, 0x40, RZ ;  /* 0x00000040eeee7824 */ /* 0x008fca00078e00ff */
[----:B------:R-:W-:Y:S02]  /*3dd0*/  LEA.HI.X.SX32 R25, R238, R125, 0x1, P4 ;  /* 0x0000007dee197211 */ /* 0x000fe400020f0eff */
[----:B------:R-:W3:Y:S01]  /*3de0*/  LDC R238, c[0x0][0x268] ;  /* 0x00009a00ffee7b82 */ /* 0x000ee20000000800 */
[----:B--2---:R-:W-:-:S05]  /*3df0*/  IMAD R235, R235, 0x41, RZ ;  /* 0x00000041ebeb7824 */ /* 0x004fca00078e02ff */
[-C--:B------:R-:W-:Y:S02]  /*3e00*/  LEA.HI.X.SX32 R23, R235, R125.reuse, 0x1, P5 ;  /* 0x0000007deb177211 */ /* 0x080fe400028f0eff */
[----:B------:R-:W2:Y:S01]  /*3e10*/  LDC R235, c[0x0][0x268] ;  /* 0x00009a00ffeb7b82 */ /* 0x000ea20000000800 */
[----:B---3--:R-:W-:Y:S01]  /*3e20*/  IMAD R238, R238, 0x21, RZ ;  /* 0x00000021eeee7824 */ /* 0x008fe200078e02ff */
[CC--:B------:R-:W-:Y:S01]  /*3e30*/  IADD3 R20, P6, R103.reuse, R124.reuse, RZ ;  /* 0x0000007c67147210 */ /* 0x0c0fe20007fde0ff */
[----:B0-----:R-:W-:Y:S01]  /*3e40*/  IMAD R232, R232, 0x88, RZ ;  /* 0x00000088e8e87824 */ /* 0x001fe200078e02ff */
[----:B------:R-:W-:Y:S02]  /*3e50*/  IADD3 R16, P1, R230, R124, RZ ;  /* 0x0000007ce6107210 */ /* 0x000fe40007f3e0ff */
[-C--:B------:R-:W-:Y:S02]  /*3e60*/  LEA.HI.X.SX32 R21, R238, R125.reuse, 0x1, P6 ;  /* 0x0000007dee157211 */ /* 0x080fe400030f0eff */
[----:B------:R-:W0:Y:S01]  /*3e70*/  LDC R238, c[0x0][0x268] ;  /* 0x00009a00ffee7b82 */ /* 0x000e220000000800 */
[----:B------:R-:W-:Y:S01]  /*3e80*/  STL.64 [R1+0x1f8], R24 ;  /* 0x0001f81801007387 */ /* 0x000fe20000100a00 */
[----:B------:R-:W-:-:S03]  /*3e90*/  LEA.HI.X.SX32 R17, R103, R125, 0x1, P1 ;  /* 0x0000007d67117211 */ /* 0x000fc600008f0eff */
[----:B------:R-:W-:Y:S03]  /*3ea0*/  STL.64 [R1+0x1f0], R22 ;  /* 0x0001f01601007387 */ /* 0x000fe60000100a00 */
[----:B------:R-:W3:Y:S01]  /*3eb0*/  LDC R230, c[0x0][0x268] ;  /* 0x00009a00ffe67b82 */ /* 0x000ee20000000800 */
[----:B------:R4:W-:Y:S01]  /*3ec0*/  STL.64 [R1+0x2f0], R20 ;  /* 0x0002f01401007387 */ /* 0x0009e20000100a00 */
[----:B--2---:R-:W-:Y:S01]  /*3ed0*/  IMAD R235, R235, 0x8a, RZ ;  /* 0x0000008aebeb7824 */ /* 0x004fe200078e02ff */
[----:B----4-:R-:W-:-:S05]  /*3ee0*/  IADD3 R20, P6, R232, R124, RZ ;  /* 0x0000007ce8147210 */ /* 0x010fca0007fde0ff */
[----:B------:R-:W2:Y:S01]  /*3ef0*/  LDC R232, c[0x0][0x268] ;  /* 0x00009a00ffe87b82 */ /* 0x000ea20000000800 */
[----:B------:R4:W-:Y:S02]  /*3f00*/  STL.64 [R1+0x1e8], R16 ;  /* 0x0001e81001007387 */ /* 0x0009e40000100a00 */
[----:B----4-:R-:W-:-:S05]  /*3f10*/  IADD3 R16, P1, R235, R124, RZ ;  /* 0x0000007ceb107210 */ /* 0x010fca0007f3e0ff */
[----:B------:R-:W4:Y:S01]  /*3f20*/  LDC R235, c[0x0][0x268] ;  /* 0x00009a00ffeb7b82 */ /* 0x000f220000000800 */
[----:B0-----:R-:W-:Y:S01]  /*3f30*/  IMAD R238, R238, 0x43, RZ ;  /* 0x00000043eeee7824 */ /* 0x001fe200078e02ff */
[----:B------:R-:W-:-:S04]  /*3f40*/  IADD3 R24, P4, R105, R124, RZ ;  /* 0x0000007c69187210 */ /* 0x000fc80007f9e0ff */
[----:B------:R-:W-:Y:S02]  /*3f50*/  LEA.HI.X.SX32 R5, R238, R125, 0x1, P2 ;  /* 0x0000007dee057211 */ /* 0x000fe400010f0eff */
[----:B------:R-:W0:Y:S01]  /*3f60*/  LDC R238, c[0x0][0x268] ;  /* 0x00009a00ffee7b82 */ /* 0x000e220000000800 */
[----:B--2---:R-:W-:-:S05]  /*3f70*/  IMAD R232, R232, 0x11, RZ ;  /* 0x00000011e8e87824 */ /* 0x004fca00078e02ff */
[----:B------:R-:W-:Y:S01]  /*3f80*/  LEA.HI.X.SX32 R25, R232, R125, 0x1, P4 ;  /* 0x0000007de8197211 */ /* 0x000fe200020f0eff */
[----:B------:R-:W-:Y:S01]  /*3f90*/  STL.64 [R1+0x1e0], R4 ;  /* 0x0001e00401007387 */ /* 0x000fe20000100a00 */
[----:B------:R-:W-:Y:S01]  /*3fa0*/  IADD3 R22, P5, R107, R124, RZ ;  /* 0x0000007c6b167210 */ /* 0x000fe20007fbe0ff */
[----:B------:R-:W2:Y:S02]  /*3fb0*/  LDC R232, c[0x0][0x268] ;  /* 0x00009a00ffe87b82 */ /* 0x000ea40000000800 */
[----:B------:R1:W-:Y:S01]  /*3fc0*/  STL.64 [R1+0x370], R24 ;  /* 0x0003701801007387 */ /* 0x0003e20000100a00 */
[----:B----4-:R-:W-:-:S05]  /*3fd0*/  IMAD R235, R235, 0x8c, RZ ;  /* 0x0000008cebeb7824 */ /* 0x010fca00078e02ff */
[----:B-1----:R-:W-:Y:S02]  /*3fe0*/  IADD3 R24, P4, R235, R124, RZ ;  /* 0x0000007ceb187210 */ /* 0x002fe40007f9e0ff */
[----:B------:R-:W1:Y:S01]  /*3ff0*/  LDC R235, c[0x0][0x268] ;  /* 0x00009a00ffeb7b82 */ /* 0x000e620000000800 */
[----:B------:R-:W-:Y:S01]  /*4000*/  LEA.HI.X.SX32 R23, R105, R125, 0x1, P5 ;  /* 0x0000007d69177211 */ /* 0x000fe200028f0eff */
[----:B0-----:R-:W-:-:S04]  /*4010*/  IMAD R238, R238, 0x8e, RZ ;  /* 0x0000008eeeee7824 */ /* 0x001fc800078e02ff */
[----:B------:R0:W-:Y:S02]  /*4020*/  STL.64 [R1+0x2e8], R22 ;  /* 0x0002e81601007387 */ /* 0x0001e40000100a00 */
[----:B0-----:R-:W-:Y:S02]  /*4030*/  IADD3 R22, P5, R238, R124, RZ ;  /* 0x0000007cee167210 */ /* 0x001fe40007fbe0ff */
[----:B------:R-:W0:Y:S01]  /*4040*/  LDC R238, c[0x0][0x268] ;  /* 0x00009a00ffee7b82 */ /* 0x000e220000000800 */
[----:B-1----:R-:W-:-:S05]  /*4050*/  IMAD R235, R235, 0x45, RZ ;  /* 0x00000045ebeb7824 */ /* 0x002fca00078e02ff */
[-C--:B------:R-:W-:Y:S02]  /*4060*/  LEA.HI.X.SX32 R17, R235, R125.reuse, 0x1, P1 ;  /* 0x0000007deb117211 */ /* 0x080fe400008f0eff */
[----:B------:R-:W1:Y:S01]  /*4070*/  LDC R235, c[0x0][0x268] ;  /* 0x00009a00ffeb7b82 */ /* 0x000e620000000800 */
[----:B------:R-:W-:Y:S01]  /*4080*/  IADD3 R4, P2, R109, R124, RZ ;  /* 0x0000007c6d047210 */ /* 0x000fe20007f5e0ff */
[----:B--2---:R-:W-:Y:S01]  /*4090*/  IMAD R232, R232, 0x47, RZ ;  /* 0x00000047e8e87824 */ /* 0x004fe200078e02ff */
[----:B------:R-:W-:Y:S01]  /*40a0*/  LEA.HI.X.SX32 R21, R107, R125, 0x1, P6 ;  /* 0x0000007d6b157211 */ /* 0x000fe200030f0eff */
[----:B0-----:R-:W-:-:S05]  /*40b0*/  IMAD R238, R238, 0x23, RZ ;  /* 0x00000023eeee7824 */ /* 0x001fca00078e02ff */
[-C--:B------:R-:W-:Y:S02]  /*40c0*/  LEA.HI.X.SX32 R5, R238, R125.reuse, 0x1, P2 ;  /* 0x0000007dee057211 */ /* 0x080fe400010f0eff */
[----:B------:R-:W0:Y:S01]  /*40d0*/  LDC R238, c[0x0][0x268] ;  /* 0x00009a00ffee7b82 */ /* 0x000e220000000800 */
[-C--:B------:R-:W-:Y:S01]  /*40e0*/  LEA.HI.X.SX32 R25, R109, R125.reuse, 0x1, P4 ;  /* 0x0000007d6d197211 */ /* 0x080fe200020f0eff */
[----:B------:R-:W-:Y:S01]  /*40f0*/  STL.64 [R1+0x1d8], R20 ;  /* 0x0001d81401007387 */ /* 0x000fe20000100a00 */
[----:B------:R-:W-:Y:S01]  /*4100*/  LEA.HI.X.SX32 R23, R232, R125, 0x1, P5 ;  /* 0x0000007de8177211 */ /* 0x000fe200028f0eff */
[----:B-1----:R-:W-:Y:S02]  /*4110*/  IMAD R235, R235, 0x92, RZ ;  /* 0x00000092ebeb7824 */ /* 0x002fe400078e02ff */
[----:B------:R-:W-:Y:S02]  /*4120*/  STL.64 [R1+0x1d0], R16 ;  /* 0x0001d01001007387 */ /* 0x000fe40000100a00 */
[----:B------:R-:W1:Y:S02]  /*4130*/  LDC R232, c[0x0][0x268] ;  /* 0x00009a00ffe87b82 */ /* 0x000e640000000800 */
[----:B------:R-:W-:Y:S04]  /*4140*/  STL.64 [R1+0x2e0], R4 ;  /* 0x0002e00401007387 */ /* 0x000fe80000100a00 */
[----:B------:R-:W-:Y:S04]  /*4150*/  STL.64 [R1+0x1c8], R24 ;  /* 0x0001c81801007387 */ /* 0x000fe80000100a00 */
[----:B------:R2:W-:Y:S02]  /*4160*/  STL.64 [R1+0x1c0], R22 ;  /* 0x0001c01601007387 */ /* 0x0005e40000100a00 */
[----:B--2---:R-:W-:-:S02]  /*4170*/  IADD3 R22, P5, R235, R124, RZ ;  /* 0x0000007ceb167210 */ /* 0x004fc40007fbe0ff */
[----:B------:R-:W2:Y:S01]  /*4180*/  LDC R235, c[0x0][0x268] ;  /* 0x00009a00ffeb7b82 */ /* 0x000ea20000000800 */
[----:B0-----:R-:W-:Y:S01]  /*4190*/  IMAD R238, R238, 0x9, RZ ;  /* 0x00000009eeee7824 */ /* 0x001fe200078e02ff */
[-C--:B------:R-:W-:Y:S02]  /*41a0*/  IADD3 R20, P6, R115, R124.reuse, RZ ;  /* 0x0000007c73147210 */ /* 0x080fe40007fde0ff */
[----:B------:R-:W-:Y:S02]  /*41b0*/  IADD3 R16, P1, R121, R124, RZ ;  /* 0x0000007c79107210 */ /* 0x000fe40007f3e0ff */
[-C--:B------:R-:W-:Y:S02]  /*41c0*/  LEA.HI.X.SX32 R21, R238, R125.reuse, 0x1, P6 ;  /* 0x0000007dee157211 */ /* 0x080fe400030f0eff */
[----:B------:R-:W0:Y:S01]  /*41d0*/  LDC R238, c[0x0][0x268] ;  /* 0x00009a00ffee7b82 */ /* 0x000e220000000800 */
[----:B------:R-:W-:Y:S02]  /*41e0*/  LEA.HI.X.SX32 R17, R115, R125, 0x1, P1 ;  /* 0x0000007d73117211 */ /* 0x000fe400008f0eff */
[----:B------:R-:W-:Y:S04]  /*41f0*/  STL.64 [R1+0x3b0], R20 ;  /* 0x0003b01401007387 */ /* 0x000fe80000100a00 */
[----:B------:R4:W-:Y:S01]  /*4200*/  STL.64 [R1+0x368], R16 ;  /* 0x0003681001007387 */ /* 0x0009e20000100a00 */
[----:B--2---:R-:W-:-:S05]  /*4210*/  IMAD R235, R235, 0x94, RZ ;  /* 0x00000094ebeb7824 */ /* 0x004fca00078e02ff */
[-C--:B----4-:R-:W-:Y:S02]  /*4220*/  IADD3 R16, P1, R235, R124.reuse, RZ ;  /* 0x0000007ceb107210 */ /* 0x090fe40007f3e0ff */
[----:B------:R-:W2:Y:S01]  /*4230*/  LDC R235, c[0x0][0x268] ;  /* 0x00009a00ffeb7b82 */ /* 0x000ea20000000800 */
[----:B------:R-:W-:Y:S01]  /*4240*/  IADD3 R4, P2, R154, R124, RZ ;  /* 0x0000007c9a047210 */ /* 0x000fe20007f5e0ff */
[----:B0-----:R-:W-:-:S03]  /*4250*/  IMAD R238, R238, 0x96, RZ ;  /* 0x00000096eeee7824 */ /* 0x001fc600078e02ff */
[----:B------:R-:W-:-:S05]  /*4260*/  LEA.HI.X.SX32 R5, R121, R125, 0x1, P2 ;  /* 0x0000007d79057211 */ /* 0x000fca00010f0eff */
[----:B------:R0:W-:Y:S02]  /*4270*/  STL.64 [R1+0x2d8], R4 ;  /* 0x0002d80401007387 */ /* 0x0001e40000100a00 */
[----:B0-----:R-:W-:Y:S02]  /*4280*/  IADD3 R4, P2, R238, R124, RZ ;  /* 0x0000007cee047210 */ /* 0x001fe40007f5e0ff */
[----:B------:R-:W0:Y:S01]  /*4290*/  LDC R238, c[0x0][0x268] ;  /* 0x00009a00ffee7b82 */ /* 0x000e220000000800 */
[----:B--2---:R-:W-:-:S05]  /*42a0*/  IMAD R235, R235, 0x49, RZ ;  /* 0x00000049ebeb7824 */ /* 0x004fca00078e02ff */
[----:B------:R-:W-:Y:S02]  /*42b0*/  LEA.HI.X.SX32 R23, R235, R125, 0x1, P5 ;  /* 0x0000007deb177211 */ /* 0x000fe400028f0eff */
[----:B------:R-:W2:Y:S01]  /*42c0*/  LDC R235, c[0x0][0x268] ;  /* 0x00009a00ffeb7b82 */ /* 0x000ea20000000800 */
[----:B---3--:R-:W-:Y:S01]  /*42d0*/  IMAD R230, R230, 0x90, RZ ;  /* 0x00000090e6e67824 */ /* 0x008fe200078e02ff */
[----:B------:R-:W-:-:S04]  /*42e0*/  IADD3 R20, P6, R160, R124, RZ ;  /* 0x0000007ca0147210 */ /* 0x000fc80007fde0ff */
[----:B------:R-:W-:Y:S01]  /*42f0*/  IADD3 R24, P4, R230, R124, RZ ;  /* 0x0000007ce6187210 */ /* 0x000fe20007f9e0ff */
[----:B-1----:R-:W-:Y:S01]  /*4300*/  IMAD R232, R232, 0x98, RZ ;  /* 0x00000098e8e87824 */ /* 0x002fe200078e02ff */
[-C--:B------:R-:W-:Y:S01]  /*4310*/  LEA.HI.X.SX32 R17, R160, R125.reuse, 0x1, P1 ;  /* 0x0000007da0117211 */ /* 0x080fe200008f0eff */
[----:B------:R-:W1:Y:S01]  /*4320*/  LDC R230, c[0x0][0x268] ;  /* 0x00009a00ffe67b82 */ /* 0x000e620000000800 */
[----:B------:R-:W-:Y:S01]  /*4330*/  LEA.HI.X.SX32 R25, R154, R125, 0x1, P4 ;  /* 0x0000007d9a197211 */ /* 0x000fe200020f0eff */
[----:B0-----:R-:W-:-:S04]  /*4340*/  IMAD R238, R238, 0x25, RZ ;  /* 0x00000025eeee7824 */ /* 0x001fc800078e02ff */
[----:B------:R-:W-:Y:S01]  /*4350*/  STL.64 [R1+0x1b8], R24 ;  /* 0x0001b81801007387 */ /* 0x000fe20000100a00 */
[----:B------:R-:W-:-:S03]  /*4360*/  LEA.HI.X.SX32 R21, R238, R125, 0x1, P6 ;  /* 0x0000007dee157211 */ /* 0x000fc600030f0eff */
[----:B------:R-:W-:Y:S01]  /*4370*/  STL.64 [R1+0x1b0], R22 ;  /* 0x0001b01601007387 */ /* 0x000fe20000100a00 */
[----:B------:R-:W0:Y:S01]  /*4380*/  LDC R238, c[0x0][0x268] ;  /* 0x00009a00ffee7b82 */ /* 0x000e220000000800 */
[----:B--2---:R-:W-:Y:S02]  /*4390*/  IMAD R235, R235, 0x9a, RZ ;  /* 0x0000009aebeb7824 */ /* 0x004fe400078e02ff */
[----:B------:R2:W-:Y:S04]  /*43a0*/  STL.64 [R1+0x2d0], R20 ;  /* 0x0002d01401007387 */ /* 0x0005e80000100a00 */
[----:B------:R3:W-:Y:S01]  /*43b0*/  STL.64 [R1+0x1a8], R16 ;  /* 0x0001a81001007387 */ /* 0x0007e20000100a00 */
[-C--:B--2---:R-:W-:Y:S02]  /*43c0*/  IADD3 R20, P6, R232, R124.reuse, RZ ;  /* 0x0000007ce8147210 */ /* 0x084fe40007fde0ff */
[----:B------:R-:W2:Y:S01]  /*43d0*/  LDC R232, c[0x0][0x268] ;  /* 0x00009a00ffe87b82 */ /* 0x000ea20000000800 */
[----:B---3--:R-:W-:-:S07]  /*43e0*/  IADD3 R16, P1, R235, R124, RZ ;  /* 0x0000007ceb107210 */ /* 0x008fce0007f3e0ff */
[----:B------:R-:W3:Y:S01]  /*43f0*/  LDC R235, c[0x0][0x268] ;  /* 0x00009a00ffeb7b82 */ /* 0x000ee20000000800 */
[----:B0-----:R-:W-:Y:S01]  /*4400*/  IMAD R238, R238, 0x4b, RZ ;  /* 0x0000004beeee7824 */ /* 0x001fe200078e02ff */
[----:B------:R-:W-:-:S04]  /*4410*/  IADD3 R24, P4, R162, R124, RZ ;  /* 0x0000007ca2187210 */ /* 0x000fc80007f9e0ff */
[-C--:B------:R-:W-:Y:S02]  /*4420*/  LEA.HI.X.SX32 R5, R238, R125.reuse, 0x1, P2 ;  /* 0x0000007dee057211 */ /* 0x080fe400010f0eff */
[----:B------:R-:W0:Y:S01]  /*4430*/  LDC R238, c[0x0][0x268] ;  /* 0x00009a00ffee7b82 */ /* 0x000e220000000800 */
[----:B--2---:R-:W-:Y:S02]  /*4440*/  IMAD R232, R232, 0x13, RZ ;  /* 0x00000013e8e87824 */ /* 0x004fe400078e02ff */
[----:B------:R-:W-:Y:S03]  /*4450*/  STL.64 [R1+0x1a0], R4 ;  /* 0x0001a00401007387 */ /* 0x000fe60000100a00 */
[-C--:B------:R-:W-:Y:S02]  /*4460*/  LEA.HI.X.SX32 R25, R232, R125.reuse, 0x1, P4 ;  /* 0x0000007de8197211 */ /* 0x080fe400020f0eff */
[CC--:B------:R-:W-:Y:S01]  /*4470*/  IADD3 R22, P5, R164.reuse, R124.reuse, RZ ;  /* 0x0000007ca4167210 */ /* 0x0c0fe20007fbe0ff */
[----:B---3--:R-:W-:Y:S01]  /*4480*/  IMAD R235, R235, 0x9c, RZ ;  /* 0x0000009cebeb7824 */ /* 0x008fe200078e02ff */
[----:B------:R-:W-:Y:S01]  /*4490*/  LEA.HI.X.SX32 R21, R164, R125, 0x1, P6 ;  /* 0x0000007da4157211 */ /* 0x000fe200030f0eff */
[----:B------:R2:W-:Y:S01]  /*44a0*/  STL.64 [R1+0x360], R24 ;  /* 0x0003601801007387 */ /* 0x0005e20000100a00 */
[----:B-1----:R-:W-:Y:S01]  /*44b0*/  IMAD R230, R230, 0x4f, RZ ;  /* 0x0000004fe6e67824 */ /* 0x002fe200078e02ff */
[----:B------:R-:W1:Y:S01]  /*44c0*/  LDC R232, c[0x0][0x268] ;  /* 0x00009a00ffe87b82 */ /* 0x000e620000000800 */
[----:B--2---:R-:W-:-:S07]  /*44d0*/  IADD3 R24, P4, R235, R124, RZ ;  /* 0x0000007ceb187210 */ /* 0x004fce0007f9e0ff */
[----:B------:R-:W2:Y:S01]  /*44e0*/  LDC R235, c[0x0][0x268] ;  /* 0x00009a00ffeb7b82 */ /* 0x000ea20000000800 */
[----:B------:R-:W-:Y:S01]  /*44f0*/  LEA.HI.X.SX32 R23, R162, R125, 0x1, P5 ;  /* 0x0000007da2177211 */ /* 0x000fe200028f0eff */
[----:B0-----:R-:W-:-:S04]  /*4500*/  IMAD R238, R238, 0x9e, RZ ;  /* 0x0000009eeeee7824 */ /* 0x001fc800078e02ff */
[----:B------:R0:W-:Y:S02]  /*4510*/  STL.64 [R1+0x2c8], R22 ;  /* 0x0002c81601007387 */ /* 0x0001e40000100a00 */
[----:B0-----:R-:W-:Y:S02]  /*4520*/  IADD3 R22, P5, R238, R124, RZ ;  /* 0x0000007cee167210 */ /* 0x001fe40007fbe0ff */
[----:B------:R-:W0:Y:S01]  /*4530*/  LDC R238, c[0x0][0x268] ;  /* 0x00009a00ffee7b82 */ /* 0x000e220000000800 */
[----:B--2---:R-:W-:-:S05]  /*4540*/  IMAD R235, R235, 0x4d, RZ ;  /* 0x0000004debeb7824 */ /* 0x004fca00078e02ff */
[----:B------:R-:W-:Y:S02]  /*4550*/  LEA.HI.X.SX32 R17, R235, R125, 0x1, P1 ;  /* 0x0000007deb117211 */ /* 0x000fe400008f0eff */
[----:B------:R-:W2:Y:S01]  /*4560*/  LDC R235, c[0x0][0x268] ;  /* 0x00009a00ffeb7b82 */ /* 0x000ea20000000800 */
[----:B------:R-:W-:Y:S01]  /*4570*/  IADD3 R4, P2, R170, R124, RZ ;  /* 0x0000007caa047210 */ /* 0x000fe20007f5e0ff */
[----:B------:R3:W-:Y:S01]  /*4580*/  STL.64 [R1+0x198], R20 ;  /* 0x0001981401007387 */ /* 0x0007e20000100a00 */
[----:B0-----:R-:W-:-:S05]  /*4590*/  IMAD R238, R238, 0x27, RZ ;  /* 0x00000027eeee7824 */ /* 0x001fca00078e02ff */
[----:B------:R-:W-:Y:S02]  /*45a0*/  LEA.HI.X.SX32 R5, R238, R125, 0x1, P2 ;  /* 0x0000007dee057211 */ /* 0x000fe400010f0eff */
[----:B------:R-:W0:Y:S01]  /*45b0*/  LDC R238, c[0x0][0x268] ;  /* 0x00009a00ffee7b82 */ /* 0x000e220000000800 */
[----:B---3--:R-:W-:Y:S01]  /*45c0*/  IADD3 R20, P6, R176, R124, RZ ;  /* 0x0000007cb0147210 */ /* 0x008fe20007fde0ff */
[----:B--2---:R-:W-:-:S05]  /*45d0*/  IMAD R235, R235, 0x5, RZ ;  /* 0x00000005ebeb7824 */ /* 0x004fca00078e02ff */
[-C--:B------:R-:W-:Y:S02]  /*45e0*/  LEA.HI.X.SX32 R21, R235, R125.reuse, 0x1, P6 ;  /* 0x0000007deb157211 */ /* 0x080fe400030f0eff */
[----:B------:R-:W2:Y:S01]  /*45f0*/  LDC R235, c[0x0][0x268] ;  /* 0x00009a00ffeb7b82 */ /* 0x000ea20000000800 */
[-C--:B------:R-:W-:Y:S02]  /*4600*/  LEA.HI.X.SX32 R25, R170, R125.reuse, 0x1, P4 ;  /* 0x0000007daa197211 */ /* 0x080fe400020f0eff */
[----:B------:R-:W-:Y:S01]  /*4610*/  LEA.HI.X.SX32 R23, R230, R125, 0x1, P5 ;  /* 0x0000007de6177211 */ /* 0x000fe200028f0eff */
[----:B------:R3:W-:Y:S04]  /*4620*/  STL.64 [R1+0x190], R16 ;  /* 0x0001901001007387 */ /* 0x0007e80000100a00 */
[----:B------:R4:W-:Y:S01]  /*4630*/  STL.64 [R1+0x2c0], R4 ;  /* 0x0002c00401007387 */ /* 0x0009e20000100a00 */
[----:B0-----:R-:W-:-:S03]  /*4640*/  IMAD R238, R238, 0xa2, RZ ;  /* 0x000000a2eeee7824 */ /* 0x001fc600078e02ff */
[----:B------:R-:W-:Y:S01]  /*4650*/  STL.64 [R1+0x188], R24 ;  /* 0x0001881801007387 */ /* 0x000fe20000100a00 */
[----:B---3--:R-:W-:-:S03]  /*4660*/  IADD3 R16, P1, R178, R124, RZ ;  /* 0x0000007cb2107210 */ /* 0x008fc60007f3e0ff */
[----:B------:R-:W-:Y:S01]  /*4670*/  STL.64 [R1+0x180], R22 ;  /* 0x0001801601007387 */ /* 0x000fe20000100a00 */
[----:B----4-:R-:W-:-:S03]  /*4680*/  IADD3 R4, P2, R184, R124, RZ ;  /* 0x0000007cb8047210 */ /* 0x010fc60007f5e0ff */
[----:B------:R0:W-:Y:S01]  /*4690*/  STL.64 [R1+0x3d0], R20 ;  /* 0x0003d01401007387 */ /* 0x0001e20000100a00 */
[-C--:B------:R-:W-:Y:S01]  /*46a0*/  LEA.HI.X.SX32 R17, R176, R125.reuse, 0x1, P1 ;  /* 0x0000007db0117211 */ /* 0x080fe200008f0eff */
[----:B--2---:R-:W-:Y:S01]  /*46b0*/  IMAD R235, R235, 0xa4, RZ ;  /* 0x000000a4ebeb7824 */ /* 0x004fe200078e02ff */
[----:B------:R-:W-:Y:S02]  /*46c0*/  LEA.HI.X.SX32 R5, R178, R125, 0x1, P2 ;  /* 0x0000007db2057211 */ /* 0x000fe400010f0eff */
[-C--:B0-----:R-:W-:Y:S02]  /*46d0*/  IADD3 R20, P6, R238, R124.reuse, RZ ;  /* 0x0000007cee147210 */ /* 0x081fe40007fde0ff */
[----:B------:R-:W0:Y:S01]  /*46e0*/  LDC R238, c[0x0][0x268] ;  /* 0x00009a00ffee7b82 */ /* 0x000e220000000800 */
[----:B------:R-:W-:Y:S04]  /*46f0*/  STL.64 [R1+0x3a8], R16 ;  /* 0x0003a81001007387 */ /* 0x000fe80000100a00 */
[----:B------:R2:W-:Y:S01]  /*4700*/  STL.64 [R1+0x358], R4 ;  /* 0x0003580401007387 */ /* 0x0005e20000100a00 */
[----:B------:R-:W-:-:S02]  /*4710*/  IADD3 R24, P4, R190, R124, RZ ;  /* 0x0000007cbe187210 */ /* 0x000fc40007f9e0ff */
[-C--:B--2---:R-:W-:Y:S02]  /*4720*/  IADD3 R4, P2, R235, R124.reuse, RZ ;  /* 0x0000007ceb047210 */ /* 0x084fe40007f5e0ff */
[----:B------:R-:W2:Y:S01]  /*4730*/  LDC R235, c[0x0][0x268] ;  /* 0x00009a00ffeb7b82 */ /* 0x000ea20000000800 */
[----:B------:R-:W-:Y:S01]  /*4740*/  LEA.HI.X.SX32 R25, R184, R125, 0x1, P4 ;  /* 0x0000007db8197211 */ /* 0x000fe200020f0eff */
[----:B-1----:R-:W-:Y:S02]  /*4750*/  IMAD R232, R232, 0xa0, RZ ;  /* 0x000000a0e8e87824 */ /* 0x002fe400078e02ff */
[----:B0-----:R-:W-:Y:S02]  /*4760*/  IMAD R238, R238, 0xa6, RZ ;  /* 0x000000a6eeee7824 */ /* 0x001fe400078e02ff */
[----:B------:R0:W-:Y:S01]  /*4770*/  STL.64 [R1+0x2b8], R24 ;  /* 0x0002b81801007387 */ /* 0x0001e20000100a00 */
[-C--:B------:R-:W-:Y:S02]  /*4780*/  IADD3 R22, P5, R232, R124.reuse, RZ ;  /* 0x0000007ce8167210 */ /* 0x080fe40007fbe0ff */
[----:B0-----:R-:W-:-:S02]  /*4790*/  IADD3 R24, P4, R238, R124, RZ ;  /* 0x0000007cee187210 */ /* 0x001fc40007f9e0ff */
[----:B------:R-:W0:Y:S01]  /*47a0*/  LDC R238, c[0x0][0x268] ;  /* 0x00009a00ffee7b82 */ /* 0x000e220000000800 */
[----:B--2---:R-:W-:-:S07]  /*47b0*/  IMAD R232, R235, 0x51, RZ ;  /* 0x00000051ebe87824 */ /* 0x004fce00078e02ff */
[----:B------:R-:W1:Y:S01]  /*47c0*/  LDC R235, c[0x0][0x268] ;  /* 0x00009a00ffeb7b82 */ /* 0x000e620000000800 */
[----:B------:R-:W-:Y:S02]  /*47d0*/  IADD3 R16, P1, R192, R124, RZ ;  /* 0x0000007cc0107210 */ /* 0x000fe40007f3e0ff */
[----:B------:R-:W-:Y:S01]  /*47e0*/  LEA.HI.X.SX32 R21, R232, R125, 0x1, P6 ;  /* 0x0000007de8157211 */ /* 0x000fe200030f0eff */
[----:B0-----:R-:W-:-:S05]  /*47f0*/  IMAD R238, R238, 0x29, RZ ;  /* 0x00000029eeee7824 */ /* 0x001fca00078e02ff */
[----:B------:R-:W-:Y:S02]  /*4800*/  LEA.HI.X.SX32 R17, R238, R125, 0x1, P1 ;  /* 0x0000007dee117211 */ /* 0x000fe400008f0eff */
[----:B------:R-:W0:Y:S01]  /*4810*/  LDC R238, c[0x0][0x268] ;  /* 0x00009a00ffee7b82 */ /* 0x000e220000000800 */
[----:B-1----:R-:W-:-:S07]  /*4820*/  IMAD R232, R235, 0xa8, RZ ;  /* 0x000000a8ebe87824 */ /* 0x002fce00078e02ff */
[----:B------:R-:W1:Y:S01]  /*4830*/  LDC R235, c[0x0][0x268] ;  /* 0x00009a00ffeb7b82 */ /* 0x000e620000000800 */
[----:B------:R-:W-:-:S05]  /*4840*/  LEA.HI.X.SX32 R23, R190, R125, 0x1, P5 ;  /* 0x0000007dbe177211 */ /* 0x000fca00028f0eff */
[----:B------:R-:W-:Y:S04]  /*4850*/  STL.64 [R1+0x178], R22 ;  /* 0x0001781601007387 */ /* 0x000fe80000100a00 */
[----:B------:R-:W-:Y:S04]  /*4860*/  STL.64 [R1+0x170], R20 ;  /* 0x0001701401007387 */ /* 0x000fe80000100a00 */
[----:B------:R2:W-:Y:S01]  /*4870*/  STL.64 [R1+0x2b0], R16 ;  /* 0x0002b01001007387 */ /* 0x0005e20000100a00 */
[----:B-1----:R-:W-:Y:S01]  /*4880*/  IMAD R230, R235, 0xaa, RZ ;  /* 0x000000aaebe67824 */ /* 0x002fe200078e02ff */
[----:B--2---:R-:W-:Y:S01]  /*4890*/  IADD3 R16, P1, R232, R124, RZ ;  /* 0x0000007ce8107210 */ /* 0x004fe20007f3e0ff */
[----:B0-----:R-:W-:Y:S01]  /*48a0*/  IMAD R232, R238, 0x53, RZ ;  /* 0x00000053eee87824 */ /* 0x001fe200078e02ff */
[----:B------:R-:W0:Y:S08]  /*48b0*/  LDC R235, c[0x0][0x268] ;  /* 0x00009a00ffeb7b82 */ /* 0x000e300000000800 */
[----:B------:R-:W1:Y:S01]  /*48c0*/  LDC R238, c[0x0][0x268] ;  /* 0x00009a00ffee7b82 */ /* 0x000e620000000800 */
[----:B------:R-:W-:Y:S01]  /*48d0*/  LEA.HI.X.SX32 R25, R232, R125, 0x1, P4 ;  /* 0x0000007de8197211 */ /* 0x000fe200020f0eff */
[----:B0-----:R-:W-:-:S02]  /*48e0*/  IMAD R232, R235, 0x15, RZ ;  /* 0x00000015ebe87824 */ /* 0x001fc400078e02ff */
[----:B-1----:R-:W-:-:S04]  /*48f0*/  IMAD R235, R238, 0xac, RZ ;  /* 0x000000aceeeb7824 */ /* 0x002fc800078e02ff */
[----:B------:R-:W0:Y:S01]  /*4900*/  LDC R238, c[0x0][0x268] ;  /* 0x00009a00ffee7b82 */ /* 0x000e220000000800 */
[----:B------:R-:W-:Y:S02]  /*4910*/  IADD3 R22, P5, R194, R124, RZ ;  /* 0x0000007cc2167210 */ /* 0x000fe40007fbe0ff */
[-C--:B------:R-:W-:Y:S02]  /*4920*/  LEA.HI.X.SX32 R5, R192, R125.reuse, 0x1, P2 ;  /* 0x0000007dc0057211 */ /* 0x080fe400010f0eff */
[----:B------:R-:W-:-:S03]  /*4930*/  LEA.HI.X.SX32 R23, R232, R125, 0x1, P5 ;  /* 0x0000007de8177211 */ /* 0x000fc600028f0eff */
[----:B------:R-:W-:Y:S04]  /*4940*/  STL.64 [R1+0x168], R4 ;  /* 0x0001680401007387 */ /* 0x000fe80000100a00 */
[----:B------:R-:W-:Y:S04]  /*4950*/  STL.64 [R1+0x160], R24 ;  /* 0x0001601801007387 */ /* 0x000fe80000100a00 */
[----:B------:R1:W-:Y:S01]  /*4960*/  STL.64 [R1+0x350], R22 ;  /* 0x0003501601007387 */ /* 0x0003e20000100a00 */
[----:B0-----:R-:W-:Y:S02]  /*4970*/  IMAD R232, R238, 0xae, RZ ;  /* 0x000000aeeee87824 */ /* 0x001fe400078e02ff */
[----:B------:R-:W0:Y:S01]  /*4980*/  LDC R238, c[0x0][0x268] ;  /* 0x00009a00ffee7b82 */ /* 0x000e220000000800 */
[----:B-1----:R-:W-:-:S07]  /*4990*/  IADD3 R22, P5, R235, R124, RZ ;  /* 0x0000007ceb167210 */ /* 0x002fce0007fbe0ff */
[----:B------:R-:W1:Y:S01]  /*49a0*/  LDC R235, c[0x0][0x268] ;  /* 0x00009a00ffeb7b82 */ /* 0x000e620000000800 */
[-C--:B------:R-:W-:Y:S02]  /*49b0*/  IADD3 R24, P4, R202, R124.reuse, RZ ;  /* 0x0000007cca187210 */ /* 0x080fe40007f9e0ff */
[----:B------:R-:W-:Y:S01]  /*49c0*/  IADD3 R4, P2, R230, R124, RZ ;  /* 0x0000007ce6047210 */ /* 0x000fe20007f5e0ff */
[----:B0-----:R-:W-:-:S05]  /*49d0*/  IMAD R238, R238, 0x2b, RZ ;  /* 0x0000002beeee7824 */ /* 0x001fca00078e02ff */
[----:B------:R-:W-:Y:S02]  /*49e0*/  LEA.HI.X.SX32 R25, R238, R125, 0x1, P4 ;  /* 0x0000007dee197211 */ /* 0x000fe400020f0eff */
[----:B------:R-:W0:Y:S01]  /*49f0*/  LDC R238, c[0x0][0x268] ;  /* 0x00009a00ffee7b82 */ /* 0x000e220000000800 */
[----:B-1----:R-:W-:-:S05]  /*4a00*/  IMAD R235, R235, 0x55, RZ ;  /* 0x00000055ebeb7824 */ /* 0x002fca00078e02ff */
[----:B------:R-:W-:Y:S02]  /*4a10*/  LEA.HI.X.SX32 R5, R235, R125, 0x1, P2 ;  /* 0x0000007deb057211 */ /* 0x000fe400010f0eff */
[----:B------:R-:W1:Y:S01]  /*4a20*/  LDC R235, c[0x0][0x268] ;  /* 0x00009a00ffeb7b82 */ /* 0x000e620000000800 */
[----:B------:R-:W-:-:S04]  /*4a30*/  IADD3 R20, P6, R196, R124, RZ ;  /* 0x0000007cc4147210 */ /* 0x000fc80007fde0ff */
[----:B------:R-:W-:-:S05]  /*4a40*/  LEA.HI.X.SX32 R21, R194, R125, 0x1, P6 ;  /* 0x0000007dc2157211 */ /* 0x000fca00030f0eff */
[----:B------:R2:W-:Y:S01]  /*4a50*/  STL.64 [R1+0x2a8], R20 ;  /* 0x0002a81401007387 */ /* 0x0005e20000100a00 */
[----:B0-----:R-:W-:Y:S02]  /*4a60*/  IMAD R230, R238, 0xb0, RZ ;  /* 0x000000b0eee67824 */ /* 0x001fe400078e02ff */
[----:B------:R-:W0:Y:S01]  /*4a70*/  LDC R238, c[0x0][0x268] ;  /* 0x00009a00ffee7b82 */ /* 0x000e220000000800 */
[----:B--2---:R-:W-:Y:S01]  /*4a80*/  IADD3 R20, P6, R232, R124, RZ ;  /* 0x0000007ce8147210 */ /* 0x004fe20007fde0ff */
[----:B-1----:R-:W-:Y:S01]  /*4a90*/  IMAD R235, R235, 0x57, RZ ;  /* 0x00000057ebeb7824 */ /* 0x002fe200078e02ff */
[----:B------:R-:W-:-:S05]  /*4aa0*/  LEA.HI.X.SX32 R17, R196, R125, 0x1, P1 ;  /* 0x0000007dc4117211 */ /* 0x000fca00008f0eff */
[----:B------:R-:W1:Y:S01]  /*4ab0*/  LDC R232, c[0x0][0x268] ;  /* 0x00009a00ffe87b82 */ /* 0x000e620000000800 */
[----:B------:R-:W-:-:S07]  /*4ac0*/  LEA.HI.X.SX32 R21, R235, R125, 0x1, P6 ;  /* 0x0000007deb157211 */ /* 0x000fce00030f0eff */
[----:B------:R-:W2:Y:S01]  /*4ad0*/  LDC R235, c[0x0][0x268] ;  /* 0x00009a00ffeb7b82 */ /* 0x000ea20000000800 */
[----:B------:R3:W-:Y:S01]  /*4ae0*/  STL.64 [R1+0x158], R16 ;  /* 0x0001581001007387 */ /* 0x0007e20000100a00 */
[----:B------:R-:W-:-:S03]  /*4af0*/  LEA.HI.X.SX32 R23, R202, R125, 0x1, P5 ;  /* 0x0000007dca177211 */ /* 0x000fc600028f0eff */
[----:B------:R4:W-:Y:S01]  /*4b00*/  STL.64 [R1+0x150], R4 ;  /* 0x0001500401007387 */ /* 0x0009e20000100a00 */
[----:B0-----:R-:W-:Y:S01]  /*4b10*/  IMAD R238, R238, 0xb, RZ ;  /* 0x0000000beeee7824 */ /* 0x001fe200078e02ff */
[-C--:B---3--:R-:W-:Y:S02]  /*4b20*/  IADD3 R16, P1, R208, R124.reuse, RZ ;  /* 0x0000007cd0107210 */ /* 0x088fe40007f3e0ff */
[----:B----4-:R-:W-:Y:S02]  /*4b30*/  IADD3 R4, P2, R210, R124, RZ ;  /* 0x0000007cd2047210 */ /* 0x010fe40007f5e0ff */
[-C--:B------:R-:W-:Y:S02]  /*4b40*/  LEA.HI.X.SX32 R17, R238, R125.reuse, 0x1, P1 ;  /* 0x0000007dee117211 */ /* 0x080fe400008f0eff */
[----:B------:R-:W0:Y:S01]  /*4b50*/  LDC R238, c[0x0][0x268] ;  /* 0x00009a00ffee7b82 */ /* 0x000e220000000800 */
[----:B------:R-:W-:Y:S01]  /*4b60*/  LEA.HI.X.SX32 R5, R208, R125, 0x1, P2 ;  /* 0x0000007dd0057211 */ /* 0x000fe200010f0eff */
[----:B------:R3:W-:Y:S01]  /*4b70*/  STL.64 [R1+0x2a0], R24 ;  /* 0x0002a01801007387 */ /* 0x0007e20000100a00 */
[----:B--2---:R-:W-:-:S03]  /*4b80*/  IMAD R235, R235, 0xb4, RZ ;  /* 0x000000b4ebeb7824 */ /* 0x004fc600078e02ff */
[----:B------:R-:W-:Y:S04]  /*4b90*/  STL.64 [R1+0x148], R22 ;  /* 0x0001481601007387 */ /* 0x000fe80000100a00 */
[----:B------:R-:W-:Y:S04]  /*4ba0*/  STL.64 [R1+0x140], R20 ;  /* 0x0001401401007387 */ /* 0x000fe80000100a00 */
[----:B------:R-:W-:Y:S04]  /*4bb0*/  STL.64 [R1+0x3a0], R16 ;  /* 0x0003a01001007387 */ /* 0x000fe80000100a00 */
[----:B------:R2:W-:Y:S01]  /*4bc0*/  STL.64 [R1+0x348], R4 ;  /* 0x0003480401007387 */ /* 0x0005e20000100a00 */
[----:B---3--:R-:W-:-:S02]  /*4bd0*/  IADD3 R24, P4, R214, R124, RZ ;  /* 0x0000007cd6187210 */ /* 0x008fc40007f9e0ff */
[-C--:B--2---:R-:W-:Y:S02]  /*4be0*/  IADD3 R4, P2, R235, R124.reuse, RZ ;  /* 0x0000007ceb047210 */ /* 0x084fe40007f5e0ff */
[----:B------:R-:W2:Y:S01]  /*4bf0*/  LDC R235, c[0x0][0x268] ;  /* 0x00009a00ffeb7b82 */ /* 0x000ea20000000800 */
[----:B------:R-:W-:Y:S01]  /*4c00*/  LEA.HI.X.SX32 R25, R210, R125, 0x1, P4 ;  /* 0x0000007dd2197211 */ /* 0x000fe200020f0eff */
[----:B0-----:R-:W-:Y:S02]  /*4c10*/  IMAD R238, R238, 0xb6, RZ ;  /* 0x000000b6eeee7824 */ /* 0x001fe400078e02ff */
[----:B-1----:R-:W-:Y:S02]  /*4c20*/  IMAD R232, R232, 0xb2, RZ ;  /* 0x000000b2e8e87824 */ /* 0x002fe400078e02ff */
[----:B------:R0:W-:Y:S03]  /*4c30*/  STL.64 [R1+0x298], R24 ;  /* 0x0002981801007387 */ /* 0x0001e60000100a00 */
[----:B------:R-:W-:-:S02]  /*4c40*/  IADD3 R20, P6, R232, R124, RZ ;  /* 0x0000007ce8147210 */ /* 0x000fc40007fde0ff */
[----:B0-----:R-:W-:Y:S02]  /*4c50*/  IADD3 R24, P4, R238, R124, RZ ;  /* 0x0000007cee187210 */ /* 0x001fe40007f9e0ff */
        /* <DEDUP_REMOVED lines=10> */
[----:B------:R-:W-:-:S04]  /*4d00*/  IADD3 R22, P5, R230, R124, RZ ;  /* 0x0000007ce6167210 */ /* 0x000fc80007fbe0ff */
[----:B------:R-:W-:-:S05]  /*4d10*/  LEA.HI.X.SX32 R23, R214, R125, 0x1, P5 ;  /* 0x0000007dd6177211 */ /* 0x000fca00028f0eff */
[----:B------:R-:W-:Y:S04]  /*4d20*/  STL.64 [R1+0x138], R22 ;  /* 0x0001381601007387 */ /* 0x000fe80000100a00 */
[----:B------:R-:W-:Y:S04]  /*4d30*/  STL.64 [R1+0x130], R20 ;  /* 0x0001301401007387 */ /* 0x000fe80000100a00 */
[----:B------:R2:W-:Y:S01]  /*4d40*/  STL.64 [R1+0x290], R16 ;  /* 0x0002901001007387 */ /* 0x0005e20000100a00 */
[----:B-1----:R-:W-:Y:S02]  /*4d50*/  IMAD R230, R235, 0xba, RZ ;  /* 0x000000baebe67824 */ /* 0x002fe400078e02ff */
[----:B------:R-:W1:Y:S01]  /*4d60*/  LDC R235, c[0x0][0x268] ;  /* 0x00009a00ffeb7b82 */ /* 0x000e620000000800 */
[----:B--2---:R-:W-:Y:S01]  /*4d70*/  IADD3 R16, P1, R232, R124, RZ ;  /* 0x0000007ce8107210 */ /* 0x004fe20007f3e0ff */
[----:B0-----:R-:W-:-:S06]  /*4d80*/  IMAD R232, R238, 0x5b, RZ ;  /* 0x0000005beee87824 */ /* 0x001fcc00078e02ff */
[----:B------:R-:W0:Y:S01]  /*4d90*/  LDC R238, c[0x0][0x268] ;  /* 0x00009a00ffee7b82 */ /* 0x000e220000000800 */
[----:B------:R-:W-:Y:S01]  /*4da0*/  LEA.HI.X.SX32 R25, R232, R125, 0x1, P4 ;  /* 0x0000007de8197211 */ /* 0x000fe200020f0eff */
[----:B-1----:R-:W-:Y:S02]  /*4db0*/  IMAD R232, R235, 0x17, RZ ;  /* 0x00000017ebe87824 */ /* 0x002fe400078e02ff */
[----:B0-----:R-:W-:-:S04]  /*4dc0*/  IMAD R235, R238, 0xbc, RZ ;  /* 0x000000bceeeb7824 */ /* 0x001fc800078e02ff */
[----:B------:R-:W0:Y:S01]  /*4dd0*/  LDC R238, c[0x0][0x268] ;  /* 0x00009a00ffee7b82 */ /* 0x000e220000000800 */
[----:B------:R-:W-:-:S04]  /*4de0*/  IADD3 R22, P5, R217, R124, RZ ;  /* 0x0000007cd9167210 */ /* 0x000fc80007fbe0ff */
[-C--:B------:R-:W-:Y:S02]  /*4df0*/  LEA.HI.X.SX32 R23, R232, R125.reuse, 0x1, P5 ;  /* 0x0000007de8177211 */ /* 0x080fe400028f0eff */
[----:B------:R-:W-:Y:S01]  /*4e00*/  LEA.HI.X.SX32 R5, R216, R125, 0x1, P2 ;  /* 0x0000007dd8057211 */ /* 0x000fe200010f0eff */
[----:B0-----:R-:W-:Y:S02]  /*4e10*/  IMAD R232, R238, 0xbe, RZ ;  /* 0x000000beeee87824 */ /* 0x001fe400078e02ff */
[----:B------:R-:W0:Y:S02]  /*4e20*/  LDC R238, c[0x0][0x268] ;  /* 0x00009a00ffee7b82 */ /* 0x000e240000000800 */
[----:B------:R-:W-:Y:S04]  /*4e30*/  STL.64 [R1+0x128], R4 ;  /* 0x0001280401007387 */ /* 0x000fe80000100a00 */
[----:B------:R-:W-:Y:S04]  /*4e40*/  STL.64 [R1+0x120], R24 ;  /* 0x0001201801007387 */ /* 0x000fe80000100a00 */
[----:B------:R1:W-:Y:S02]  /*4e50*/  STL.64 [R1+0x340], R22 ;  /* 0x0003401601007387 */ /* 0x0003e40000100a00 */
[----:B-1----:R-:W-:-:S02]  /*4e60*/  IADD3 R22, P5, R235, R124, RZ ;  /* 0x0000007ceb167210 */ /* 0x002fc40007fbe0ff */
[----:B------:R-:W1:Y:S01]  /*4e70*/  LDC R235, c[0x0][0x268] ;  /* 0x00009a00ffeb7b82 */ /* 0x000e620000000800 */
[----:B0-----:R-:W-:Y:S01]  /*4e80*/  IMAD R238, R238, 0x2f, RZ ;  /* 0x0000002feeee7824 */ /* 0x001fe200078e02ff */
[----:B------:R-:W-:-:S04]  /*4e90*/  IADD3 R24, P4, R224, R124, RZ ;  /* 0x0000007ce0187210 */ /* 0x000fc80007f9e0ff */
[----:B------:R-:W-:Y:S02]  /*4ea0*/  LEA.HI.X.SX32 R25, R238, R125, 0x1, P4 ;  /* 0x0000007dee197211 */ /* 0x000fe400020f0eff */
[----:B------:R-:W0:Y:S01]  /*4eb0*/  LDC R238, c[0x0][0x268] ;  /* 0x00009a00ffee7b82 */ /* 0x000e220000000800 */
[----:B------:R-:W-:Y:S01]  /*4ec0*/  IADD3 R4, P2, R230, R124, RZ ;  /* 0x0000007ce6047210 */ /* 0x000fe20007f5e0ff */
[----:B-1----:R-:W-:-:S05]  /*4ed0*/  IMAD R235, R235, 0x5d, RZ ;  /* 0x0000005debeb7824 */ /* 0x002fca00078e02ff */
[----:B------:R-:W-:Y:S02]  /*4ee0*/  LEA.HI.X.SX32 R5, R235, R125, 0x1, P2 ;  /* 0x0000007deb057211 */ /* 0x000fe400010f0eff */
[----:B------:R-:W1:Y:S01]  /*4ef0*/  LDC R235, c[0x0][0x268] ;  /* 0x00009a00ffeb7b82 */ /* 0x000e620000000800 */
[----:B0-----:R-:W-:-:S07]  /*4f00*/  IMAD R230, R238, 0x5f, RZ ;  /* 0x0000005feee67824 */ /* 0x001fce00078e02ff */
[----:B------:R-:W0:Y:S01]  /*4f10*/  LDC R238, c[0x0][0x268] ;  /* 0x00009a00ffee7b82 */ /* 0x000e220000000800 */
[----:B------:R-:W-:-:S04]  /*4f20*/  IADD3 R20, P6, R223, R124, RZ ;  /* 0x0000007cdf147210 */ /* 0x000fc80007fde0ff */
[-C--:B------:R-:W-:Y:S02]  /*4f30*/  LEA.HI.X.SX32 R21, R217, R125.reuse, 0x1, P6 ;  /* 0x0000007dd9157211 */ /* 0x080fe400030f0eff */
[----:B------:R-:W-:-:S03]  /*4f40*/  LEA.HI.X.SX32 R17, R223, R125, 0x1, P1 ;  /* 0x0000007ddf117211 */ /* 0x000fc600008f0eff */
[----:B------:R2:W-:Y:S01]  /*4f50*/  STL.64 [R1+0x288], R20 ;  /* 0x0002881401007387 */ /* 0x0005e20000100a00 */
[-C--:B------:R-:W-:Y:S02]  /*4f60*/  IADD3 R18, P3, R225, R124.reuse, RZ ;  /* 0x0000007ce1127210 */ /* 0x080fe40007f7e0ff */
[----:B------:R-:W-:Y:S01]  /*4f70*/  LEA.HI.X.SX32 R23, R224, R125, 0x1, P5 ;  /* 0x0000007de0177211 */ /* 0x000fe200028f0eff */
[----:B-1----:R-:W-:Y:S01]  /*4f80*/  IMAD R235, R235, 0x3, RZ ;  /* 0x00000003ebeb7824 */ /* 0x002fe200078e02ff */
[----:B------:R1:W-:Y:S01]  /*4f90*/  STL.64 [R1+0x118], R16 ;  /* 0x0001181001007387 */ /* 0x0003e20000100a00 */
[----:B--2---:R-:W-:-:S03]  /*4fa0*/  IADD3 R20, P6, R232, R124, RZ ;  /* 0x0000007ce8147210 */ /* 0x004fc60007fde0ff */
[----:B------:R2:W-:Y:S01]  /*4fb0*/  STL.64 [R1+0x110], R4 ;  /* 0x0001100401007387 */ /* 0x0005e20000100a00 */
[-C--:B------:R-:W-:Y:S01]  /*4fc0*/  LEA.HI.X.SX32 R19, R235, R125.reuse, 0x1, P3 ;  /* 0x0000007deb137211 */ /* 0x080fe200018f0eff */
[----:B0-----:R-:W-:Y:S01]  /*4fd0*/  IMAD R238, R238, 0xc2, RZ ;  /* 0x000000c2eeee7824 */ /* 0x001fe200078e02ff */
[----:B------:R-:W-:Y:S01]  /*4fe0*/  LEA.HI.X.SX32 R21, R230, R125, 0x1, P6 ;  /* 0x0000007de6157211 */ /* 0x000fe200030f0eff */
[----:B------:R-:W0:Y:S01]  /*4ff0*/  LDC R235, c[0x0][0x268] ;  /* 0x00009a00ffeb7b82 */ /* 0x000e220000000800 */
[----:B------:R-:W-:Y:S04]  /*5000*/  STL.64 [R1+0x280], R24 ;  /* 0x0002801801007387 */ /* 0x000fe80000100a00 */
[----:B------:R-:W-:Y:S01]  /*5010*/  STL.64 [R1+0x108], R22 ;  /* 0x0001081601007387 */ /* 0x000fe20000100a00 */
[----:B-1----:R-:W-:-:S02]  /*5020*/  IADD3 R16, P1, R226, R124, RZ ;  /* 0x0000007ce2107210 */ /* 0x002fc40007f3e0ff */
[-C--:B--2---:R-:W-:Y:S01]  /*5030*/  IADD3 R4, P2, R227, R124.reuse, RZ ;  /* 0x0000007ce3047210 */ /* 0x084fe20007f5e0ff */
[----:B------:R-:W-:Y:S01]  /*5040*/  STL.64 [R1+0x100], R20 ;  /* 0x0001001401007387 */ /* 0x000fe20000100a00 */
[----:B------:R-:W1:Y:S03]  /*5050*/  LDC R232, c[0x0][0x268] ;  /* 0x00009a00ffe87b82 */ /* 0x000e660000000800 */
[----:B------:R2:W-:Y:S05]  /*5060*/  STL.64 [R1+0x3e0], R18 ;  /* 0x0003e01201007387 */ /* 0x0005ea0000100a00 */
[----:B------:R-:W3:Y:S01]  /*5070*/  LDC R230, c[0x0][0x268] ;  /* 0x00009a00ffe67b82 */ /* 0x000ee20000000800 */
[----:B--2---:R-:W-:-:S07]  /*5080*/  IADD3 R18, P3, R238, R124, RZ ;  /* 0x0000007cee127210 */ /* 0x004fce0007f7e0ff */
[----:B------:R-:W2:Y:S01]  /*5090*/  LDC R238, c[0x0][0x268] ;  /* 0x00009a00ffee7b82 */ /* 0x000ea20000000800 */
[-C--:B------:R-:W-:Y:S01]  /*50a0*/  LEA.HI.X.SX32 R17, R225, R125.reuse, 0x1, P1 ;  /* 0x0000007de1117211 */ /* 0x080fe200008f0eff */
[----:B0-----:R-:W-:Y:S01]  /*50b0*/  IMAD R235, R235, 0xc4, RZ ;  /* 0x000000c4ebeb7824 */ /* 0x001fe200078e02ff */
[-C--:B------:R-:W-:Y:S02]  /*50c0*/  LEA.HI.X.SX32 R5, R226, R125.reuse, 0x1, P2 ;  /* 0x0000007de2057211 */ /* 0x080fe400010f0eff */
[-C--:B------:R-:W-:Y:S01]  /*50d0*/  IADD3 R24, P4, R228, R124.reuse, RZ ;  /* 0x0000007ce4187210 */ /* 0x080fe20007f9e0ff */
[----:B------:R-:W-:Y:S03]  /*50e0*/  STL.64 [R1+0x3c8], R16 ;  /* 0x0003c81001007387 */ /* 0x000fe60000100a00 */
[----:B------:R-:W-:Y:S01]  /*50f0*/  LEA.HI.X.SX32 R25, R227, R125, 0x1, P4 ;  /* 0x0000007de3197211 */ /* 0x000fe200020f0eff */
[----:B------:R0:W-:Y:S04]  /*5100*/  STL.64 [R1+0x398], R4 ;  /* 0x0003980401007387 */ /* 0x0001e80000100a00 */
[----:B------:R4:W-:Y:S01]  /*5110*/  STL.64 [R1+0x338], R24 ;  /* 0x0003381801007387 */ /* 0x0009e20000100a00 */
[-C--:B0-----:R-:W-:Y:S01]  /*5120*/  IADD3 R4, P2, R235, R124.reuse, RZ ;  /* 0x0000007ceb047210 */ /* 0x081fe20007f5e0ff */
[----:B--2---:R-:W-:Y:S01]  /*5130*/  IMAD R238, R238, 0xc6, RZ ;  /* 0x000000c6eeee7824 */ /* 0x004fe200078e02ff */
[----:B------:R-:W0:Y:S04]  /*5140*/  LDC R235, c[0x0][0x268] ;  /* 0x00009a00ffeb7b82 */ /* 0x000e280000000800 */
[----:B----4-:R-:W-:-:S04]  /*5150*/  IADD3 R24, P4, R238, R124, RZ ;  /* 0x0000007cee187210 */ /* 0x010fc80007f9e0ff */
[----:B------:R-:W2:Y:S01]  /*5160*/  LDC R238, c[0x0][0x268] ;  /* 0x00009a00ffee7b82 */ /* 0x000ea20000000800 */
[----:B-1----:R-:W-:Y:S01]  /*5170*/  IMAD R232, R232, 0xc0, RZ ;  /* 0x000000c0e8e87824 */ /* 0x002fe200078e02ff */
[-C--:B------:R-:W-:Y:S01]  /*5180*/  IADD3 R22, P5, R229, R124.reuse, RZ ;  /* 0x0000007ce5167210 */ /* 0x080fe20007fbe0ff */
[----:B---3--:R-:W-:Y:S01]  /*5190*/  IMAD R230, R230, 0x61, RZ ;  /* 0x00000061e6e67824 */ /* 0x008fe200078e02ff */
[-C--:B------:R-:W-:Y:S02]  /*51a0*/  IADD3 R16, P1, R231, R124.reuse, RZ ;  /* 0x0000007ce7107210 */ /* 0x080fe40007f3e0ff */
[----:B------:R-:W-:Y:S02]  /*51b0*/  IADD3 R20, P6, R232, R124, RZ ;  /* 0x0000007ce8147210 */ /* 0x000fe40007fde0ff */
[-C--:B------:R-:W-:Y:S01]  /*51c0*/  LEA.HI.X.SX32 R23, R228, R125.reuse, 0x1, P5 ;  /* 0x0000007de4177211 */ /* 0x080fe200028f0eff */
[----:B------:R-:W1:Y:S01]  /*51d0*/  LDC R232, c[0x0][0x268] ;  /* 0x00009a00ffe87b82 */ /* 0x000e620000000800 */
[----:B------:R-:W-:-:S02]  /*51e0*/  LEA.HI.X.SX32 R21, R229, R125, 0x1, P6 ;  /* 0x0000007de5157211 */ /* 0x000fc400030f0eff */
[-C--:B------:R-:W-:Y:S01]  /*51f0*/  LEA.HI.X.SX32 R19, R230, R125.reuse, 0x1, P3 ;  /* 0x0000007de6137211 */ /* 0x080fe200018f0eff */
[----:B0-----:R-:W-:Y:S01]  /*5200*/  IMAD R235, R235, 0x31, RZ ;  /* 0x00000031ebeb7824 */ /* 0x001fe200078e02ff */
[----:B------:R-:W-:Y:S04]  /*5210*/  STL.64 [R1+0x278], R22 ;  /* 0x0002781601007387 */ /* 0x000fe80000100a00 */
[----:B------:R-:W-:Y:S01]  /*5220*/  LEA.HI.X.SX32 R17, R235, R125, 0x1, P1 ;  /* 0x0000007deb117211 */ /* 0x000fe200008f0eff */
[----:B------:R-:W-:Y:S01]  /*5230*/  STL.64 [R1+0xf8], R20 ;  /* 0x0000f81401007387 */ /* 0x000fe20000100a00 */
[----:B------:R-:W0:Y:S01]  /*5240*/  LDC R235, c[0x0][0x268] ;  /* 0x00009a00ffeb7b82 */ /* 0x000e220000000800 */
[----:B--2---:R-:W-:Y:S02]  /*5250*/  IMAD R238, R238, 0xca, RZ ;  /* 0x000000caeeee7824 */ /* 0x004fe400078e02ff */
[----:B------:R-:W-:Y:S04]  /*5260*/  STL.64 [R1+0xf0], R18 ;  /* 0x0000f01201007387 */ /* 0x000fe80000100a00 */
[----:B------:R2:W-:Y:S02]  /*5270*/  STL.64 [R1+0x270], R16 ;  /* 0x0002701001007387 */ /* 0x0005e40000100a00 */
[----:B--2---:R-:W-:-:S02]  /*5280*/  IADD3 R16, P1, R238, R124, RZ ;  /* 0x0000007cee107210 */ /* 0x004fc40007f3e0ff */
[----:B------:R-:W2:Y:S01]  /*5290*/  LDC R238, c[0x0][0x268] ;  /* 0x00009a00ffee7b82 */ /* 0x000ea20000000800 */
[----:B------:R-:W-:Y:S01]  /*52a0*/  IADD3 R22, P5, R233, R124, RZ ;  /* 0x0000007ce9167210 */ /* 0x000fe20007fbe0ff */
[----:B0-----:R-:W-:-:S06]  /*52b0*/  IMAD R230, R235, 0x63, RZ ;  /* 0x00000063ebe67824 */ /* 0x001fcc00078e02ff */
[----:B------:R-:W0:Y:S01]  /*52c0*/  LDC R235, c[0x0][0x268] ;  /* 0x00009a00ffeb7b82 */ /* 0x000e220000000800 */
[----:B-1----:R-:W-:Y:S02]  /*52d0*/  IMAD R232, R232, 0xc8, RZ ;  /* 0x000000c8e8e87824 */ /* 0x002fe400078e02ff */
[----:B--2---:R-:W-:-:S05]  /*52e0*/  IMAD R238, R238, 0x19, RZ ;  /* 0x00000019eeee7824 */ /* 0x004fca00078e02ff */
[-C--:B------:R-:W-:Y:S02]  /*52f0*/  LEA.HI.X.SX32 R23, R238, R125.reuse, 0x1, P5 ;  /* 0x0000007dee177211 */ /* 0x080fe400028f0eff */
[----:B------:R-:W1:Y:S01]  /*5300*/  LDC R238, c[0x0][0x268] ;  /* 0x00009a00ffee7b82 */ /* 0x000e620000000800 */
[----:B------:R-:W-:Y:S02]  /*5310*/  IADD3 R18, P3, R232, R124, RZ ;  /* 0x0000007ce8127210 */ /* 0x000fe40007f7e0ff */
[-C--:B------:R-:W-:Y:S02]  /*5320*/  LEA.HI.X.SX32 R5, R231, R125.reuse, 0x1, P2 ;  /* 0x0000007de7057211 */ /* 0x080fe400010f0eff */
[----:B------:R-:W-:-:S03]  /*5330*/  LEA.HI.X.SX32 R25, R230, R125, 0x1, P4 ;  /* 0x0000007de6197211 */ /* 0x000fc600020f0eff */
[----:B------:R-:W2:Y:S01]  /*5340*/  LDC R232, c[0x0][0x268] ;  /* 0x00009a00ffe87b82 */ /* 0x000ea20000000800 */
[----:B0-----:R-:W-:Y:S01]  /*5350*/  IMAD R235, R235, 0xce, RZ ;  /* 0x000000ceebeb7824 */ /* 0x001fe200078e02ff */
[----:B------:R-:W-:Y:S04]  /*5360*/  STL.64 [R1+0xe8], R4 ;  /* 0x0000e80401007387 */ /* 0x000fe80000100a00 */
[----:B------:R-:W-:Y:S01]  /*5370*/  STL.64 [R1+0xe0], R24 ;  /* 0x0000e01801007387 */ /* 0x000fe20000100a00 */
[-C--:B------:R-:W-:Y:S01]  /*5380*/  IADD3 R20, P6, R234, R124.reuse, RZ ;  /* 0x0000007cea147210 */ /* 0x080fe20007fde0ff */
[----:B------:R-:W0:Y:S02]  /*5390*/  LDC R230, c[0x0][0x268] ;  /* 0x00009a00ffe67b82 */ /* 0x000e240000000800 */
[----:B------:R3:W-:Y:S02]  /*53a0*/  STL.64 [R1+0x330], R22 ;  /* 0x0003301601007387 */ /* 0x0007e40000100a00 */
[----:B---3--:R-:W-:Y:S01]  /*53b0*/  IADD3 R22, P5, R235, R124, RZ ;  /* 0x0000007ceb167210 */ /* 0x008fe20007fbe0ff */
[----:B-1----:R-:W-:-:S03]  /*53c0*/  IMAD R235, R238, 0x65, RZ ;  /* 0x00000065eeeb7824 */ /* 0x002fc600078e02ff */
[----:B------:R-:W1:Y:S01]  /*53d0*/  LDC R238, c[0x0][0x268] ;  /* 0x00009a00ffee7b82 */ /* 0x000e620000000800 */
[----:B--2---:R-:W-:-:S05]  /*53e0*/  IMAD R232, R232, 0xcc, RZ ;  /* 0x000000cce8e87824 */ /* 0x004fca00078e02ff */
[-C--:B------:R-:W-:Y:S02]  /*53f0*/  IADD3 R24, P4, R232, R124.reuse, RZ ;  /* 0x0000007ce8187210 */ /* 0x080fe40007f9e0ff */
[----:B------:R-:W2:Y:S01]  /*5400*/  LDC R232, c[0x0][0x268] ;  /* 0x00009a00ffe87b82 */ /* 0x000ea20000000800 */
[----:B------:R-:W-:Y:S02]  /*5410*/  LEA.HI.X.SX32 R17, R235, R125, 0x1, P1 ;  /* 0x0000007deb117211 */ /* 0x000fe400008f0eff */
[----:B------:R-:W-:-:S05]  /*5420*/  IADD3 R4, P2, R236, R124, RZ ;  /* 0x0000007cec047210 */ /* 0x000fca0007f5e0ff */
[----:B------:R-:W3:Y:S01]  /*5430*/  LDC R235, c[0x0][0x268] ;  /* 0x00009a00ffeb7b82 */ /* 0x000ee20000000800 */
[----:B-1----:R-:W-:-:S05]  /*5440*/  IMAD R238, R238, 0x33, RZ ;  /* 0x00000033eeee7824 */ /* 0x002fca00078e02ff */
[-C--:B------:R-:W-:Y:S02]  /*5450*/  LEA.HI.X.SX32 R5, R238, R125.reuse, 0x1, P2 ;  /* 0x0000007dee057211 */ /* 0x080fe400010f0eff */
[----:B------:R-:W1:Y:S01]  /*5460*/  LDC R238, c[0x0][0x268] ;  /* 0x00009a00ffee7b82 */ /* 0x000e620000000800 */
[-C--:B------:R-:W-:Y:S02]  /*5470*/  LEA.HI.X.SX32 R21, R233, R125.reuse, 0x1, P6 ;  /* 0x0000007de9157211 */ /* 0x080fe400030f0eff */
[-C--:B------:R-:W-:Y:S01]  /*5480*/  LEA.HI.X.SX32 R19, R234, R125.reuse, 0x1, P3 ;  /* 0x0000007dea137211 */ /* 0x080fe200018f0eff */
[----:B--2---:R-:W-:Y:S02]  /*5490*/  IMAD R232, R232, 0xd0, RZ ;  /* 0x000000d0e8e87824 */ /* 0x004fe400078e02ff */
[----:B------:R-:W-:Y:S01]  /*54a0*/  STL.64 [R1+0x268], R20 ;  /* 0x0002681401007387 */ /* 0x000fe20000100a00 */
[----:B------:R-:W-:-:S03]  /*54b0*/  LEA.HI.X.SX32 R25, R236, R125, 0x1, P4 ;  /* 0x0000007dec197211 */ /* 0x000fc600020f0eff */
[----:B------:R-:W-:Y:S01]  /*54c0*/  STL.64 [R1+0xd8], R18 ;  /* 0x0000d81201007387 */ /* 0x000fe20000100a00 */
[----:B---3--:R-:W-:-:S03]  /*54d0*/  IMAD R235, R235, 0xd2, RZ ;  /* 0x000000d2ebeb7824 */ /* 0x008fc600078e02ff */
[----:B------:R-:W-:Y:S04]  /*54e0*/  STL.64 [R1+0xd0], R16 ;  /* 0x0000d01001007387 */ /* 0x000fe80000100a00 */
[----:B------:R2:W-:Y:S04]  /*54f0*/  STL.64 [R1+0x260], R4 ;  /* 0x0002600401007387 */ /* 0x0005e80000100a00 */
[----:B------:R3:W-:Y:S01]  /*5500*/  STL.64 [R1+0xc8], R24 ;  /* 0x0000c81801007387 */ /* 0x0007e20000100a00 */
[-C--:B--2---:R-:W-:Y:S02]  /*5510*/  IADD3 R4, P2, R232, R124.reuse, RZ ;  /* 0x0000007ce8047210 */ /* 0x084fe40007f5e0ff */
[----:B------:R-:W2:Y:S01]  /*5520*/  LDC R232, c[0x0][0x268] ;  /* 0x00009a00ffe87b82 */ /* 0x000ea20000000800 */
[----:B-1----:R-:W-:Y:S01]  /*5530*/  IMAD R238, R238, 0x67, RZ ;  /* 0x00000067eeee7824 */ /* 0x002fe200078e02ff */
[----:B---3--:R-:W-:-:S06]  /*5540*/  IADD3 R24, P4, R235, R124, RZ ;  /* 0x0000007ceb187210 */ /* 0x008fcc0007f9e0ff */
[----:B------:R-:W1:Y:S01]  /*5550*/  LDC R235, c[0x0][0x268] ;  /* 0x00009a00ffeb7b82 */ /* 0x000e620000000800 */
[----:B------:R-:W-:-:S07]  /*5560*/  LEA.HI.X.SX32 R23, R238, R125, 0x1, P5 ;  /* 0x0000007dee177211 */ /* 0x000fce00028f0eff */
[----:B------:R-:W3:Y:S01]  /*5570*/  LDC R238, c[0x0][0x268] ;  /* 0x00009a00ffee7b82 */ /* 0x000ee20000000800 */
[-C--:B------:R-:W-:Y:S01]  /*5580*/  IADD3 R20, P6, R237, R124.reuse, RZ ;  /* 0x0000007ced147210 */ /* 0x080fe20007fde0ff */
[----:B--2---:R-:W-:Y:S01]  /*5590*/  IMAD R232, R232, 0xd, RZ ;  /* 0x0000000de8e87824 */ /* 0x004fe200078e02ff */
[----:B------:R-:W-:-:S04]  /*55a0*/  IADD3 R18, P3, R239, R124, RZ ;  /* 0x0000007cef127210 */ /* 0x000fc80007f7e0ff */
[-C--:B------:R-:W-:Y:S01]  /*55b0*/  LEA.HI.X.SX32 R21, R232, R125.reuse, 0x1, P6 ;  /* 0x0000007de8157211 */ /* 0x080fe200030f0eff */
[----:B-1----:R-:W-:Y:S01]  /*55c0*/  IMAD R235, R235, 0xd4, RZ ;  /* 0x000000d4ebeb7824 */ /* 0x002fe200078e02ff */
[----:B------:R-:W-:Y:S01]  /*55d0*/  STL.64 [R1+0xc0], R22 ;  /* 0x0000c01601007387 */ /* 0x000fe20000100a00 */
[-C--:B------:R-:W-:Y:S01]  /*55e0*/  LEA.HI.X.SX32 R19, R237, R125.reuse, 0x1, P3 ;  /* 0x0000007ded137211 */ /* 0x080fe200018f0eff */
[----:B0-----:R-:W-:Y:S01]  /*55f0*/  IMAD R230, R230, 0x69, RZ ;  /* 0x00000069e6e67824 */ /* 0x001fe200078e02ff */
[CC--:B------:R-:W-:Y:S01]  /*5600*/  IADD3 R16, P1, R241.reuse, R124.reuse, RZ ;  /* 0x0000007cf1107210 */ /* 0x0c0fe20007f3e0ff */
[----:B------:R0:W-:Y:S01]  /*5610*/  STL.64 [R1+0x390], R20 ;  /* 0x0003901401007387 */ /* 0x0001e20000100a00 */
[----:B------:R-:W-:Y:S01]  /*5620*/  LEA.HI.X.SX32 R5, R241, R125, 0x1, P2 ;  /* 0x0000007df1057211 */ /* 0x000fe200010f0eff */
[----:B------:R-:W1:Y:S01]  /*5630*/  LDC R232, c[0x0][0x268] ;  /* 0x00009a00ffe87b82 */ /* 0x000e620000000800 */
[----:B---3--:R-:W-:Y:S01]  /*5640*/  IMAD R238, R238, 0xd6, RZ ;  /* 0x000000d6eeee7824 */ /* 0x008fe200078e02ff */
[----:B------:R2:W-:Y:S01]  /*5650*/  STL.64 [R1+0x328], R18 ;  /* 0x0003281201007387 */ /* 0x0005e20000100a00 */
[----:B0-----:R-:W-:-:S05]  /*5660*/  IADD3 R20, P6, R235, R124, RZ ;  /* 0x0000007ceb147210 */ /* 0x001fca0007fde0ff */
[----:B------:R-:W0:Y:S01]  /*5670*/  LDC R235, c[0x0][0x268] ;  /* 0x00009a00ffeb7b82 */ /* 0x000e220000000800 */
[----:B--2---:R-:W-:-:S07]  /*5680*/  IADD3 R18, P3, R238, R124, RZ ;  /* 0x0000007cee127210 */ /* 0x004fce0007f7e0ff */
[----:B------:R-:W2:Y:S01]  /*5690*/  LDC R238, c[0x0][0x268] ;  /* 0x00009a00ffee7b82 */ /* 0x000ea20000000800 */
[----:B------:R-:W-:Y:S02]  /*56a0*/  IADD3 R22, P5, R242, R124, RZ ;  /* 0x0000007cf2167210 */ /* 0x000fe40007fbe0ff */
[-C--:B------:R-:W-:Y:S02]  /*56b0*/  LEA.HI.X.SX32 R17, R239, R125.reuse, 0x1, P1 ;  /* 0x0000007def117211 */ /* 0x080fe400008f0eff */
[----:B------:R-:W-:-:S03]  /*56c0*/  LEA.HI.X.SX32 R25, R230, R125, 0x1, P4 ;  /* 0x0000007de6197211 */ /* 0x000fc600020f0eff */
[----:B------:R-:W3:Y:S01]  /*56d0*/  LDC R230, c[0x0][0x268] ;  /* 0x00009a00ffe67b82 */ /* 0x000ee20000000800 */
[----:B------:R-:W-:Y:S01]  /*56e0*/  STL.64 [R1+0x258], R16 ;  /* 0x0002581001007387 */ /* 0x000fe20000100a00 */
[----:B0-----:R-:W-:-:S03]  /*56f0*/  IMAD R235, R235, 0x35, RZ ;  /* 0x00000035ebeb7824 */ /* 0x001fc600078e02ff */
[----:B------:R-:W-:Y:S02]  /*5700*/  STL.64 [R1+0xb8], R4 ;  /* 0x0000b80401007387 */ /* 0x000fe40000100a00 */
[----:B------:R-:W-:Y:S02]  /*5710*/  LEA.HI.X.SX32 R23, R235, R125, 0x1, P5 ;  /* 0x0000007deb177211 */ /* 0x000fe400028f0eff */
[----:B------:R-:W0:Y:S01]  /*5720*/  LDC R235, c[0x0][0x268] ;  /* 0x00009a00ffeb7b82 */ /* 0x000e220000000800 */
[----:B--2---:R-:W-:Y:S01]  /*5730*/  IMAD R238, R238, 0xda, RZ ;  /* 0x000000daeeee7824 */ /* 0x004fe200078e02ff */
[----:B------:R-:W-:Y:S04]  /*5740*/  STL.64 [R1+0xb0], R24 ;  /* 0x0000b01801007387 */ /* 0x000fe80000100a00 */
[----:B------:R2:W-:Y:S02]  /*5750*/  STL.64 [R1+0x250], R22 ;  /* 0x0002501601007387 */ /* 0x0005e40000100a00 */
[----:B--2---:R-:W-:-:S02]  /*5760*/  IADD3 R22, P5, R238, R124, RZ ;  /* 0x0000007cee167210 */ /* 0x004fc40007fbe0ff */
[----:B------:R-:W2:Y:S01]  /*5770*/  LDC R238, c[0x0][0x268] ;  /* 0x00009a00ffee7b82 */ /* 0x000ea20000000800 */
[----:B-1----:R-:W-:Y:S02]  /*5780*/  IMAD R232, R232, 0xd8, RZ ;  /* 0x000000d8e8e87824 */ /* 0x002fe400078e02ff */
[----:B---3--:R-:W-:Y:S01]  /*5790*/  IMAD R230, R230, 0x6b, RZ ;  /* 0x0000006be6e67824 */ /* 0x008fe200078e02ff */
[-C--:B------:R-:W-:Y:S01]  /*57a0*/  IADD3 R16, P1, R243, R124.reuse, RZ ;  /* 0x0000007cf3107210 */ /* 0x080fe20007f3e0ff */
[----:B0-----:R-:W-:Y:S01]  /*57b0*/  IMAD R235, R235, 0x1b, RZ ;  /* 0x0000001bebeb7824 */ /* 0x001fe200078e02ff */
[-C--:B------:R-:W-:Y:S02]  /*57c0*/  LEA.HI.X.SX32 R21, R242, R125.reuse, 0x1, P6 ;  /* 0x0000007df2157211 */ /* 0x080fe400030f0eff */
[-C--:B------:R-:W-:Y:S02]  /*57d0*/  IADD3 R24, P4, R232, R124.reuse, RZ ;  /* 0x0000007ce8187210 */ /* 0x080fe40007f9e0ff */
[-C--:B------:R-:W-:Y:S01]  /*57e0*/  LEA.HI.X.SX32 R19, R230, R125.reuse, 0x1, P3 ;  /* 0x0000007de6137211 */ /* 0x080fe200018f0eff */
[----:B------:R-:W0:Y:S01]  /*57f0*/  LDC R232, c[0x0][0x268] ;  /* 0x00009a00ffe87b82 */ /* 0x000e220000000800 */
[----:B------:R-:W-:Y:S01]  /*5800*/  LEA.HI.X.SX32 R17, R235, R125, 0x1, P1 ;  /* 0x0000007deb117211 */ /* 0x000fe200008f0eff */
[----:B------:R-:W-:Y:S04]  /*5810*/  STL.64 [R1+0xa8], R20 ;  /* 0x0000a81401007387 */ /* 0x000fe80000100a00 */
[----:B------:R-:W-:Y:S02]  /*5820*/  STL.64 [R1+0xa0], R18 ;  /* 0x0000a01201007387 */ /* 0x000fe40000100a00 */
[----:B------:R-:W1:Y:S01]  /*5830*/  LDC R235, c[0x0][0x268] ;  /* 0x00009a00ffeb7b82 */ /* 0x000e620000000800 */
[----:B--2---:R-:W-:Y:S01]  /*5840*/  IMAD R238, R238, 0xde, RZ ;  /* 0x000000deeeee7824 */ /* 0x004fe200078e02ff */
[----:B------:R2:W-:Y:S04]  /*5850*/  STL.64 [R1+0x320], R16 ;  /* 0x0003201001007387 */ /* 0x0005e80000100a00 */
[----:B--2---:R-:W-:-:S02]  /*5860*/  IADD3 R16, P1, R238, R124, RZ ;  /* 0x0000007cee107210 */ /* 0x004fc40007f3e0ff */
[----:B------:R-:W2:Y:S01]  /*5870*/  LDC R238, c[0x0][0x268] ;  /* 0x00009a00ffee7b82 */ /* 0x000ea20000000800 */
[----:B0-----:R-:W-:-:S05]  /*5880*/  IMAD R232, R232, 0xdc, RZ ;  /* 0x000000dce8e87824 */ /* 0x001fca00078e02ff */
[-C--:B------:R-:W-:Y:S01]  /*5890*/  IADD3 R18, P3, R232, R124.reuse, RZ ;  /* 0x0000007ce8127210 */ /* 0x080fe20007f7e0ff */
[----:B-1----:R-:W-:Y:S01]  /*58a0*/  IMAD R232, R235, 0x6d, RZ ;  /* 0x0000006debe87824 */ /* 0x002fe200078e02ff */
[-C--:B------:R-:W-:Y:S01]  /*58b0*/  IADD3 R4, P2, R244, R124.reuse, RZ ;  /* 0x0000007cf4047210 */ /* 0x080fe20007f5e0ff */
[----:B--2---:R-:W-:Y:S02]  /*58c0*/  IMAD R235, R238, 0x37, RZ ;  /* 0x00000037eeeb7824 */ /* 0x004fe400078e02ff */
[----:B------:R-:W0:Y:S01]  /*58d0*/  LDC R238, c[0x0][0x268] ;  /* 0x00009a00ffee7b82 */ /* 0x000e220000000800 */
[----:B------:R-:W-:Y:S02]  /*58e0*/  IADD3 R20, P6, R245, R124, RZ ;  /* 0x0000007cf5147210 */ /* 0x000fe40007fde0ff */
[-C--:B------:R-:W-:Y:S02]  /*58f0*/  LEA.HI.X.SX32 R5, R243, R125.reuse, 0x1, P2 ;  /* 0x0000007df3057211 */ /* 0x080fe400010f0eff */
[----:B------:R-:W-:-:S02]  /*5900*/  LEA.HI.X.SX32 R25, R244, R125, 0x1, P4 ;  /* 0x0000007df4197211 */ /* 0x000fc400020f0eff */
[-C--:B------:R-:W-:Y:S02]  /*5910*/  LEA.HI.X.SX32 R23, R232, R125.reuse, 0x1, P5 ;  /* 0x0000007de8177211 */ /* 0x080fe400028f0eff */
[-C--:B------:R-:W-:Y:S01]  /*5920*/  LEA.HI.X.SX32 R21, R235, R125.reuse, 0x1, P6 ;  /* 0x0000007deb157211 */ /* 0x080fe200030f0eff */
[----:B------:R-:W-:Y:S01]  /*5930*/  STL.64 [R1+0x248], R4 ;  /* 0x0002480401007387 */ /* 0x000fe20000100a00 */
[----:B------:R-:W-:Y:S01]  /*5940*/  LEA.HI.X.SX32 R19, R245, R125, 0x1, P3 ;  /* 0x0000007df5137211 */ /* 0x000fe200018f0eff */
[----:B------:R-:W1:Y:S02]  /*5950*/  LDC R235, c[0x0][0x268] ;  /* 0x00009a00ffeb7b82 */ /* 0x000e640000000800 */
[----:B------:R-:W-:Y:S04]  /*5960*/  STL.64 [R1+0x98], R24 ;  /* 0x0000981801007387 */ /* 0x000fe80000100a00 */
[----:B------:R-:W-:Y:S02]  /*5970*/  STL.64 [R1+0x90], R22 ;  /* 0x0000901601007387 */ /* 0x000fe40000100a00 */
[----:B------:R-:W2:Y:S01]  /*5980*/  LDC R232, c[0x0][0x268] ;  /* 0x00009a00ffe87b82 */ /* 0x000ea20000000800 */
[----:B0-----:R-:W-:Y:S01]  /*5990*/  IMAD R238, R238, 0xe0, RZ ;  /* 0x000000e0eeee7824 */ /* 0x001fe200078e02ff */
[----:B------:R-:W-:Y:S04]  /*59a0*/  STL.64 [R1+0x240], R20 ;  /* 0x0002401401007387 */ /* 0x000fe80000100a00 */
[----:B------:R0:W-:Y:S02]  /*59b0*/  STL.64 [R1+0x88], R18 ;  /* 0x0000881201007387 */ /* 0x0001e40000100a00 */
[----:B0-----:R-:W-:-:S02]  /*59c0*/  IADD3 R18, P3, R238, R124, RZ ;  /* 0x0000007cee127210 */ /* 0x001fc40007f7e0ff */
[----:B------:R-:W0:Y:S01]  /*59d0*/  LDC R238, c[0x0][0x268] ;  /* 0x00009a00ffee7b82 */ /* 0x000e220000000800 */
[----:B-1----:R-:W-:Y:S02]  /*59e0*/  IMAD R230, R235, 0x72, RZ ;  /* 0x00000072ebe67824 */ /* 0x002fe400078e02ff */
[----:B--2---:R-:W-:-:S05]  /*59f0*/  IMAD R222, R232, 0x6f, RZ ;  /* 0x0000006fe8de7824 */ /* 0x004fca00078e02ff */
[----:B------:R-:W1:Y:S01]  /*5a00*/  LDC R235, c[0x0][0x268] ;  /* 0x00009a00ffeb7b82 */ /* 0x000e620000000800 */
[----:B0-----:R-:W-:-:S07]  /*5a10*/  IMAD R232, R238, 0xe2, RZ ;  /* 0x000000e2eee87824 */ /* 0x001fce00078e02ff */
[----:B------:R-:W0:Y:S01]  /*5a20*/  LDC R238, c[0x0][0x268] ;  /* 0x00009a00ffee7b82 */ /* 0x000e220000000800 */
[----:B------:R-:W-:Y:S01]  /*5a30*/  IADD3 R4, P2, R246, R124, RZ ;  /* 0x0000007cf6047210 */ /* 0x000fe20007f5e0ff */
[----:B-1----:R-:W-:-:S05]  /*5a40*/  IMAD R235, R235, 0x7, RZ ;  /* 0x00000007ebeb7824 */ /* 0x002fca00078e02ff */
[-C--:B------:R-:W-:Y:S01]  /*5a50*/  LEA.HI.X.SX32 R5, R235, R125.reuse, 0x1, P2 ;  /* 0x0000007deb057211 */ /* 0x080fe200010f0eff */
[----:B0-----:R-:W-:Y:S02]  /*5a60*/  IMAD R235, R238, 0xe4, RZ ;  /* 0x000000e4eeeb7824 */ /* 0x001fe400078e02ff */
[----:B------:R-:W0:Y:S01]  /*5a70*/  LDC R238, c[0x0][0x268] ;  /* 0x00009a00ffee7b82 */ /* 0x000e220000000800 */
[-C--:B------:R-:W-:Y:S02]  /*5a80*/  IADD3 R24, P4, R247, R124.reuse, RZ ;  /* 0x0000007cf7187210 */ /* 0x080fe40007f9e0ff */
[----:B------:R-:W-:Y:S02]  /*5a90*/  IADD3 R22, P5, R248, R124, RZ ;  /* 0x0000007cf8167210 */ /* 0x000fe40007fbe0ff */
[-C--:B------:R-:W-:Y:S02]  /*5aa0*/  LEA.HI.X.SX32 R17, R222, R125.reuse, 0x1, P1 ;  /* 0x0000007dde117211 */ /* 0x080fe400008f0eff */
[----:B------:R-:W-:-:S02]  /*5ab0*/  LEA.HI.X.SX32 R25, R246, R125, 0x1, P4 ;  /* 0x0000007df6197211 */ /* 0x000fc400020f0eff */
[----:B------:R-:W-:Y:S01]  /*5ac0*/  LEA.HI.X.SX32 R23, R247, R125, 0x1, P5 ;  /* 0x0000007df7177211 */ /* 0x000fe200028f0eff */
[----:B------:R-:W-:Y:S04]  /*5ad0*/  STL.64 [R1+0x80], R16 ;  /* 0x0000801001007387 */ /* 0x000fe80000100a00 */
[----:B------:R-:W-:Y:S04]  /*5ae0*/  STL.64 [R1+0x3c0], R4 ;  /* 0x0003c00401007387 */ /* 0x000fe80000100a00 */
[----:B------:R-:W-:Y:S01]  /*5af0*/  STL.64 [R1+0x388], R24 ;  /* 0x0003881801007387 */ /* 0x000fe20000100a00 */
[----:B0-----:R-:W-:-:S03]  /*5b00*/  IMAD R238, R238, 0xe6, RZ ;  /* 0x000000e6eeee7824 */ /* 0x001fc600078e02ff */
[----:B------:R0:W-:Y:S02]  /*5b10*/  STL.64 [R1+0x318], R22 ;  /* 0x0003181601007387 */ /* 0x0001e40000100a00 */
[----:B0-----:R-:W-:Y:S02]  /*5b20*/  IADD3 R22, P5, R238, R124, RZ ;  /* 0x0000007cee167210 */ /* 0x001fe40007fbe0ff */
[----:B------:R-:W0:Y:S02]  /*5b30*/  LDC R238, c[0x0][0x268] ;  /* 0x00009a00ffee7b82 */ /* 0x000e240000000800 */
[----:B0-----:R-:W-:-:S06]  /*5b40*/  IMAD R222, R238, 0x71, RZ ;  /* 0x00000071eede7824 */ /* 0x001fcc00078e02ff */
[----:B------:R-:W0:Y:S01]  /*5b50*/  LDC R238, c[0x0][0x268] ;  /* 0x00009a00ffee7b82 */ /* 0x000e220000000800 */
[CC--:B------:R-:W-:Y:S02]  /*5b60*/  IADD3 R20, P6, R251.reuse, R124.reuse, RZ ;  /* 0x0000007cfb147210 */ /* 0x0c0fe40007fde0ff */
[-C--:B------:R-:W-:Y:S02]  /*5b70*/  IADD3 R16, P1, R232, R124.reuse, RZ ;  /* 0x0000007ce8107210 */ /* 0x080fe40007f3e0ff */
[-C--:B------:R-:W-:Y:S02]  /*5b80*/  LEA.HI.X.SX32 R21, R248, R125.reuse, 0x1, P6 ;  /* 0x0000007df8157211 */ /* 0x080fe400030f0eff */
[-C--:B------:R-:W-:Y:S01]  /*5b90*/  LEA.HI.X.SX32 R19, R251, R125.reuse, 0x1, P3 ;  /* 0x0000007dfb137211 */ /* 0x080fe200018f0eff */
[----:B------:R-:W-:Y:S02]  /*5ba0*/  IMAD R221, R221, 0x39, RZ ;  /* 0x00000039dddd7824 */ /* 0x000fe400078e02ff */
[----:B0-----:R-:W-:Y:S01]  /*5bb0*/  IMAD R219, R238, 0xe8, RZ ;  /* 0x000000e8eedb7824 */ /* 0x001fe200078e02ff */
[-C--:B------:R-:W-:Y:S01]  /*5bc0*/  IADD3 R4, P2, R230, R124.reuse, RZ ;  /* 0x0000007ce6047210 */ /* 0x080fe20007f5e0ff */
[----:B------:R-:W0:Y:S01]  /*5bd0*/  LDC R238, c[0x0][0x268] ;  /* 0x00009a00ffee7b82 */ /* 0x000e220000000800 */
[----:B------:R-:W-:Y:S01]  /*5be0*/  LEA.HI.X.SX32 R17, R222, R125, 0x1, P1 ;  /* 0x0000007dde117211 */ /* 0x000fe200008f0eff */
[----:B------:R-:W-:Y:S04]  /*5bf0*/  STL.64 [R1+0x238], R20 ;  /* 0x0002381401007387 */ /* 0x000fe80000100a00 */
[----:B------:R-:W-:Y:S02]  /*5c00*/  STL.64 [R1+0x78], R18 ;  /* 0x0000781201007387 */ /* 0x000fe40000100a00 */
[----:B------:R-:W1:Y:S02]  /*5c10*/  LDC R222, c[0x0][0x268] ;  /* 0x00009a00ffde7b82 */ /* 0x000e640000000800 */
[----:B------:R2:W-:Y:S01]  /*5c20*/  STL.64 [R1+0x70], R16 ;  /* 0x0000701001007387 */ /* 0x0005e20000100a00 */
[----:B------:R-:W-:-:S02]  /*5c30*/  IADD3 R24, P4, R235, R124, RZ ;  /* 0x0000007ceb187210 */ /* 0x000fc40007f9e0ff */
[----:B------:R-:W-:-:S03]  /*5c40*/  LEA.HI.X.SX32 R5, R221, R125, 0x1, P2 ;  /* 0x0000007ddd057211 */ /* 0x000fc600010f0eff */
[----:B------:R-:W3:Y:S01]  /*5c50*/  LDC R235, c[0x0][0x268] ;  /* 0x00009a00ffeb7b82 */ /* 0x000ee20000000800 */
[----:B--2---:R-:W-:Y:S01]  /*5c60*/  IADD3 R16, P1, R219, R124, RZ ;  /* 0x0000007cdb107210 */ /* 0x004fe20007f3e0ff */
[----:B0-----:R-:W-:-:S06]  /*5c70*/  IMAD R219, R238, 0x76, RZ ;  /* 0x00000076eedb7824 */ /* 0x001fcc00078e02ff */
[----:B------:R-:W0:Y:S08]  /*5c80*/  LDC R232, c[0x0][0x268] ;  /* 0x00009a00ffe87b82 */ /* 0x000e300000000800 */
[----:B------:R-:W2:Y:S01]  /*5c90*/  LDC R238, c[0x0][0x268] ;  /* 0x00009a00ffee7b82 */ /* 0x000ea20000000800 */
[----:B-1----:R-:W-:Y:S01]  /*5ca0*/  IMAD R222, R222, 0xea, RZ ;  /* 0x000000eadede7824 */ /* 0x002fe200078e02ff */
[----:B------:R1:W-:Y:S04]  /*5cb0*/  STL.64 [R1+0x230], R4 ;  /* 0x0002300401007387 */ /* 0x0003e80000100a00 */
[----:B-1----:R-:W-:Y:S01]  /*5cc0*/  IADD3 R4, P2, R222, R124, RZ ;  /* 0x0000007cde047210 */ /* 0x002fe20007f5e0ff */
[----:B--2---:R-:W-:-:S02]  /*5cd0*/  IMAD R222, R238, 0x73, RZ ;  /* 0x00000073eede7824 */ /* 0x004fc400078e02ff */
[----:B------:R-:W1:Y:S03]  /*5ce0*/  LDC R238, c[0x0][0x268] ;  /* 0x00009a00ffee7b82 */ /* 0x000e660000000800 */
[-C--:B------:R-:W-:Y:S01]  /*5cf0*/  LEA.HI.X.SX32 R23, R222, R125.reuse, 0x1, P5 ;  /* 0x0000007dde177211 */ /* 0x080fe200028f0eff */
[----:B---3--:R-:W-:Y:S01]  /*5d00*/  IMAD R235, R235, 0x3a, RZ ;  /* 0x0000003aebeb7824 */ /* 0x008fe200078e02ff */
[----:B------:R-:W-:-:S03]  /*5d10*/  LEA.HI.X.SX32 R25, R230, R125, 0x1, P4 ;  /* 0x0000007de6197211 */ /* 0x000fc600020f0eff */
[----:B------:R-:W2:Y:S01]  /*5d20*/  LDC R230, c[0x0][0x268] ;  /* 0x00009a00ffe67b82 */ /* 0x000ea20000000800 */
[----:B-1----:R-:W-:-:S07]  /*5d30*/  IMAD R222, R238, 0x1d, RZ ;  /* 0x0000001deede7824 */ /* 0x002fce00078e02ff */
[----:B------:R-:W1:Y:S01]  /*5d40*/  LDC R238, c[0x0][0x268] ;  /* 0x00009a00ffee7b82 */ /* 0x000e620000000800 */
[----:B------:R-:W-:-:S04]  /*5d50*/  IADD3 R20, P6, R235, R124, RZ ;  /* 0x0000007ceb147210 */ /* 0x000fc80007fde0ff */
[----:B------:R-:W-:Y:S01]  /*5d60*/  LEA.HI.X.SX32 R21, R222, R125, 0x1, P6 ;  /* 0x0000007dde157211 */ /* 0x000fe200030f0eff */
[----:B-1----:R-:W-:Y:S02]  /*5d70*/  IMAD R222, R238, 0x1e, RZ ;  /* 0x0000001eeede7824 */ /* 0x002fe400078e02ff */
[----:B------:R-:W1:Y:S01]  /*5d80*/  LDC R238, c[0x0][0x268] ;  /* 0x00009a00ffee7b82 */ /* 0x000e620000000800 */
[----:B--2---:R-:W-:Y:S01]  /*5d90*/  IMAD R221, R230, 0xec, RZ ;  /* 0x000000ece6dd7824 */ /* 0x004fe200078e02ff */
[----:B------:R-:W-:Y:S06]  /*5da0*/  STL.64 [R1+0x68], R24 ;  /* 0x0000681801007387 */ /* 0x000fec0000100a00 */
[----:B------:R-:W2:Y:S01]  /*5db0*/  LDC R230, c[0x0][0x268] ;  /* 0x00009a00ffe67b82 */ /* 0x000ea20000000800 */
[----:B------:R3:W-:Y:S02]  /*5dc0*/  STL.64 [R1+0x60], R22 ;  /* 0x0000601601007387 */ /* 0x0007e40000100a00 */
[----:B---3--:R-:W-:Y:S01]  /*5dd0*/  IADD3 R22, P5, R221, R124, RZ ;  /* 0x0000007cdd167210 */ /* 0x008fe20007fbe0ff */
[----:B-1----:R-:W-:-:S04]  /*5de0*/  IMAD R221, R238, 0x3c, RZ ;  /* 0x0000003ceedd7824 */ /* 0x002fc800078e02ff */
[----:B------:R-:W1:Y:S01]  /*5df0*/  LDC R238, c[0x0][0x268] ;  /* 0x00009a00ffee7b82 */ /* 0x000e620000000800 */
[----:B0-----:R-:W-:Y:S01]  /*5e00*/  IMAD R232, R232, 0x74, RZ ;  /* 0x00000074e8e87824 */ /* 0x001fe200078e02ff */
[----:B------:R0:W-:Y:S04]  /*5e10*/  STL.64 [R1+0x310], R20 ;  /* 0x0003101401007387 */ /* 0x0001e80000100a00 */
[-C--:B------:R-:W-:Y:S01]  /*5e20*/  IADD3 R18, P3, R232, R124.reuse, RZ ;  /* 0x0000007ce8127210 */ /* 0x080fe20007f7e0ff */
[----:B--2---:R-:W-:Y:S01]  /*5e30*/  IMAD R230, R230, 0xee, RZ ;  /* 0x000000eee6e67824 */ /* 0x004fe200078e02ff */
[----:B------:R-:W-:Y:S02]  /*5e40*/  LEA.HI.X.SX32 R17, R232, R125, 0x1, P1 ;  /* 0x0000007de8117211 */ /* 0x000fe400008f0eff */
[----:B------:R-:W2:Y:S02]  /*5e50*/  LDC R232, c[0x0][0x268] ;  /* 0x00009a00ffe87b82 */ /* 0x000ea40000000800 */
[----:B0-----:R-:W-:Y:S01]  /*5e60*/  IADD3 R20, P6, R230, R124, RZ ;  /* 0x0000007ce6147210 */ /* 0x001fe20007fde0ff */
[----:B-1----:R-:W-:-:S05]  /*5e70*/  IMAD R230, R238, 0x75, RZ ;  /* 0x00000075eee67824 */ /* 0x002fca00078e02ff */
[----:B------:R-:W0:Y:S01]  /*5e80*/  LDC R238, c[0x0][0x268] ;  /* 0x00009a00ffee7b82 */ /* 0x000e220000000800 */
[----:B------:R-:W-:-:S07]  /*5e90*/  LEA.HI.X.SX32 R5, R230, R125, 0x1, P2 ;  /* 0x0000007de6057211 */ /* 0x000fce00010f0eff */
[----:B------:R-:W1:Y:S01]  /*5ea0*/  LDC R230, c[0x0][0x268] ;  /* 0x00009a00ffe67b82 */ /* 0x000e620000000800 */
[----:B--2---:R-:W-:Y:S01]  /*5eb0*/  IMAD R232, R232, 0x3b, RZ ;  /* 0x0000003be8e87824 */ /* 0x004fe200078e02ff */
[----:B------:R-:W-:Y:S02]  /*5ec0*/  IADD3 R24, P4, R219, R124, RZ ;  /* 0x0000007cdb187210 */ /* 0x000fe40007f9e0ff */
[-C--:B------:R-:W-:Y:S02]  /*5ed0*/  LEA.HI.X.SX32 R19, R235, R125.reuse, 0x1, P3 ;  /* 0x0000007deb137211 */ /* 0x080fe400018f0eff */
[-C--:B------:R-:W-:Y:S02]  /*5ee0*/  LEA.HI.X.SX32 R25, R232, R125.reuse, 0x1, P4 ;  /* 0x0000007de8197211 */ /* 0x080fe400020f0eff */
[----:B------:R-:W-:Y:S01]  /*5ef0*/  LEA.HI.X.SX32 R23, R219, R125, 0x1, P5 ;  /* 0x0000007ddb177211 */ /* 0x000fe200028f0eff */
[----:B------:R-:W-:Y:S01]  /*5f00*/  STL.64 [R1+0x228], R18 ;  /* 0x0002281201007387 */ /* 0x000fe20000100a00 */
[----:B------:R-:W2:Y:S03]  /*5f10*/  LDC R235, c[0x0][0x268] ;  /* 0x00009a00ffeb7b82 */ /* 0x000ea60000000800 */
[----:B------:R-:W-:Y:S01]  /*5f20*/  STL.64 [R1+0x58], R16 ;  /* 0x0000581001007387 */ /* 0x000fe20000100a00 */
[----:B0-----:R-:W-:-:S03]  /*5f30*/  IMAD R238, R238, 0xf0, RZ ;  /* 0x000000f0eeee7824 */ /* 0x001fc600078e02ff */
[----:B------:R-:W-:Y:S01]  /*5f40*/  STL.64 [R1+0x50], R4 ;  /* 0x0000500401007387 */ /* 0x000fe20000100a00 */
[----:B------:R-:W0:Y:S03]  /*5f50*/  LDC R232, c[0x0][0x268] ;  /* 0x00009a00ffe87b82 */ /* 0x000e260000000800 */
[----:B------:R3:W-:Y:S01]  /*5f60*/  STL.64 [R1+0x220], R24 ;  /* 0x0002201801007387 */ /* 0x0007e20000100a00 */
[----:B-1----:R-:W-:-:S04]  /*5f70*/  IMAD R220, R230, 0xf2, RZ ;  /* 0x000000f2e6dc7824 */ /* 0x002fc800078e02ff */
[----:B------:R-:W1:Y:S01]  /*5f80*/  LDC R230, c[0x0][0x268] ;  /* 0x00009a00ffe67b82 */ /* 0x000e620000000800 */
[----:B---3--:R-:W-:-:S07]  /*5f90*/  IADD3 R24, P4, R238, R124, RZ ;  /* 0x0000007cee187210 */ /* 0x008fce0007f9e0ff */
[----:B------:R-:W3:Y:S02]  /*5fa0*/  LDC R238, c[0x0][0x268] ;  /* 0x00009a00ffee7b82 */ /* 0x000ee40000000800 */
[----:B---3--:R-:W-:Y:S01]  /*5fb0*/  IMAD R219, R238, 0x77, RZ ;  /* 0x00000077eedb7824 */ /* 0x008fe200078e02ff */
[-C--:B------:R-:W-:Y:S02]  /*5fc0*/  IADD3 R18, P3, R222, R124.reuse, RZ ;  /* 0x0000007cde127210 */ /* 0x080fe40007f7e0ff */
[----:B------:R-:W-:Y:S01]  /*5fd0*/  IADD3 R16, P1, R221, R124, RZ ;  /* 0x0000007cdd107210 */ /* 0x000fe20007f3e0ff */
[----:B------:R3:W-:Y:S01]  /*5fe0*/  STL.64 [R1+0x48], R22 ;  /* 0x0000481601007387 */ /* 0x0007e20000100a00 */
[-C--:B------:R-:W-:Y:S01]  /*5ff0*/  LEA.HI.X.SX32 R21, R219, R125.reuse, 0x1, P6 ;  /* 0x0000007ddb157211 */ /* 0x080fe200030f0eff */
[----:B-1----:R-:W-:Y:S01]  /*6000*/  IMAD R219, R230, 0xf, RZ ;  /* 0x0000000fe6db7824 */ /* 0x002fe200078e02ff */
[----:B------:R-:W1:Y:S08]  /*6010*/  LDC R238, c[0x0][0x268] ;  /* 0x00009a00ffee7b82 */ /* 0x000e700000000800 */
[----:B------:R-:W4:Y:S01]  /*6020*/  LDC R230, c[0x0][0x268] ;  /* 0x00009a00ffe67b82 */ /* 0x000f220000000800 */
[----:B------:R-:W-:-:S02]  /*6030*/  LEA.HI.X.SX32 R19, R219, R125, 0x1, P3 ;  /* 0x0000007ddb137211 */ /* 0x000fc400018f0eff */
[----:B------:R-:W-:Y:S01]  /*6040*/  LEA.HI.X.SX32 R17, R222, R125, 0x1, P1 ;  /* 0x0000007dde117211 */ /* 0x000fe200008f0eff */
[----:B------:R-:W-:Y:S04]  /*6050*/  STL.64 [R1+0x40], R20 ;  /* 0x0000401401007387 */ /* 0x000fe80000100a00 */
[----:B------:R-:W-:Y:S01]  /*6060*/  STL.64 [R1+0x380], R18 ;  /* 0x0003801201007387 */ /* 0x000fe20000100a00 */
[----:B--2---:R-:W-:Y:S01]  /*6070*/  IMAD R235, R235, 0x78, RZ ;  /* 0x00000078ebeb7824 */ /* 0x004fe200078e02ff */
[----:B---3--:R-:W-:Y:S01]  /*6080*/  IADD3 R22, P5, R220, R124, RZ ;  /* 0x0000007cdc167210 */ /* 0x008fe20007fbe0ff */
[----:B0-----:R-:W-:Y:S01]  /*6090*/  IMAD R232, R232, 0x7a, RZ ;  /* 0x0000007ae8e87824 */ /* 0x001fe200078e02ff */
[----:B------:R0:W-:Y:S01]  /*60a0*/  STL.64 [R1+0x308], R16 ;  /* 0x0003081001007387 */ /* 0x0001e20000100a00 */
[----:B------:R-:W2:Y:S01]  /*60b0*/  LDC R222, c[0x0][0x268] ;  /* 0x00009a00ffde7b82 */ /* 0x000ea20000000800 */
[----:B----4-:R-:W-:-:S05]  /*60c0*/  IMAD R230, R230, 0xf6, RZ ;  /* 0x000000f6e6e67824 */ /* 0x010fca00078e02ff */
[-C--:B0-----:R-:W-:Y:S02]  /*60d0*/  IADD3 R16, P1, R230, R124.reuse, RZ ;  /* 0x0000007ce6107210 */ /* 0x081fe40007f3e0ff */
[----:B------:R-:W0:Y:S01]  /*60e0*/  LDC R230, c[0x0][0x268] ;  /* 0x00009a00ffe67b82 */ /* 0x000e220000000800 */
[----:B------:R-:W-:-:S04]  /*60f0*/  IADD3 R4, P2, R235, R124, RZ ;  /* 0x0000007ceb047210 */ /* 0x000fc80007f5e0ff */
[----:B------:R-:W-:-:S03]  /*6100*/  LEA.HI.X.SX32 R5, R221, R125, 0x1, P2 ;  /* 0x0000007ddd057211 */ /* 0x000fc600010f0eff */
[----:B------:R-:W3:Y:S01]  /*6110*/  LDC R221, c[0x0][0x268] ;  /* 0x00009a00ffdd7b82 */ /* 0x000ee20000000800 */
[----:B0-----:R-:W-:-:S05]  /*6120*/  IMAD R230, R230, 0x79, RZ ;  /* 0x00000079e6e67824 */ /* 0x001fca00078e02ff */
[-C--:B------:R-:W-:Y:S02]  /*6130*/  LEA.HI.X.SX32 R23, R230, R125.reuse, 0x1, P5 ;  /* 0x0000007de6177211 */ /* 0x080fe400028f0eff */
[----:B------:R-:W0:Y:S01]  /*6140*/  LDC R230, c[0x0][0x268] ;  /* 0x00009a00ffe67b82 */ /* 0x000e220000000800 */
[----:B---3--:R-:W-:Y:S01]  /*6150*/  IMAD R221, R221, 0x3d, RZ ;  /* 0x0000003ddddd7824 */ /* 0x008fe200078e02ff */
[-C--:B------:R-:W-:Y:S01]  /*6160*/  IADD3 R20, P6, R232, R124.reuse, RZ ;  /* 0x0000007ce8147210 */ /* 0x080fe20007fde0ff */
[----:B-1----:R-:W-:Y:S01]  /*6170*/  IMAD R238, R238, 0xf4, RZ ;  /* 0x000000f4eeee7824 */ /* 0x002fe200078e02ff */
[-C--:B------:R-:W-:Y:S02]  /*6180*/  LEA.HI.X.SX32 R25, R235, R125.reuse, 0x1, P4 ;  /* 0x0000007deb197211 */ /* 0x080fe400020f0eff */
[-C--:B------:R-:W-:Y:S01]  /*6190*/  LEA.HI.X.SX32 R21, R221, R125.reuse, 0x1, P6 ;  /* 0x0000007ddd157211 */ /* 0x080fe200030f0eff */
[----:B------:R-:W-:Y:S01]  /*61a0*/  STL.64 [R1+0x218], R4 ;  /* 0x0002180401007387 */ /* 0x000fe20000100a00 */
[----:B------:R-:W-:Y:S01]  /*61b0*/  IADD3 R18, P3, R238, R124, RZ ;  /* 0x0000007cee127210 */ /* 0x000fe20007f7e0ff */
[----:B------:R-:W1:Y:S02]  /*61c0*/  LDC R221, c[0x0][0x268] ;  /* 0x00009a00ffdd7b82 */ /* 0x000e640000000800 */
[----:B------:R-:W-:Y:S04]  /*61d0*/  STL.64 [R1+0x38], R24 ;  /* 0x0000381801007387 */ /* 0x000fe80000100a00 */
[----:B------:R-:W-:Y:S02]  /*61e0*/  STL.64 [R1+0x30], R22 ;  /* 0x0000301601007387 */ /* 0x000fe40000100a00 */
[----:B------:R-:W3:Y:S02]  /*61f0*/  LDC R238, c[0x0][0x268] ;  /* 0x00009a00ffee7b82 */ /* 0x000ee40000000800 */
[----:B------:R4:W-:Y:S01]  /*6200*/  STL.64 [R1+0x210], R20 ;  /* 0x0002101401007387 */ /* 0x0009e20000100a00 */
[----:B0-----:R-:W-:Y:S01]  /*6210*/  IMAD R230, R230, 0xfa, RZ ;  /* 0x000000fae6e67824 */ /* 0x001fe200078e02ff */
[----:B------:R-:W-:-:S04]  /*6220*/  LEA.HI.X.SX32 R19, R232, R125, 0x1, P3 ;  /* 0x0000007de8137211 */ /* 0x000fc800018f0eff */
[----:B------:R-:W0:Y:S01]  /*6230*/  LDC R235, c[0x0][0x268] ;  /* 0x00009a00ffeb7b82 */ /* 0x000e220000000800 */
[----:B----4-:R-:W-:-:S07]  /*6240*/  IADD3 R20, P6, R230, R124, RZ ;  /* 0x0000007ce6147210 */ /* 0x010fce0007fde0ff */
[----:B------:R-:W4:Y:S08]  /*6250*/  LDC R230, c[0x0][0x268] ;  /* 0x00009a00ffe67b82 */ /* 0x000f300000000800 */
[----:B------:R-:W4:Y:S01]  /*6260*/  LDC R232, c[0x0][0x268] ;  /* 0x00009a00ffe87b82 */ /* 0x000f220000000800 */
[----:B---3--:R-:W-:Y:S02]  /*6270*/  IMAD R238, R238, 0x3e, RZ ;  /* 0x0000003eeeee7824 */ /* 0x008fe400078e02ff */
[----:B-1----:R-:W-:-:S03]  /*6280*/  IMAD R221, R221, 0x7b, RZ ;  /* 0x0000007bdddd7824 */ /* 0x002fc600078e02ff */
[-C--:B------:R-:W-:Y:S01]  /*6290*/  IADD3 R4, P2, R238, R124.reuse, RZ ;  /* 0x0000007cee047210 */ /* 0x080fe20007f5e0ff */
[----:B--2---:R-:W-:Y:S01]  /*62a0*/  IMAD R222, R222, 0x7c, RZ ;  /* 0x0000007cdede7824 */ /* 0x004fe200078e02ff */
[----:B------:R-:W-:Y:S01]  /*62b0*/  LEA.HI.X.SX32 R17, R221, R125, 0x1, P1 ;  /* 0x0000007ddd117211 */ /* 0x000fe200008f0eff */
[----:B0-----:R-:W-:Y:S01]  /*62c0*/  IMAD R219, R235, 0xf8, RZ ;  /* 0x000000f8ebdb7824 */ /* 0x001fe200078e02ff */
[----:B------:R-:W-:Y:S01]  /*62d0*/  STL.64 [R1+0x28], R18 ;  /* 0x0000281201007387 */ /* 0x000fe20000100a00 */
[----:B------:R-:W0:Y:S01]  /*62e0*/  LDC R235, c[0x0][0x268] ;  /* 0x00009a00ffeb7b82 */ /* 0x000e220000000800 */
[----:B----4-:R-:W-:Y:S01]  /*62f0*/  IMAD R230, R230, 0x1f, RZ ;  /* 0x0000001fe6e67824 */ /* 0x010fe200078e02ff */
[----:B------:R-:W-:-:S04]  /*6300*/  IADD3 R24, P4, R222, R124, RZ ;  /* 0x0000007cde187210 */ /* 0x000fc80007f9e0ff */
[-C--:B------:R-:W-:Y:S01]  /*6310*/  LEA.HI.X.SX32 R5, R230, R125.reuse, 0x1, P2 ;  /* 0x0000007de6057211 */ /* 0x080fe200010f0eff */
[----:B------:R-:W-:Y:S01]  /*6320*/  IMAD R232, R232, 0xfe, RZ ;  /* 0x000000fee8e87824 */ /* 0x000fe200078e02ff */
[----:B------:R-:W-:Y:S01]  /*6330*/  STL.64 [R1+0x20], R16 ;  /* 0x0000201001007387 */ /* 0x000fe20000100a00 */
[----:B------:R-:W1:Y:S03]  /*6340*/  LDC R230, c[0x0][0x268] ;  /* 0x00009a00ffe67b82 */ /* 0x000e660000000800 */
[----:B------:R2:W-:Y:S01]  /*6350*/  STL.64 [R1+0x300], R4 ;  /* 0x0003000401007387 */ /* 0x0005e20000100a00 */
[----:B------:R-:W-:-:S04]  /*6360*/  LEA.HI.X.SX32 R25, R238, R125, 0x1, P4 ;  /* 0x0000007dee197211 */ /* 0x000fc800020f0eff */
[----:B------:R-:W3:Y:S01]  /*6370*/  LDC R238, c[0x0][0x268] ;  /* 0x00009a00ffee7b82 */ /* 0x000ee20000000800 */
[----:B--2---:R-:W-:-:S07]  /*6380*/  IADD3 R4, P2, R232, R124, RZ ;  /* 0x0000007ce8047210 */ /* 0x004fce0007f5e0ff */
[----:B------:R-:W2:Y:S01]  /*6390*/  LDC R232, c[0x0][0x268] ;  /* 0x00009a00ffe87b82 */ /* 0x000ea20000000800 */
[----:B0-----:R-:W-:Y:S01]  /*63a0*/  IMAD R235, R235, 0x7e, RZ ;  /* 0x0000007eebeb7824 */ /* 0x001fe200078e02ff */
[-C--:B------:R-:W-:Y:S02]  /*63b0*/  IADD3 R22, P5, R219, R124.reuse, RZ ;  /* 0x0000007cdb167210 */ /* 0x080fe40007fbe0ff */
[-C--:B------:R-:W-:Y:S01]  /*63c0*/  IADD3 R16, P1, R240, R124.reuse, RZ ;  /* 0x0000007cf0107210 */ /* 0x080fe20007f3e0ff */
[----:B-1----:R-:W-:Y:S01]  /*63d0*/  IMAD R230, R230, 0x7d, RZ ;  /* 0x0000007de6e67824 */ /* 0x002fe200078e02ff */
[C---:B------:R-:W-:Y:S02]  /*63e0*/  IADD3 R18, P3, R235.reuse, R124, RZ ;  /* 0x0000007ceb127210 */ /* 0x040fe40007f7e0ff */
[-C--:B------:R-:W-:Y:S02]  /*63f0*/  LEA.HI.X.SX32 R23, R222, R125.reuse, 0x1, P5 ;  /* 0x0000007dde177211 */ /* 0x080fe400028f0eff */
[-C--:B------:R-:W-:Y:S01]  /*6400*/  LEA.HI.X.SX32 R21, R230, R125.reuse, 0x1, P6 ;  /* 0x0000007de6157211 */ /* 0x080fe200030f0eff */
[----:B---3--:R-:W-:Y:S01]  /*6410*/  IMAD R238, R238, 0x7f, RZ ;  /* 0x0000007feeee7824 */ /* 0x008fe200078e02ff */
[----:B------:R-:W-:Y:S01]  /*6420*/  LEA.HI.X.SX32 R17, R235, R125, 0x1, P1 ;  /* 0x0000007deb117211 */ /* 0x000fe200008f0eff */
[----:B------:R0:W-:Y:S01]  /*6430*/  STL.64 [R1+0x208], R24 ;  /* 0x0002081801007387 */ /* 0x0001e20000100a00 */
[----:B--2---:R-:W-:-:S02]  /*6440*/  IMAD R232, R232, 0x3f, RZ ;  /* 0x0000003fe8e87824 */ /* 0x004fc400078e02ff */
[-C--:B------:R-:W-:Y:S01]  /*6450*/  LEA.HI.X.SX32 R5, R238, R125.reuse, 0x1, P2 ;  /* 0x0000007dee057211 */ /* 0x080fe200010f0eff */
[----:B------:R0:W-:Y:S02]  /*6460*/  STL.64 [R1+0x18], R22 ;  /* 0x0000181601007387 */ /* 0x0001e40000100a00 */
[----:B------:R-:W-:Y:S02]  /*6470*/  LEA.HI.X.SX32 R19, R232, R125, 0x1, P3 ;  /* 0x0000007de8137211 */ /* 0x000fe400018f0eff */
[----:B------:R0:W-:Y:S04]  /*6480*/  STL.64 [R1+0x10], R20 ;  /* 0x0000101401007387 */ /* 0x0001e80000100a00 */
[----:B------:R0:W-:Y:S04]  /*6490*/  STL.64 [R1+0x200], R18 ;  /* 0x0002001201007387 */ /* 0x0001e80000100a00 */
[----:B------:R0:W-:Y:S04]  /*64a0*/  STL.64 [R1+0x8], R16 ;  /* 0x0000081001007387 */ /* 0x0001e80000100a00 */
[----:B------:R0:W-:Y:S01]  /*64b0*/  STL.64 [R1], R4 ;  /* 0x0000000401007387 */ /* 0x0001e20000100a00 */
[----:B------:R-:W-:-:S02]  /*64c0*/  MOV R248, 0x3f800000 ;  /* 0x3f80000000f87802 */ /* 0x000fc40000000f00 */
[----:B------:R-:W-:Y:S02]  /*64d0*/  CS2R R84, SRZ ;  /* 0x0000000000547805 */ /* 0x000fe4000001ff00 */
[----:B------:R-:W-:Y:S02]  /*64e0*/  MOV R0, 0x3f800000 ;  /* 0x3f80000000007802 */ /* 0x000fe40000000f00 */
        /* <DEDUP_REMOVED lines=14> */
[----:B0-----:R-:W-:-:S07]  /*65d0*/  CS2R R58, SRZ ;  /* 0x00000000003a7805 */ /* 0x001fce000001ff00 */
.L_x_1:
[----:B------:R-:W2:Y:S04]  /*65e0*/  LDL.64 R4, [R1+0x778] ;  /* 0x0007780001047983 */ /* 0x000ea80000100a00 */
[----:B------:R-:W3:Y:S04]  /*65f0*/  LDL.64 R36, [R1+0x768] ;  /* 0x0007680001247983 */ /* 0x000ee80000100a00 */
[----:B------:R-:W4:Y:S04]  /*6600*/  LDL.64 R34, [R1+0x758] ;  /* 0x0007580001227983 */ /* 0x000f280000100a00 */
[----:B------:R-:W4:Y:S04]  /*6610*/  LDL.64 R32, [R1+0x750] ;  /* 0x0007500001207983 */ /* 0x000f280000100a00 */
[----:B------:R-:W4:Y:S04]  /*6620*/  LDL.64 R24, [R1+0x770] ;  /* 0x0007700001187983 */ /* 0x000f280000100a00 */
[----:B------:R-:W4:Y:S04]  /*6630*/  LDL.64 R44, [R1+0x738] ;  /* 0x00073800012c7983 */ /* 0x000f280000100a00 */
[----:B------:R-:W4:Y:S01]  /*6640*/  LDL.64 R22, [R1+0x740] ;  /* 0x0007400001167983 */ /* 0x000f220000100a00 */
[C---:B------:R-:W-:Y:S01]  /*6650*/  IMAD.WIDE R16, R12.reuse, 0x2, R122 ;  /* 0x000000020c107825 */ /* 0x040fe200078e027a */
[----:B------:R-:W0:Y:S02]  /*6660*/  LDC R150, c[0x0][0x254] ;  /* 0x00009500ff967b82 */ /* 0x000e240000000800 */
[----:B------:R-:W4:Y:S04]  /*6670*/  LDL.64 R18, [R1+0x730] ;  /* 0x0007300001127983 */ /* 0x000f280000100a00 */
[----:B------:R-:W4:Y:S04]  /*6680*/  LDL.64 R20, [R1+0x748] ;  /* 0x0007480001147983 */ /* 0x000f280000100a00 */
[----:B------:R-:W4:Y:S04]  /*6690*/  LDL.64 R38, [R1+0x728] ;  /* 0x0007280001267983 */ /* 0x000f280000100a00 */
[----:B------:R-:W4:Y:S04]  /*66a0*/  LDL.64 R26, [R1+0x710] ;  /* 0x00071000011a7983 */ /* 0x000f280000100a00 */
[----:B------:R-:W4:Y:S04]  /*66b0*/  LDL.64 R88, [R1+0x708] ;  /* 0x0007080001587983 */ /* 0x000f280000100a00 */
[----:B------:R-:W4:Y:S04]  /*66c0*/  LDL.64 R28, [R1+0x720] ;  /* 0x00072000011c7983 */ /* 0x000f280000100a00 */
[----:B------:R4:W4:Y:S04]  /*66d0*/  LDG.E.U16 R43, desc[UR10][R16.64] ;  /* 0x0000000a102b7981 */ /* 0x000928000c1e1500 */
[----:B------:R-:W4:Y:S04]  /*66e0*/  LDL.64 R50, [R1+0x6f8] ;  /* 0x0006f80001327983 */ /* 0x000f280000100a00 */
        /* <DEDUP_REMOVED lines=50> */
[----:B------:R-:W4:Y:S01]  /*6a10*/  LDL.64 R246, [R1+0x208] ;  /* 0x0002080001f67983 */ /* 0x000f220000100a00 */
[----:B--2---:R-:W-:-:S04]  /*6a20*/  IMAD.WIDE R4, R12, 0x2, R4 ;  /* 0x000000020c047825 */ /* 0x004fc800078e0204 */
[C---:B---3--:R-:W-:Y:S01]  /*6a30*/  IMAD.WIDE R40, R12.reuse, 0x2, R36 ;  /* 0x000000020c287825 */ /* 0x048fe200078e0224 */
[----:B------:R1:W2:Y:S03]  /*6a40*/  LDG.E.U16 R117, desc[UR10][R4.64] ;  /* 0x0000000a04757981 */ /* 0x0002a6000c1e1500 */
[C---:B----4-:R-:W-:Y:S01]  /*6a50*/  IMAD.WIDE R16, R12.reuse, 0x2, R34 ;  /* 0x000000020c107825 */ /* 0x050fe200078e0222 */
[----:B------:R-:W3:Y:S04]  /*6a60*/  LDL.64 R36, [R1+0x700] ;  /* 0x0007000001247983 */ /* 0x000ee80000100a00 */
[----:B------:R-:W4:Y:S01]  /*6a70*/  LDL.64 R34, [R1+0x6f0] ;  /* 0x0006f00001227983 */ /* 0x000f220000100a00 */
[----:B-1----:R-:W-:-:S03]  /*6a80*/  IMAD.WIDE R4, R12, 0x2, R32 ;  /* 0x000000020c047825 */ /* 0x002fc600078e0220 */
[----:B------:R-:W2:Y:S01]  /*6a90*/  LDL.64 R32, [R1+0x6e8] ;  /* 0x0006e80001207983 */ /* 0x000ea20000100a00 */
[----:B------:R-:W-:-:S03]  /*6aa0*/  IMAD.WIDE R96, R12, 0x2, R24 ;  /* 0x000000020c607825 */ /* 0x000fc600078e0218 */
[----:B------:R-:W2:Y:S01]  /*6ab0*/  LDL.64 R24, [R1+0x718] ;  /* 0x0007180001187983 */ /* 0x000ea20000100a00 */
[----:B------:R-:W-:-:S03]  /*6ac0*/  IMAD.WIDE R52, R12, 0x2, R44 ;  /* 0x000000020c347825 */ /* 0x000fc600078e022c */
[----:B------:R-:W2:Y:S01]  /*6ad0*/  LDL.64 R44, [R1+0x6d0] ;  /* 0x0006d000012c7983 */ /* 0x000ea20000100a00 */
[----:B------:R-:W-:-:S03]  /*6ae0*/  IMAD.WIDE R22, R12, 0x2, R22 ;  /* 0x000000020c167825 */ /* 0x000fc600078e0216 */
[----:B------:R-:W2:Y:S01]  /*6af0*/  LDG.E.U16 R116, desc[UR10][R4.64] ;  /* 0x0000000a04747981 */ /* 0x000ea2000c1e1500 */
[----:B------:R-:W-:-:S03]  /*6b00*/  IMAD.WIDE R18, R12, 0x2, R18 ;  /* 0x000000020c127825 */ /* 0x000fc600078e0212 */
[----:B------:R1:W2:Y:S01]  /*6b10*/  LDG.E.U16 R95, desc[UR10][R22.64] ;  /* 0x0000000a165f7981 */ /* 0x0002a2000c1e1500 */
[----:B------:R-:W-:-:S03]  /*6b20*/  IMAD.WIDE R106, R12, 0x2, R20 ;  /* 0x000000020c6a7825 */ /* 0x000fc600078e0214 */
[----:B------:R0:W2:Y:S04]  /*6b30*/  LDG.E.U16 R21, desc[UR10][R16.64] ;  /* 0x0000000a10157981 */ /* 0x0000a8000c1e1500 */
[----:B------:R-:W2:Y:S01]  /*6b40*/  LDG.E.U16 R40, desc[UR10][R40.64] ;  /* 0x0000000a28287981 */ /* 0x000ea2000c1e1500 */
[----:B-1----:R-:W-:-:S03]  /*6b50*/  IMAD.WIDE R22, R12, 0x2, R26 ;  /* 0x000000020c167825 */ /* 0x002fc600078e021a */
[----:B------:R-:W2:Y:S01]  /*6b60*/  LDL.64 R26, [R1+0x6c8] ;  /* 0x0006c800011a7983 */ /* 0x000ea20000100a00 */
[----:B0-----:R-:W-:-:S03]  /*6b70*/  IMAD.WIDE R16, R12, 0x2, R38 ;  /* 0x000000020c107825 */ /* 0x001fc600078e0226 */
[----:B------:R0:W2:Y:S01]  /*6b80*/  LDG.E.U16 R39, desc[UR10][R18.64] ;  /* 0x0000000a12277981 */ /* 0x0000a2000c1e1500 */
[----:B------:R-:W-:-:S03]  /*6b90*/  IMAD.WIDE R4, R12, 0x2, R28 ;  /* 0x000000020c047825 */ /* 0x000fc600078e021c */
[----:B------:R-:W2:Y:S04]  /*6ba0*/  LDG.E.U16 R29, desc[UR10][R16.64] ;  /* 0x0000000a101d7981 */ /* 0x000ea8000c1e1500 */
[----:B------:R-:W2:Y:S01]  /*6bb0*/  LDG.E.U16 R105, desc[UR10][R22.64] ;  /* 0x0000000a16697981 */ /* 0x000ea2000c1e1500 */
[----:B0-----:R-:W-:-:S03]  /*6bc0*/  IMAD.WIDE R18, R12, 0x2, R88 ;  /* 0x000000020c127825 */ /* 0x001fc600078e0258 */
[----:B------:R-:W2:Y:S04]  /*6bd0*/  LDL.64 R88, [R1+0x6b0] ;  /* 0x0006b00001587983 */ /* 0x000ea80000100a00 */
[----:B------:R-:W2:Y:S01]  /*6be0*/  LDG.E.U16 R94, desc[UR10][R18.64] ;  /* 0x0000000a125e7981 */ /* 0x000ea2000c1e1500 */
[----:B------:R-:W-:-:S03]  /*6bf0*/  IMAD.WIDE R120, R12, 0x2, R48 ;  /* 0x000000020c787825 */ /* 0x000fc600078e0230 */
[----:B------:R0:W2:Y:S04]  /*6c00*/  LDG.E.U16 R20, desc[UR10][R4.64] ;  /* 0x0000000a04147981 */ /* 0x0000a8000c1e1500 */
[----:B------:R-:W2:Y:S04]  /*6c10*/  LDL.64 R48, [R1+0x680] ;  /* 0x0006800001307983 */ /* 0x000ea80000100a00 */
[----:B------:R-:W2:Y:S01]  /*6c20*/  LDG.E.U16 R120, desc[UR10][R120.64] ;  /* 0x0000000a78787981 */ /* 0x000ea2000c1e1500 */
[----:B0-----:R-:W-:-:S03]  /*6c30*/  IMAD.WIDE R4, R12, 0x2, R50 ;  /* 0x000000020c047825 */ /* 0x001fc600078e0232 */
[----:B------:R-:W2:Y:S04]  /*6c40*/  LDG.E.U16 R52, desc[UR10][R52.64] ;  /* 0x0000000a34347981 */ /* 0x000ea8000c1e1500 */
[----:B------:R0:W2:Y:S01]  /*6c50*/  LDG.E.U16 R38, desc[UR10][R4.64] ;  /* 0x0000000a04267981 */ /* 0x0000a2000c1e1500 */
[----:B------:R-:W-:-:S03]  /*6c60*/  IMAD R130, R150, 0x10, R122 ;  /* 0x0000001096827824 */ /* 0x000fc600078e027a */
[----:B------:R-:W2:Y:S01]  /*6c70*/  LDG.E.U16 R106, desc[UR10][R106.64] ;  /* 0x0000000a6a6a7981 */ /* 0x000ea2000c1e1500 */
[----:B------:R-:W-:-:S03]  /*6c80*/  LEA R132, R150, R122, 0x5 ;  /* 0x0000007a96847211 */ /* 0x000fc600078e28ff */
[----:B------:R-:W2:Y:S01]  /*6c90*/  LDG.E.U16 R96, desc[UR10][R96.64] ;  /* 0x0000000a60607981 */ /* 0x000ea2000c1e1500 */
[----:B---3--:R-:W-:-:S03]  /*6ca0*/  IMAD.WIDE R16, R12, 0x2, R36 ;  /* 0x000000020c107825 */ /* 0x008fc600078e0224 */
[----:B------:R-:W3:Y:S01]  /*6cb0*/  LDL.64 R36, [R1+0x6a8] ;  /* 0x0006a80001247983 */ /* 0x000ee20000100a00 */
[----:B----4-:R-:W-:-:S03]  /*6cc0*/  IMAD.WIDE R22, R12, 0x2, R34 ;  /* 0x000000020c167825 */ /* 0x010fc600078e0222 */
[----:B------:R-:W4:Y:S01]  /*6cd0*/  LDL.64 R34, [R1+0x6a0] ;  /* 0x0006a00001227983 */ /* 0x000f220000100a00 */
[----:B--2---:R-:W-:-:S03]  /*6ce0*/  IMAD.WIDE R18, R12, 0x2, R32 ;  /* 0x000000020c127825 */ /* 0x004fc600078e0220 */
[----:B------:R-:W2:Y:S01]  /*6cf0*/  LDL.64 R32, [R1+0x698] ;  /* 0x0006980001207983 */ /* 0x000ea20000100a00 */
[----:B------:R-:W-:-:S03]  /*6d00*/  IMAD.WIDE R24, R12, 0x2, R24 ;  /* 0x000000020c187825 */ /* 0x000fc600078e0218 */
[----:B------:R1:W2:Y:S04]  /*6d10*/  LDG.E.U16 R51, desc[UR10][R16.64] ;  /* 0x0000000a10337981 */ /* 0x0002a8000c1e1500 */
[----:B------:R1:W2:Y:S01]  /*6d20*/  LDG.E.U16 R115, desc[UR10][R24.64] ;  /* 0x0000000a18737981 */ /* 0x0002a2000c1e1500 */
[----:B0-----:R-:W-:-:S03]  /*6d30*/  IMAD.WIDE R4, R12, 0x2, R44 ;  /* 0x000000020c047825 */ /* 0x001fc600078e022c */
[----:B------:R-:W2:Y:S01]  /*6d40*/  LDL.64 R44, [R1+0x668] ;  /* 0x00066800012c7983 */ /* 0x000ea20000100a00 */
[----:B-1----:R-:W-:-:S03]  /*6d50*/  IMAD.WIDE R16, R12, 0x2, R46 ;  /* 0x000000020c107825 */ /* 0x002fc600078e022e */
[----:B------:R-:W2:Y:S01]  /*6d60*/  LDL.64 R46, [R1+0x670] ;  /* 0x00067000012e7983 */ /* 0x000ea20000100a00 */
[----:B------:R-:W-:-:S03]  /*6d70*/  IMAD.WIDE R24, R12, 0x2, R98 ;  /* 0x000000020c187825 */ /* 0x000fc600078e0262 */
[----:B------:R-:W2:Y:S04]  /*6d80*/  LDL.64 R98, [R1+0x660] ;  /* 0x0006600001627983 */ /* 0x000ea80000100a00 */
[----:B------:R0:W2:Y:S01]  /*6d90*/  LDG.E.U16 R28, desc[UR10][R22.64] ;  /* 0x0000000a161c7981 */ /* 0x0000a2000c1e1500 */
[----:B------:R-:W-:-:S03]  /*6da0*/  IMAD.WIDE R26, R12, 0x2, R26 ;  /* 0x000000020c1a7825 */ /* 0x000fc600078e021a */
[----:B------:R1:W2:Y:S04]  /*6db0*/  LDG.E.U16 R114, desc[UR10][R16.64] ;  /* 0x0000000a10727981 */ /* 0x0002a8000c1e1500 */
[----:B------:R-:W2:Y:S01]  /*6dc0*/  LDG.E.U16 R104, desc[UR10][R4.64] ;  /* 0x0000000a04687981 */ /* 0x000ea2000c1e1500 */
[----:B0-----:R-:W-:-:S03]  /*6dd0*/  IMAD.WIDE R22, R12, 0x2, R92 ;  /* 0x000000020c167825 */ /* 0x001fc600078e025c */
[----:B------:R-:W2:Y:S04]  /*6de0*/  LDG.E.U16 R93, desc[UR10][R26.64] ;  /* 0x0000000a1a5d7981 */ /* 0x000ea8000c1e1500 */
[----:B------:R0:W2:Y:S01]  /*6df0*/  LDG.E.U16 R50, desc[UR10][R24.64] ;  /* 0x0000000a18327981 */ /* 0x0000a2000c1e1500 */
[----:B-1----:R-:W-:-:S03]  /*6e00*/  IMAD.WIDE R16, R12, 0x2, R88 ;  /* 0x000000020c107825 */ /* 0x002fc600078e0258 */
[----:B------:R-:W2:Y:S04]  /*6e10*/  LDL.64 R88, [R1+0x640] ;  /* 0x0006400001587983 */ /* 0x000ea80000100a00 */
[----:B------:R-:W2:Y:S01]  /*6e20*/  LDG.E.U16 R27, desc[UR10][R16.64] ;  /* 0x0000000a101b7981 */ /* 0x000ea2000c1e1500 */
[----:B0-----:R-:W-:-:S03]  /*6e30*/  IMAD.WIDE R24, R12, 0x2, R102 ;  /* 0x000000020c187825 */ /* 0x001fc600078e0266 */
[----:B------:R-:W2:Y:S04]  /*6e40*/  LDG.E.U16 R19, desc[UR10][R18.64] ;  /* 0x0000000a12137981 */ /* 0x000ea8000c1e1500 */
[----:B------:R-:W2:Y:S01]  /*6e50*/  LDG.E.U16 R92, desc[UR10][R24.64] ;  /* 0x0000000a185c7981 */ /* 0x000ea2000c1e1500 */
[----:B---3--:R-:W-:-:S03]  /*6e60*/  IMAD.WIDE R4, R12, 0x2, R36 ;  /* 0x000000020c047825 */ /* 0x008fc600078e0224 */
[----:B------:R0:W3:Y:S01]  /*6e70*/  LDG.E.U16 R37, desc[UR10][R22.64] ;  /* 0x0000000a16257981 */ /* 0x0000e2000c1e1500 */
[----:B----4-:R-:W-:-:S03]  /*6e80*/  IMAD.WIDE R34, R12, 0x2, R34 ;  /* 0x000000020c227825 */ /* 0x010fc600078e0222 */
[----:B------:R1:W4:Y:S01]  /*6e90*/  LDG.E.U16 R17, desc[UR10][R4.64] ;  /* 0x0000000a04117981 */ /* 0x000322000c1e1500 */
[----:B--2---:R-:W-:-:S03]  /*6ea0*/  IMAD.WIDE R32, R12, 0x2, R32 ;  /* 0x000000020c207825 */ /* 0x004fc600078e0220 */
[----:B------:R2:W3:Y:S01]  /*6eb0*/  LDG.E.U16 R113, desc[UR10][R34.64] ;  /* 0x0000000a22717981 */ /* 0x0004e2000c1e1500 */
[----:B0-----:R-:W-:-:S03]  /*6ec0*/  IMAD.WIDE R22, R12, 0x2, R90 ;  /* 0x000000020c167825 */ /* 0x001fc600078e025a */
[----:B------:R-:W4:Y:S01]  /*6ed0*/  LDL.64 R90, [R1+0x630] ;  /* 0x00063000015a7983 */ /* 0x000f220000100a00 */
[----:B-1----:R-:W-:-:S03]  /*6ee0*/  IMAD.WIDE R4, R12, 0x2, R48 ;  /* 0x000000020c047825 */ /* 0x002fc600078e0230 */
[----:B------:R0:W3:Y:S01]  /*6ef0*/  LDG.E.U16 R103, desc[UR10][R32.64] ;  /* 0x0000000a20677981 */ /* 0x0000e2000c1e1500 */
[----:B--2---:R-:W-:-:S03]  /*6f00*/  IMAD.WIDE R34, R12, 0x2, R100 ;  /* 0x000000020c227825 */ /* 0x004fc600078e0264 */
[----:B------:R-:W2:Y:S04]  /*6f10*/  LDL.64 R100, [R1+0x610] ;  /* 0x0006100001647983 */ /* 0x000ea80000100a00 */
[----:B------:R1:W3:Y:S01]  /*6f20*/  LDG.E.U16 R49, desc[UR10][R22.64] ;  /* 0x0000000a16317981 */ /* 0x0002e2000c1e1500 */
[----:B0-----:R-:W-:-:S03]  /*6f30*/  IMAD.WIDE R32, R12, 0x2, R46 ;  /* 0x000000020c207825 */ /* 0x001fc600078e022e */
[----:B------:R-:W2:Y:S04]  /*6f40*/  LDL.64 R46, [R1+0x628] ;  /* 0x00062800012e7983 */ /* 0x000ea80000100a00 */
[----:B------:R0:W3:Y:S01]  /*6f50*/  LDG.E.U16 R26, desc[UR10][R34.64] ;  /* 0x0000000a221a7981 */ /* 0x0000e2000c1e1500 */
[----:B-1----:R-:W-:-:S03]  /*6f60*/  IMAD.WIDE R22, R12, 0x2, R98 ;  /* 0x000000020c167825 */ /* 0x002fc600078e0262 */
[----:B------:R-:W3:Y:S01]  /*6f70*/  LDL.64 R98, [R1+0x608] ;  /* 0x0006080001627983 */ /* 0x000ee20000100a00 */
[----:B------:R-:W-:-:S03]  /*6f80*/  IMAD.WIDE R24, R12, 0x2, R44 ;  /* 0x000000020c187825 */ /* 0x000fc600078e022c */
[----:B------:R-:W3:Y:S01]  /*6f90*/  LDL.64 R44, [R1+0x620] ;  /* 0x00062000012c7983 */ /* 0x000ee20000100a00 */
[----:B0-----:R-:W-:-:S03]  /*6fa0*/  IMAD.WIDE R34, R12, 0x2, R154 ;  /* 0x000000020c227825 */ /* 0x001fc600078e029a */
[----:B------:R-:W3:Y:S04]  /*6fb0*/  LDL.64 R154, [R1+0x5c0] ;  /* 0x0005c000019a7983 */ /* 0x000ee80000100a00 */
[----:B------:R0:W3:Y:S04]  /*6fc0*/  LDG.E.U16 R36, desc[UR10][R4.64] ;  /* 0x0000000a04247981 */ /* 0x0000e8000c1e1500 */
[----:B------:R1:W3:Y:S04]  /*6fd0*/  LDG.E.U16 R41, desc[UR10][R24.64] ;  /* 0x0000000a18297981 */ /* 0x0002e8000c1e1500 */
[----:B------:R1:W3:Y:S01]  /*6fe0*/  LDG.E.U16 R112, desc[UR10][R22.64] ;  /* 0x0000000a16707981 */ /* 0x0002e2000c1e1500 */
[----:B0-----:R-:W-:-:S03]  /*6ff0*/  IMAD.WIDE R4, R12, 0x2, R156 ;  /* 0x000000020c047825 */ /* 0x001fc600078e029c */
[----:B------:R-:W3:Y:S01]  /*7000*/  LDL.64 R156, [R1+0x5c8] ;  /* 0x0005c800019c7983 */ /* 0x000ee20000100a00 */
[----:B-1----:R-:W-:-:S03]  /*7010*/  IMAD.WIDE R24, R12, 0x2, R88 ;  /* 0x000000020c187825 */ /* 0x002fc600078e0258 */
[----:B------:R-:W3:Y:S01]  /*7020*/  LDG.E.U16 R102, desc[UR10][R4.64] ;  /* 0x0000000a04667981 */ /* 0x000ee2000c1e1500 */
[----:B------:R-:W-:-:S03]  /*7030*/  IMAD.WIDE R22, R12, 0x2, R110 ;  /* 0x000000020c167825 */ /* 0x000fc600078e026e */
[----:B------:R-:W3:Y:S04]  /*7040*/  LDL.64 R88, [R1+0x600] ;  /* 0x0006000001587983 */ /* 0x000ee80000100a00 */
[----:B------:R0:W3:Y:S02]  /*7050*/  LDG.E.U16 R16, desc[UR10][R32.64] ;  /* 0x0000000a20107981 */ /* 0x0000e4000c1e1500 */
[C---:B0-----:R-:W-:Y:S02]  /*7060*/  IMAD.WIDE R32, R12.reuse, 0x2, R118 ;  /* 0x000000020c207825 */ /* 0x041fe400078e0276 */
[----:B------:R-:W3:Y:S04]  /*7070*/  LDL.64 R118, [R1+0x598] ;  /* 0x0005980001767983 */ /* 0x000ee80000100a00 */
[----:B------:R0:W3:Y:S02]  /*7080*/  LDG.E.U16 R48, desc[UR10][R32.64] ;  /* 0x0000000a20307981 */ /* 0x0000e4000c1e1500 */
[----:B0-----:R-:W-:-:S02]  /*7090*/  IMAD.WIDE R32, R12, 0x2, R108 ;  /* 0x000000020c207825 */ /* 0x001fc400078e026c */
[----:B------:R-:W3:Y:S02]  /*70a0*/  LDL.64 R108, [R1+0x5a8] ;  /* 0x0005a800016c7983 */ /* 0x000ee40000100a00 */
[C---:B----4-:R-:W-:Y:S02]  /*70b0*/  IMAD.WIDE R4, R12.reuse, 0x2, R90 ;  /* 0x000000020c047825 */ /* 0x050fe400078e025a */
[----:B------:R-:W4:Y:S04]  /*70c0*/  LDG.E.U16 R91, desc[UR10][R34.64] ;  /* 0x0000000a225b7981 */ /* 0x000f28000c1e1500 */
[----:B------:R3:W4:Y:S04]  /*70d0*/  LDG.E.U16 R15, desc[UR10][R4.64] ;  /* 0x0000000a040f7981 */ /* 0x000728000c1e1500 */
[----:B------:R-:W4:Y:S01]  /*70e0*/  LDG.E.U16 R35, desc[UR10][R24.64] ;  /* 0x0000000a18237981 */ /* 0x000f22000c1e1500 */
[----:B--2---:R-:W-:-:S05]  /*70f0*/  IMAD.WIDE R46, R12, 0x2, R46 ;  /* 0x000000020c2e7825 */ /* 0x004fca00078e022e */
[----:B------:R-:W2:Y:S04]  /*7100*/  LDG.E.U16 R42, desc[UR10][R46.64] ;  /* 0x0000000a2e2a7981 */ /* 0x000ea8000c1e1500 */
[----:B------:R0:W4:Y:S01]  /*7110*/  LDG.E.U16 R25, desc[UR10][R22.64] ;  /* 0x0000000a16197981 */ /* 0x000122000c1e1500 */
[----:B---3--:R-:W-:-:S03]  /*7120*/  IMAD.WIDE R4, R12, 0x2, R98 ;  /* 0x000000020c047825 */ /* 0x008fc600078e0262 */
[----:B------:R-:W3:Y:S04]  /*7130*/  LDL.64 R98, [R1+0x5a0] ;  /* 0x0005a00001627983 */ /* 0x000ee80000100a00 */
[----:B------:R1:W4:Y:S01]  /*7140*/  LDG.E.U16 R47, desc[UR10][R4.64] ;  /* 0x0000000a042f7981 */ /* 0x000322000c1e1500 */
[----:B0-----:R-:W-:-:S03]  /*7150*/  IMAD.WIDE R22, R12, 0x2, R100 ;  /* 0x000000020c167825 */ /* 0x001fc600078e0264 */
[----:B------:R-:W4:Y:S04]  /*7160*/  LDG.E.U16 R101, desc[UR10][R32.64] ;  /* 0x0000000a20657981 */ /* 0x000f28000c1e1500 */
[----:B------:R0:W4:Y:S01]  /*7170*/  LDG.E.U16 R90, desc[UR10][R22.64] ;  /* 0x0000000a165a7981 */ /* 0x000122000c1e1500 */
[----:B-1----:R-:W-:-:S03]  /*7180*/  IMAD.WIDE R4, R12, 0x2, R164 ;  /* 0x000000020c047825 */ /* 0x002fc600078e02a4 */
[----:B------:R-:W2:Y:S01]  /*7190*/  LDL.64 R164, [R1+0x570] ;  /* 0x0005700001a47983 */ /* 0x000ea20000100a00 */
[----:B------:R-:W-:-:S03]  /*71a0*/  IMAD.WIDE R44, R12, 0x2, R44 ;  /* 0x000000020c2c7825 */ /* 0x000fc600078e022c */
[----:B------:R-:W4:Y:S01]  /*71b0*/  LDG.E.U16 R110, desc[UR10][R4.64] ;  /* 0x0000000a046e7981 */ /* 0x000f22000c1e1500 */
[----:B0-----:R-:W-:-:S03]  /*71c0*/  IMAD.WIDE R22, R12, 0x2, R166 ;  /* 0x000000020c167825 */ /* 0x001fc600078e02a6 */
[----:B------:R0:W4:Y:S04]  /*71d0*/  LDG.E.U16 R111, desc[UR10][R44.64] ;  /* 0x0000000a2c6f7981 */ /* 0x000128000c1e1500 */
[----:B------:R1:W4:Y:S01]  /*71e0*/  LDG.E.U16 R121, desc[UR10][R22.64] ;  /* 0x0000000a16797981 */ /* 0x000322000c1e1500 */
[----:B------:R-:W-:-:S03]  /*71f0*/  IMAD.WIDE R32, R12, 0x2, R170 ;  /* 0x000000020c207825 */ /* 0x000fc600078e02aa */
[----:B------:R-:W4:Y:S01]  /*7200*/  LDL.64 R166, [R1+0x590] ;  /* 0x0005900001a67983 */ /* 0x000f220000100a00 */
[----:B0-----:R-:W-:-:S03]  /*7210*/  IMAD.WIDE R44, R12, 0x2, R172 ;  /* 0x000000020c2c7825 */ /* 0x001fc600078e02ac */
[----:B------:R0:W4:Y:S01]  /*7220*/  LDG.E.U16 R6, desc[UR10][R32.64] ;  /* 0x0000000a20067981 */ /* 0x000122000c1e1500 */
[----:B-1----:R-:W-:-:S03]  /*7230*/  IMAD.WIDE R22, R12, 0x2, R154 ;  /* 0x000000020c167825 */ /* 0x002fc600078e029a */
[----:B------:R-:W4:Y:S01]  /*7240*/  LDL.64 R154, [R1+0x568] ;  /* 0x00056800019a7983 */ /* 0x000f220000100a00 */
[----:B------:R-:W-:-:S03]  /*7250*/  IMAD.WIDE R4, R12, 0x2, R168 ;  /* 0x000000020c047825 */ /* 0x000fc600078e02a8 */
[----:B------:R1:W4:Y:S01]  /*7260*/  LDG.E.U16 R24, desc[UR10][R44.64] ;  /* 0x0000000a2c187981 */ /* 0x000322000c1e1500 */
[----:B0-----:R-:W-:-:S03]  /*7270*/  IMAD.WIDE R32, R12, 0x2, R156 ;  /* 0x000000020c207825 */ /* 0x001fc600078e029c */
[----:B------:R-:W4:Y:S01]  /*7280*/  LDL.64 R156, [R1+0x578] ;  /* 0x00057800019c7983 */ /* 0x000f220000100a00 */
[----:B------:R-:W-:-:S03]  /*7290*/  IMAD.WIDE R88, R12, 0x2, R88 ;  /* 0x000000020c587825 */ /* 0x000fc600078e0258 */
[----:B------:R-:W4:Y:S01]  /*72a0*/  LDG.E.U16 R46, desc[UR10][R32.64] ;  /* 0x0000000a202e7981 */ /* 0x000f22000c1e1500 */
[----:B-1----:R-:W-:-:S03]  /*72b0*/  IMAD.WIDE R44, R12, 0x2, R158 ;  /* 0x000000020c2c7825 */ /* 0x002fc600078e029e */
[----:B------:R-:W4:Y:S04]  /*72c0*/  LDL.64 R158, [R1+0x580] ;  /* 0x00058000019e7983 */ /* 0x000f280000100a00 */
[----:B------:R0:W4:Y:S04]  /*72d0*/  LDG.E.U16 R34, desc[UR10][R88.64] ;  /* 0x0000000a58227981 */ /* 0x000128000c1e1500 */
[----:B------:R-:W4:Y:S01]  /*72e0*/  LDG.E.U16 R33, desc[UR10][R22.64] ;  /* 0x0000000a16217981 */ /* 0x000f22000c1e1500 */
[----:B------:R-:W-:-:S03]  /*72f0*/  IMAD.WIDE R118, R12, 0x2, R118 ;  /* 0x000000020c767825 */ /* 0x000fc600078e0276 */
[----:B------:R-:W4:Y:S01]  /*7300*/  LDL.64 R172, [R1+0x510] ;  /* 0x0005100001ac7983 */ /* 0x000f220000100a00 */
[----:B------:R-:W-:-:S03]  /*7310*/  IMAD.WIDE R108, R12, 0x2, R108 ;  /* 0x000000020c6c7825 */ /* 0x000fc600078e026c */
[----:B------:R-:W4:Y:S04]  /*7320*/  LDL.64 R168, [R1+0x500] ;  /* 0x0005000001a87983 */ /* 0x000f280000100a00 */
[----:B------:R1:W4:Y:S01]  /*7330*/  LDG.E.U16 R23, desc[UR10][R4.64] ;  /* 0x0000000a04177981 */ /* 0x000322000c1e1500 */
[----:B0-----:R-:W-:-:S03]  /*7340*/  IMAD.WIDE R88, R12, 0x2, R160 ;  /* 0x000000020c587825 */ /* 0x001fc600078e02a0 */
[----:B------:R-:W4:Y:S04]  /*7350*/  LDL.64 R160, [R1+0x588] ;  /* 0x0005880001a07983 */ /* 0x000f280000100a00 */
[----:B------:R-:W4:Y:S01]  /*7360*/  LDG.E.U16 R100, desc[UR10][R88.64] ;  /* 0x0000000a58647981 */ /* 0x000f22000c1e1500 */
[----:B-1----:R-:W-:-:S03]  /*7370*/  IMAD.WIDE R4, R12, 0x2, R162 ;  /* 0x000000020c047825 */ /* 0x002fc600078e02a2 */
[----:B------:R-:W4:Y:S04]  /*7380*/  LDL.64 R162, [R1+0x560] ;  /* 0x0005600001a27983 */ /* 0x000f280000100a00 */
[----:B------:R-:W4:Y:S04]  /*7390*/  LDG.E.U16 R109, desc[UR10][R108.64] ;  /* 0x0000000a6c6d7981 */ /* 0x000f28000c1e1500 */
[----:B------:R2:W4:Y:S04]  /*73a0*/  LDG.E.U16 R88, desc[UR10][R118.64] ;  /* 0x0000000a76587981 */ /* 0x000528000c1e1500 */
[----:B------:R-:W4:Y:S04]  /*73b0*/  LDG.E.U16 R89, desc[UR10][R44.64] ;  /* 0x0000000a2c597981 */ /* 0x000f28000c1e1500 */
[----:B------:R-:W4:Y:S01]  /*73c0*/  LDL.64 R170, [R1+0x508] ;  /* 0x0005080001aa7983 */ /* 0x000f220000100a00 */
[----:B------:R-:W-:-:S03]  /*73d0*/  IMAD.WIDE R30, R12, 0x2, R30 ;  /* 0x000000020c1e7825 */ /* 0x000fc600078e021e */
[----:B------:R-:W4:Y:S04]  /*73e0*/  LDG.E.U16 R5, desc[UR10][R4.64] ;  /* 0x0000000a04057981 */ /* 0x000f28000c1e1500 */
[----:B------:R-:W4:Y:S01]  /*73f0*/  LDG.E.U16 R30, desc[UR10][R30.64] ;  /* 0x0000000a1e1e7981 */ /* 0x000f22000c1e1500 */
[----:B--2---:R-:W-:-:S03]  /*7400*/  IMAD.WIDE R118, R12, 0x2, R164 ;  /* 0x000000020c767825 */ /* 0x004fc600078e02a4 */
[----:B------:R-:W2:Y:S01]  /*7410*/  LDL.64 R164, [R1+0x4e8] ;  /* 0x0004e80001a47983 */ /* 0x000ea20000100a00 */
[----:B---3--:R-:W-:-:S03]  /*7420*/  IMAD.WIDE R98, R12, 0x2, R98 ;  /* 0x000000020c627825 */ /* 0x008fc600078e0262 */
[----:B------:R-:W3:Y:S04]  /*7430*/  LDG.E.U16 R119, desc[UR10][R118.64] ;  /* 0x0000000a76777981 */ /* 0x000ee8000c1e1500 */
[----:B------:R-:W3:Y:S01]  /*7440*/  LDG.E.U16 R99, desc[UR10][R98.64] ;  /* 0x0000000a62637981 */ /* 0x000ee2000c1e1500 */
[----:B----4-:R-:W-:-:S05]  /*7450*/  IMAD.WIDE R154, R12, 0x2, R154 ;  /* 0x000000020c9a7825 */ /* 0x010fca00078e029a */
[----:B------:R0:W4:Y:S02]  /*7460*/  LDG.E.U16 R108, desc[UR10][R154.64] ;  /* 0x0000000a9a6c7981 */ /* 0x000124000c1e1500 */
[C---:B0-----:R-:W-:Y:S02]  /*7470*/  IMAD.WIDE R154, R12.reuse, 0x2, R184 ;  /* 0x000000020c9a7825 */ /* 0x041fe400078e02b8 */
[----:B------:R-:W3:Y:S02]  /*7480*/  LDL.64 R184, [R1+0x4e0] ;  /* 0x0004e00001b87983 */ /* 0x000ee40000100a00 */
[C---:B------:R-:W-:Y:S02]  /*7490*/  IMAD.WIDE R158, R12.reuse, 0x2, R158 ;  /* 0x000000020c9e7825 */ /* 0x040fe400078e029e */
[----:B------:R0:W4:Y:S02]  /*74a0*/  LDG.E.U16 R18, desc[UR10][R154.64] ;  /* 0x0000000a9a127981 */ /* 0x000124000c1e1500 */
[----:B------:R-:W-:-:S02]  /*74b0*/  IMAD.WIDE R44, R12, 0x2, R166 ;  /* 0x000000020c2c7825 */ /* 0x000fc400078e02a6 */
[----:B------:R-:W4:Y:S02]  /*74c0*/  LDL.64 R166, [R1+0x4f0] ;  /* 0x0004f00001a67983 */ /* 0x000f240000100a00 */
[C---:B------:R-:W-:Y:S02]  /*74d0*/  IMAD.WIDE R156, R12.reuse, 0x2, R156 ;  /* 0x000000020c9c7825 */ /* 0x040fe400078e029c */
[----:B------:R1:W4:Y:S02]  /*74e0*/  LDG.E.U16 R22, desc[UR10][R158.64] ;  /* 0x0000000a9e167981 */ /* 0x000324000c1e1500 */
[C---:B0-----:R-:W-:Y:S02]  /*74f0*/  IMAD.WIDE R154, R12.reuse, 0x2, R174 ;  /* 0x000000020c9a7825 */ /* 0x041fe400078e02ae */
[----:B------:R0:W4:Y:S04]  /*7500*/  LDG.E.U16 R4, desc[UR10][R156.64] ;  /* 0x0000000a9c047981 */ /* 0x000128000c1e1500 */
[----:B------:R-:W4:Y:S01]  /*7510*/  LDG.E.U16 R45, desc[UR10][R44.64] ;  /* 0x0000000a2c2d7981 */ /* 0x000f22000c1e1500 */
[----:B-1----:R-:W-:-:S03]  /*7520*/  IMAD.WIDE R158, R12, 0x2, R188 ;  /* 0x000000020c9e7825 */ /* 0x002fc600078e02bc */
[----:B------:R1:W4:Y:S01]  /*7530*/  LDG.E.U16 R53, desc[UR10][R154.64] ;  /* 0x0000000a9a357981 */ /* 0x000322000c1e1500 */
[----:B------:R-:W-:-:S03]  /*7540*/  IMAD.WIDE R160, R12, 0x2, R160 ;  /* 0x000000020ca07825 */ /* 0x000fc600078e02a0 */
[----:B------:R-:W4:Y:S01]  /*7550*/  LDL.64 R174, [R1+0x430] ;  /* 0x0004300001ae7983 */ /* 0x000f220000100a00 */
[----:B------:R-:W-:-:S03]  /*7560*/  IMAD.WIDE R162, R12, 0x2, R162 ;  /* 0x000000020ca27825 */ /* 0x000fc600078e02a2 */
[----:B------:R1:W4:Y:S01]  /*7570*/  LDG.E.U16 R44, desc[UR10][R158.64] ;  /* 0x0000000a9e2c7981 */ /* 0x000322000c1e1500 */
[----:B0-----:R-:W-:-:S03]  /*7580*/  IMAD.WIDE R156, R12, 0x2, R186 ;  /* 0x000000020c9c7825 */ /* 0x001fc600078e02ba */
[----:B------:R0:W4:Y:S01]  /*7590*/  LDG.E.U16 R98, desc[UR10][R162.64] ;  /* 0x0000000aa2627981 */ /* 0x000122000c1e1500 */
[----:B-1----:R-:W-:-:S03]  /*75a0*/  IMAD.WIDE R154, R12, 0x2, R172 ;  /* 0x000000020c9a7825 */ /* 0x002fc600078e02ac */
[----:B------:R1:W4:Y:S01]  /*75b0*/  LDG.E.U16 R32, desc[UR10][R160.64] ;  /* 0x0000000aa0207981 */ /* 0x000322000c1e1500 */
[----:B------:R-:W-:-:S03]  /*75c0*/  IMAD.WIDE R158, R12, 0x2, R178 ;  /* 0x000000020c9e7825 */ /* 0x000fc600078e02b2 */
[----:B------:R1:W4:Y:S01]  /*75d0*/  LDG.E.U16 R31, desc[UR10][R156.64] ;  /* 0x0000000a9c1f7981 */ /* 0x000322000c1e1500 */
[----:B0-----:R-:W-:-:S03]  /*75e0*/  IMAD.WIDE R162, R12, 0x2, R182 ;  /* 0x000000020ca27825 */ /* 0x001fc600078e02b6 */
[----:B------:R-:W4:Y:S01]  /*75f0*/  LDL.64 R178, [R1+0x4b0] ;  /* 0x0004b00001b27983 */ /* 0x000f220000100a00 */
[----:B-1----:R-:W-:-:S03]  /*7600*/  IMAD.WIDE R160, R12, 0x2, R190 ;  /* 0x000000020ca07825 */ /* 0x002fc600078e02be */
[----:B------:R-:W4:Y:S01]  /*7610*/  LDG.E.U16 R3, desc[UR10][R162.64] ;  /* 0x0000000aa2037981 */ /* 0x000f22000c1e1500 */
[----:B------:R-:W-:-:S03]  /*7620*/  IMAD.WIDE R156, R12, 0x2, R176 ;  /* 0x000000020c9c7825 */ /* 0x000fc600078e02b0 */
[----:B------:R-:W4:Y:S04]  /*7630*/  LDL.64 R182, [R1+0x468] ;  /* 0x0004680001b67983 */ /* 0x000f280000100a00 */
[----:B------:R-:W4:Y:S04]  /*7640*/  LDL.64 R176, [R1+0x470] ;  /* 0x0004700001b07983 */ /* 0x000f280000100a00 */
[----:B------:R0:W4:Y:S04]  /*7650*/  LDG.E.U16 R54, desc[UR10][R160.64] ;  /* 0x0000000aa0367981 */ /* 0x000128000c1e1500 */
[----:B------:R1:W4:Y:S04]  /*7660*/  LDG.E.U16 R107, desc[UR10][R158.64] ;  /* 0x0000000a9e6b7981 */ /* 0x000328000c1e1500 */
[----:B------:R-:W4:Y:S01]  /*7670*/  LDL.64 R188, [R1+0x4a0] ;  /* 0x0004a00001bc7983 */ /* 0x000f220000100a00 */
[----:B0-----:R-:W-:-:S03]  /*7680*/  IMAD.WIDE R160, R12, 0x2, R180 ;  /* 0x000000020ca07825 */ /* 0x001fc600078e02b4 */
[----:B------:R-:W4:Y:S01]  /*7690*/  LDL.64 R180, [R1+0x428] ;  /* 0x0004280001b47983 */ /* 0x000f220000100a00 */
[----:B-1----:R-:W-:-:S03]  /*76a0*/  IMAD.WIDE R158, R12, 0x2, R168 ;  /* 0x000000020c9e7825 */ /* 0x002fc600078e02a8 */
[----:B------:R-:W4:Y:S04]  /*76b0*/  LDL.64 R186, [R1+0x460] ;  /* 0x0004600001ba7983 */ /* 0x000f280000100a00 */
[----:B------:R-:W4:Y:S04]  /*76c0*/  LDL.64 R190, [R1+0x418] ;  /* 0x0004180001be7983 */ /* 0x000f280000100a00 */
[----:B------:R0:W4:Y:S01]  /*76d0*/  LDG.E.U16 R97, desc[UR10][R156.64] ;  /* 0x0000000a9c617981 */ /* 0x000122000c1e1500 */
[----:B------:R-:W-:-:S03]  /*76e0*/  IMAD R136, R150, 0x80, R122 ;  /* 0x0000008096887824 */ /* 0x000fc600078e027a */
[----:B------:R-:W4:Y:S01]  /*76f0*/  LDG.E.U16 R118, desc[UR10][R160.64] ;  /* 0x0000000aa0767981 */ /* 0x000f22000c1e1500 */
[----:B--2---:R-:W-:-:S03]  /*7700*/  IMAD.WIDE R162, R12, 0x2, R164 ;  /* 0x000000020ca27825 */ /* 0x004fc600078e02a4 */
[----:B------:R1:W2:Y:S01]  /*7710*/  LDG.E.U16 R164, desc[UR10][R154.64] ;  /* 0x0000000a9aa47981 */ /* 0x0002a2000c1e1500 */
[----:B0-----:R-:W-:Y:S01]  /*7720*/  IMAD.WIDE R156, R12, 0x2, R170 ;  /* 0x000000020c9c7825 */ /* 0x001fe200078e02aa */
[----:B------:R-:W-:Y:S02]  /*7730*/  LEA R134, R150, R122, 0x6 ;  /* 0x0000007a96867211 */ /* 0x000fe400078e30ff */
[----:B------:R-:W2:Y:S04]  /*7740*/  LDG.E.U16 R168, desc[UR10][R162.64] ;  /* 0x0000000aa2a87981 */ /* 0x000ea8000c1e1500 */
[----:B------:R-:W2:Y:S01]  /*7750*/  LDG.E.U16 R165, desc[UR10][R156.64] ;  /* 0x0000000a9ca57981 */ /* 0x000ea2000c1e1500 */
[----:B-1----:R-:W-:-:S05]  /*7760*/  IMAD.WIDE R154, R12, 0x2, R130 ;  /* 0x000000020c9a7825 */ /* 0x002fca00078e0282 */
[----:B------:R3:W2:Y:S02]  /*7770*/  LDG.E.U16 R169, desc[UR10][R154.64] ;  /* 0x0000000a9aa97981 */ /* 0x0006a4000c1e1500 */
[C---:B---3--:R-:W-:Y:S02]  /*7780*/  IMAD.WIDE R154, R12.reuse, 0x2, R184 ;  /* 0x000000020c9a7825 */ /* 0x048fe400078e02b8 */
[----:B------:R-:W3:Y:S02]  /*7790*/  LDL.64 R184, [R1+0x420] ;  /* 0x0004200001b87983 */ /* 0x000ee40000100a00 */
[----:B------:R-:W-:-:S04]  /*77a0*/  IMAD.WIDE R156, R12, 0x2, R132 ;  /* 0x000000020c9c7825 */ /* 0x000fc800078e0284 */
[C---:B----4-:R-:W-:Y:S01]  /*77b0*/  IMAD.WIDE R160, R12.reuse, 0x2, R166 ;  /* 0x000000020ca07825 */ /* 0x050fe200078e02a6 */
[----:B------:R-:W4:Y:S04]  /*77c0*/  LDG.E.U16 R170, desc[UR10][R156.64] ;  /* 0x0000000a9caa7981 */ /* 0x000f28000c1e1500 */
[----:B------:R0:W4:Y:S04]  /*77d0*/  LDG.E.U16 R167, desc[UR10][R160.64] ;  /* 0x0000000aa0a77981 */ /* 0x000128000c1e1500 */
[----:B------:R1:W4:Y:S01]  /*77e0*/  LDG.E.U16 R166, desc[UR10][R158.64] ;  /* 0x0000000a9ea67981 */ /* 0x000322000c1e1500 */
[----:B0-----:R-:W-:-:S04]  /*77f0*/  IMAD.WIDE R160, R12, 0x2, R136 ;  /* 0x000000020ca07825 */ /* 0x001fc800078e0288 */
[----:B-1----:R-:W-:Y:S01]  /*7800*/  IMAD.WIDE R158, R12, 0x2, R134 ;  /* 0x000000020c9e7825 */ /* 0x002fe200078e0286 */
[----:B------:R0:W4:Y:S01]  /*7810*/  LDG.E.U16 R172, desc[UR10][R160.64] ;  /* 0x0000000aa0ac7981 */ /* 0x000122000c1e1500 */
[----:B-----5:R-:W-:-:S03]  /*7820*/  LEA R126, R150, R122, 0x2 ;  /* 0x0000007a967e7211 */ /* 0x020fc600078e10ff */
[----:B------:R-:W4:Y:S01]  /*7830*/  LDG.E.U16 R171, desc[UR10][R158.64] ;  /* 0x0000000a9eab7981 */ /* 0x000f22000c1e1500 */
[----:B0-----:R-:W-:-:S03]  /*7840*/  IMAD.WIDE R160, R12, 0x2, R174 ;  /* 0x000000020ca07825 */ /* 0x001fc600078e02ae */
[----:B------:R0:W4:Y:S01]  /*7850*/  LDG.E.U16 R174, desc[UR10][R154.64] ;  /* 0x0000000a9aae7981 */ /* 0x000122000c1e1500 */
[----:B------:R-:W-:-:S04]  /*7860*/  IMAD.WIDE R156, R12, 0x2, R178 ;  /* 0x000000020c9c7825 */ /* 0x000fc800078e02b2 */
[C---:B0-----:R-:W-:Y:S01]  /*7870*/  IMAD.WIDE R154, R12.reuse, 0x2, R196 ;  /* 0x000000020c9a7825 */ /* 0x041fe200078e02c4 */
[----:B------:R0:W4:Y:S04]  /*7880*/  LDG.E.U16 R175, desc[UR10][R156.64] ;  /* 0x0000000a9caf7981 */ /* 0x000128000c1e1500 */
[----:B------:R1:W4:Y:S01]  /*7890*/  LDG.E.U16 R179, desc[UR10][R154.64] ;  /* 0x0000000a9ab37981 */ /* 0x000322000c1e1500 */
[----:B------:R-:W-:-:S03]  /*78a0*/  IMAD.WIDE R158, R12, 0x2, R176 ;  /* 0x000000020c9e7825 */ /* 0x000fc600078e02b0 */
[----:B------:R-:W2:Y:S01]  /*78b0*/  LDL.64 R196, [R1+0x450] ;  /* 0x0004500001c47983 */ /* 0x000ea20000100a00 */
[----:B0-----:R-:W-:-:S03]  /*78c0*/  IMAD.WIDE R156, R12, 0x2, R182 ;  /* 0x000000020c9c7825 */ /* 0x001fc600078e02b6 */
[----:B------:R0:W4:Y:S01]  /*78d0*/  LDG.E.U16 R177, desc[UR10][R160.64] ;  /* 0x0000000aa0b17981 */ /* 0x000122000c1e1500 */
[----:B-1----:R-:W-:-:S03]  /*78e0*/  IMAD.WIDE R154, R12, 0x2, R194 ;  /* 0x000000020c9a7825 */ /* 0x002fc600078e02c2 */
[----:B------:R1:W4:Y:S04]  /*78f0*/  LDG.E.U16 R176, desc[UR10][R158.64] ;  /* 0x0000000a9eb07981 */ /* 0x000328000c1e1500 */
[----:B------:R-:W4:Y:S01]  /*7900*/  LDL.64 R194, [R1+0x410] ;  /* 0x0004100001c27983 */ /* 0x000f220000100a00 */
[----:B0-----:R-:W-:-:S04]  /*7910*/  IMAD.WIDE R160, R12, 0x2, R126 ;  /* 0x000000020ca07825 */ /* 0x001fc800078e027e */
[C---:B-1----:R-:W-:Y:S01]  /*7920*/  IMAD.WIDE R158, R12.reuse, 0x2, R180 ;  /* 0x000000020c9e7825 */ /* 0x042fe200078e02b4 */
[----:B------:R-:W4:Y:S04]  /*7930*/  LDG.E.U16 R182, desc[UR10][R160.64] ;  /* 0x0000000aa0b67981 */ /* 0x000f28000c1e1500 */
[----:B------:R0:W4:Y:S04]  /*7940*/  LDG.E.U16 R180, desc[UR10][R156.64] ;  /* 0x0000000a9cb47981 */ /* 0x000128000c1e1500 */
[----:B------:R1:W4:Y:S01]  /*7950*/  LDG.E.U16 R181, desc[UR10][R158.64] ;  /* 0x0000000a9eb57981 */ /* 0x000322000c1e1500 */
[----:B0-----:R-:W-:-:S04]  /*7960*/  IMAD.WIDE R156, R12, 0x2, R188 ;  /* 0x000000020c9c7825 */ /* 0x001fc800078e02bc */
[----:B-1----:R-:W-:-:S05]  /*7970*/  IMAD.WIDE R158, R12, 0x2, R186 ;  /* 0x000000020c9e7825 */ /* 0x002fca00078e02ba */
[----:B------:R0:W4:Y:S02]  /*7980*/  LDG.E.U16 R186, desc[UR10][R158.64] ;  /* 0x0000000a9eba7981 */ /* 0x000124000c1e1500 */
[----:B0-----:R-:W-:-:S04]  /*7990*/  IMAD.WIDE R158, R12, 0x2, R190 ;  /* 0x000000020c9e7825 */ /* 0x001fc800078e02be */
[C-C-:B------:R-:W-:Y:S01]  /*79a0*/  IMAD R152, R150.reuse, 0x90, R122.reuse ;  /* 0x0000009096987824 */ /* 0x140fe200078e027a */
[C---:B------:R-:W-:Y:S01]  /*79b0*/  LEA R128, R150.reuse, R122, 0x3 ;  /* 0x0000007a96807211 */ /* 0x040fe200078e18ff */
[----:B------:R-:W-:Y:S01]  /*79c0*/  IMAD R138, R150, 0x82, R122 ;  /* 0x00000082968a7824 */ /* 0x000fe200078e027a */
[----:B------:R-:W4:Y:S01]  /*79d0*/  LDG.E.U16 R191, desc[UR10][R158.64] ;  /* 0x0000000a9ebf7981 */ /* 0x000f22000c1e1500 */
[----:B---3--:R-:W-:-:S03]  /*79e0*/  IMAD.WIDE R160, R12, 0x2, R184 ;  /* 0x000000020ca07825 */ /* 0x008fc600078e02b8 */
[----:B------:R0:W3:Y:S04]  /*79f0*/  LDG.E.U16 R184, desc[UR10][R154.64] ;  /* 0x0000000a9ab87981 */ /* 0x0000e8000c1e1500 */
[----:B------:R1:W3:Y:S01]  /*7a00*/  LDG.E.U16 R185, desc[UR10][R156.64] ;  /* 0x0000000a9cb97981 */ /* 0x0002e2000c1e1500 */
[----:B------:R-:W-:-:S03]  /*7a10*/  IMAD.WIDE R162, R12, 0x2, R152 ;  /* 0x000000020ca27825 */ /* 0x000fc600078e0298 */
[----:B------:R-:W3:Y:S01]  /*7a20*/  LDG.E.U16 R187, desc[UR10][R160.64] ;  /* 0x0000000aa0bb7981 */ /* 0x000ee2000c1e1500 */
[----:B0-----:R-:W-:-:S03]  /*7a30*/  IMAD.WIDE R154, R12, 0x2, R200 ;  /* 0x000000020c9a7825 */ /* 0x001fc600078e02c8 */
[----:B------:R-:W3:Y:S01]  /*7a40*/  LDL.64 R200, [R1+0x408] ;  /* 0x0004080001c87983 */ /* 0x000ee20000100a00 */
[----:B-1----:R-:W-:-:S03]  /*7a50*/  IMAD.WIDE R156, R12, 0x2, R192 ;  /* 0x000000020c9c7825 */ /* 0x002fc600078e02c0 */
[----:B------:R-:W3:Y:S04]  /*7a60*/  LDG.E.U16 R189, desc[UR10][R154.64] ;  /* 0x0000000a9abd7981 */ /* 0x000ee8000c1e1500 */
[----:B------:R0:W3:Y:S01]  /*7a70*/  LDG.E.U16 R190, desc[UR10][R156.64] ;  /* 0x0000000a9cbe7981 */ /* 0x0000e2000c1e1500 */
[----:B------:R-:W-:-:S03]  /*7a80*/  IMAD R140, R150, 0x84, R122 ;  /* 0x00000084968c7824 */ /* 0x000fc600078e027a */
[----:B------:R1:W3:Y:S01]  /*7a90*/  LDG.E.U16 R173, desc[UR10][R162.64] ;  /* 0x0000000aa2ad7981 */ /* 0x0002e2000c1e1500 */
[----:B0-----:R-:W-:-:S03]  /*7aa0*/  IMAD.WIDE R156, R12, 0x2, R206 ;  /* 0x000000020c9c7825 */ /* 0x001fc600078e02ce */
[----:B------:R-:W3:Y:S01]  /*7ab0*/  LDL.64 R206, [R1+0x4b8] ;  /* 0x0004b80001ce7983 */ /* 0x000ee20000100a00 */
[----:B------:R-:W-:-:S03]  /*7ac0*/  IMAD.WIDE R154, R12, 0x2, R208 ;  /* 0x000000020c9a7825 */ /* 0x000fc600078e02d0 */
[----:B------:R-:W3:Y:S01]  /*7ad0*/  LDL.64 R208, [R1+0x3f8] ;  /* 0x0003f80001d07983 */ /* 0x000ee20000100a00 */
[----:B-1----:R-:W-:-:S05]  /*7ae0*/  IMAD.WIDE R162, R12, 0x2, R138 ;  /* 0x000000020ca27825 */ /* 0x002fca00078e028a */
[----:B------:R0:W3:Y:S01]  /*7af0*/  LDG.E.U16 R178, desc[UR10][R162.64] ;  /* 0x0000000aa2b27981 */ /* 0x0000e2000c1e1500 */
[----:B------:R-:W-:Y:S02]  /*7b00*/  IMAD R142, R150, 0x86, R122 ;  /* 0x00000086968e7824 */ /* 0x000fe400078e027a */
[----:B0-----:R-:W-:-:S05]  /*7b10*/  IMAD.WIDE R162, R12, 0x2, R140 ;  /* 0x000000020ca27825 */ /* 0x001fca00078e028c */
[----:B------:R0:W3:Y:S01]  /*7b20*/  LDG.E.U16 R183, desc[UR10][R162.64] ;  /* 0x0000000aa2b77981 */ /* 0x0000e2000c1e1500 */
[----:B------:R-:W-:Y:S02]  /*7b30*/  IMAD R144, R150, 0x88, R122 ;  /* 0x0000008896907824 */ /* 0x000fe400078e027a */
[----:B------:R-:W-:-:S04]  /*7b40*/  IMAD.WIDE R160, R12, 0x2, R128 ;  /* 0x000000020ca07825 */ /* 0x000fc800078e0280 */
[C---:B------:R-:W-:Y:S01]  /*7b50*/  IMAD.WIDE R158, R12.reuse, 0x2, R198 ;  /* 0x000000020c9e7825 */ /* 0x040fe200078e02c6 */
[----:B------:R2:W3:Y:S03]  /*7b60*/  LDG.E.U16 R192, desc[UR10][R160.64] ;  /* 0x0000000aa0c07981 */ /* 0x0004e6000c1e1500 */
[----:B0-----:R-:W-:-:S05]  /*7b70*/  IMAD.WIDE R162, R12, 0x2, R142 ;  /* 0x000000020ca27825 */ /* 0x001fca00078e028e */
[----:B------:R0:W3:Y:S01]  /*7b80*/  LDG.E.U16 R188, desc[UR10][R162.64] ;  /* 0x0000000aa2bc7981 */ /* 0x0000e2000c1e1500 */
[----:B------:R-:W-:Y:S02]  /*7b90*/  IMAD R146, R150, 0x8a, R122 ;  /* 0x0000008a96927824 */ /* 0x000fe400078e027a */
[----:B--2---:R-:W-:Y:S02]  /*7ba0*/  IMAD.WIDE R160, R12, 0x2, R196 ;  /* 0x000000020ca07825 */ /* 0x004fe400078e02c4 */
[----:B------:R1:W2:Y:S02]  /*7bb0*/  LDG.E.U16 R196, desc[UR10][R158.64] ;  /* 0x0000000a9ec47981 */ /* 0x0002a4000c1e1500 */
[----:B------:R-:W-:Y:S02]  /*7bc0*/  IMAD R148, R150, 0x8c, R122 ;  /* 0x0000008c96947824 */ /* 0x000fe400078e027a */
[----:B------:R-:W2:Y:S01]  /*7bd0*/  LDG.E.U16 R197, desc[UR10][R160.64] ;  /* 0x0000000aa0c57981 */ /* 0x000ea2000c1e1500 */
[----:B0-----:R-:W-:-:S05]  /*7be0*/  IMAD.WIDE R162, R12, 0x2, R144 ;  /* 0x000000020ca27825 */ /* 0x001fca00078e0290 */
[----:B------:R4:W2:Y:S01]  /*7bf0*/  LDG.E.U16 R193, desc[UR10][R162.64] ;  /* 0x0000000aa2c17981 */ /* 0x0008a2000c1e1500 */
[----:B-1----:R-:W-:-:S03]  /*7c00*/  IMAD.WIDE R158, R12, 0x2, R220 ;  /* 0x000000020c9e7825 */ /* 0x002fc600078e02dc */
[----:B------:R-:W2:Y:S01]  /*7c10*/  LDL.64 R220, [R1+0x3c8] ;  /* 0x0003c80001dc7983 */ /* 0x000ea20000100a00 */
[----:B----4-:R-:W-:-:S03]  /*7c20*/  IMAD.WIDE R162, R12, 0x2, R194 ;  /* 0x000000020ca27825 */ /* 0x010fc600078e02c2 */
[----:B------:R0:W4:Y:S04]  /*7c30*/  LDG.E.U16 R194, desc[UR10][R154.64] ;  /* 0x0000000a9ac27981 */ /* 0x000128000c1e1500 */
[----:B------:R1:W4:Y:S01]  /*7c40*/  LDG.E.U16 R195, desc[UR10][R156.64] ;  /* 0x0000000a9cc37981 */ /* 0x000322000c1e1500 */
[----:B------:R-:W-:-:S03]  /*7c50*/  IMAD.WIDE R160, R12, 0x2, R202 ;  /* 0x000000020ca07825 */ /* 0x000fc600078e02ca */
[----:B------:R-:W4:Y:S01]  /*7c60*/  LDG.E.U16 R198, desc[UR10][R162.64] ;  /* 0x0000000aa2c67981 */ /* 0x000f22000c1e1500 */
[----:B0-----:R-:W-:-:S03]  /*7c70*/  IMAD.WIDE R154, R12, 0x2, R146 ;  /* 0x000000020c9a7825 */ /* 0x001fc600078e0292 */
[----:B------:R0:W4:Y:S01]  /*7c80*/  LDG.E.U16 R202, desc[UR10][R160.64] ;  /* 0x0000000aa0ca7981 */ /* 0x000122000c1e1500 */
[----:B-1----:R-:W-:-:S03]  /*7c90*/  IMAD.WIDE R156, R12, 0x2, R222 ;  /* 0x000000020c9c7825 */ /* 0x002fc600078e02de */
[----:B------:R1:W4:Y:S01]  /*7ca0*/  LDG.E.U16 R199, desc[UR10][R154.64] ;  /* 0x0000000a9ac77981 */ /* 0x000322000c1e1500 */
[----:B------:R-:W-:-:S03]  /*7cb0*/  IMAD R150, R150, 0x8e, R122 ;  /* 0x0000008e96967824 */ /* 0x000fc600078e027a */
[----:B------:R-:W4:Y:S01]  /*7cc0*/  LDL.64 R222, [R1+0x3d0] ;  /* 0x0003d00001de7983 */ /* 0x000f220000100a00 */
[----:B0-----:R-:W-:-:S04]  /*7cd0*/  IMAD.WIDE R160, R12, 0x2, R204 ;  /* 0x000000020ca07825 */ /* 0x001fc800078e02cc */
[C---:B-1----:R-:W-:Y:S02]  /*7ce0*/  IMAD.WIDE R154, R12.reuse, 0x2, R218 ;  /* 0x000000020c9a7825 */ /* 0x042fe400078e02da */
[----:B------:R-:W4:Y:S04]  /*7cf0*/  LDG.E.U16 R160, desc[UR10][R160.64] ;  /* 0x0000000aa0a07981 */ /* 0x000f28000c1e1500 */
[----:B------:R-:W4:Y:S01]  /*7d00*/  LDL.64 R218, [R1+0x3c0] ;  /* 0x0003c00001da7983 */ /* 0x000f220000100a00 */
[----:B---3--:R-:W-:-:S03]  /*7d10*/  IMAD.WIDE R162, R12, 0x2, R200 ;  /* 0x000000020ca27825 */ /* 0x008fc600078e02c8 */
[----:B------:R0:W3:Y:S04]  /*7d20*/  LDG.E.U16 R200, desc[UR10][R156.64] ;  /* 0x0000000a9cc87981 */ /* 0x0000e8000c1e1500 */
[----:B------:R1:W3:Y:S04]  /*7d30*/  LDG.E.U16 R201, desc[UR10][R158.64] ;  /* 0x0000000a9ec97981 */ /* 0x0002e8000c1e1500 */
[----:B------:R-:W3:Y:S01]  /*7d40*/  LDG.E.U16 R162, desc[UR10][R162.64] ;  /* 0x0000000aa2a27981 */ /* 0x000ee2000c1e1500 */
[----:B0-----:R-:W-:-:S03]  /*7d50*/  IMAD.WIDE R156, R12, 0x2, R216 ;  /* 0x000000020c9c7825 */ /* 0x001fc600078e02d8 */
[----:B------:R-:W3:Y:S01]  /*7d60*/  LDL.64 R216, [R1+0x3b8] ;  /* 0x0003b80001d87983 */ /* 0x000ee20000100a00 */
[----:B-1----:R-:W-:-:S03]  /*7d70*/  IMAD.WIDE R158, R12, 0x2, R148 ;  /* 0x000000020c9e7825 */ /* 0x002fc600078e0294 */
[----:B------:R0:W3:Y:S04]  /*7d80*/  LDG.E.U16 R203, desc[UR10][R156.64] ;  /* 0x0000000a9ccb7981 */ /* 0x0000e8000c1e1500 */
[----:B------:R1:W3:Y:S04]  /*7d90*/  LDG.E.U16 R163, desc[UR10][R154.64] ;  /* 0x0000000a9aa37981 */ /* 0x0002e8000c1e1500 */
[----:B------:R1:W3:Y:S01]  /*7da0*/  LDG.E.U16 R204, desc[UR10][R158.64] ;  /* 0x0000000a9ecc7981 */ /* 0x0002e2000c1e1500 */
[----:B0-----:R-:W-:-:S04]  /*7db0*/  IMAD.WIDE R156, R12, 0x2, R206 ;  /* 0x000000020c9c7825 */ /* 0x001fc800078e02ce */
[C---:B-1----:R-:W-:Y:S01]  /*7dc0*/  IMAD.WIDE R154, R12.reuse, 0x2, R214 ;  /* 0x000000020c9a7825 */ /* 0x042fe200078e02d6 */
[----:B------:R0:W3:Y:S03]  /*7dd0*/  LDG.E.U16 R205, desc[UR10][R156.64] ;  /* 0x0000000a9ccd7981 */ /* 0x0000e6000c1e1500 */
[C---:B------:R-:W-:Y:S01]  /*7de0*/  IMAD.WIDE R158, R12.reuse, 0x2, R150 ;  /* 0x000000020c9e7825 */ /* 0x040fe200078e0296 */
[----:B------:R1:W3:Y:S04]  /*7df0*/  LDG.E.U16 R161, desc[UR10][R154.64] ;  /* 0x0000000a9aa17981 */ /* 0x0002e8000c1e1500 */
[----:B------:R1:W3:Y:S01]  /*7e00*/  LDG.E.U16 R206, desc[UR10][R158.64] ;  /* 0x0000000a9ece7981 */ /* 0x0002e2000c1e1500 */
[C---:B0-----:R-:W-:Y:S01]  /*7e10*/  IMAD.WIDE R156, R12.reuse, 0x2, R210 ;  /* 0x000000020c9c7825 */ /* 0x041fe200078e02d2 */
[----:B------:R-:W0:Y:S03]  /*7e20*/  S2R R207, SR_TID.X ;  /* 0x0000000000cf7919 */ /* 0x000e260000002100 */
[----:B-1----:R-:W-:-:S02]  /*7e30*/  IMAD.WIDE R154, R12, 0x2, R212 ;  /* 0x000000020c9a7825 */ /* 0x002fc400078e02d4 */
[----:B------:R-:W3:Y:S02]  /*7e40*/  LDG.E.U16 R156, desc[UR10][R156.64] ;  /* 0x0000000a9c9c7981 */ /* 0x000ee4000c1e1500 */
[----:B------:R-:W-:Y:S02]  /*7e50*/  IMAD.WIDE R158, R12, 0x2, R208 ;  /* 0x000000020c9e7825 */ /* 0x000fe400078e02d0 */
[----:B------:R-:W3:Y:S04]  /*7e60*/  LDG.E.U16 R155, desc[UR10][R154.64] ;  /* 0x0000000a9a9b7981 */ /* 0x000ee8000c1e1500 */
[----:B------:R0:W3:Y:S01]  /*7e70*/  LDG.E.U16 R158, desc[UR10][R158.64] ;  /* 0x0000000a9e9e7981 */ /* 0x0000e2000c1e1500 */
[----:B------:R-:W1:Y:S03]  /*7e80*/  S2R R209, SR_TID.X ;  /* 0x0000000000d17919 */ /* 0x000e660000002100 */
[----:B------:R-:W3:Y:S04]  /*7e90*/  LDL.64 R214, [R1+0x3b0] ;  /* 0x0003b00001d67983 */ /* 0x000ee80000100a00 */
[----:B------:R-:W3:Y:S04]  /*7ea0*/  LDL.64 R212, [R1+0x3a8] ;  /* 0x0003a80001d47983 */ /* 0x000ee80000100a00 */
[----:B------:R-:W3:Y:S01]  /*7eb0*/  LDL.64 R210, [R1+0x3a0] ;  /* 0x0003a00001d27983 */ /* 0x000ee20000100a00 */
[C---:B0-----:R-:W-:Y:S01]  /*7ec0*/  IMAD.SHL.U32 R159, R207.reuse, 0x8, RZ ;  /* 0x00000008cf9f7824 */ /* 0x041fe200078e00ff */
[----:B------:R-:W-:-:S02]  /*7ed0*/  LOP3.LUT R157, R207, 0x7, RZ, 0xc0, !PT ;  /* 0x00000007cf9d7812 */ /* 0x000fc400078ec0ff */
[----:B------:R-:W-:Y:S02]  /*7ee0*/  LOP3.LUT R154, R207, 0x60, RZ, 0xc0, !PT ;  /* 0x00000060cf9a7812 */ /* 0x000fe400078ec0ff */
[----:B------:R-:W-:Y:S02]  /*7ef0*/  LOP3.LUT R159, R159, 0x30, RZ, 0xc0, !PT ;  /* 0x000000309f9f7812 */ /* 0x000fe400078ec0ff */
[C---:B------:R-:W-:Y:S02]  /*7f00*/  LEA R154, R157.reuse, R154, 0x2 ;  /* 0x0000009a9d9a7211 */ /* 0x040fe400078e10ff */
[C---:B------:R-:W-:Y:S01]  /*7f10*/  LEA R159, R157.reuse, R159, 0x6 ;  /* 0x0000009f9d9f7211 */ /* 0x040fe200078e30ff */
[----:B------:R-:W-:Y:S01]  /*7f20*/  IMAD.SHL.U32 R157, R157, 0x10, RZ ;  /* 0x000000109d9d7824 */ /* 0x000fe200078e00ff */
[----:B------:R-:W-:-:S04]  /*7f30*/  SHF.L.U32 R208, R207, 0x1, RZ ;  /* 0x00000001cfd07819 */ /* 0x000fc800000006ff */
[--C-:B------:R-:W-:Y:S02]  /*7f40*/  LOP3.LUT R157, R157, 0x30, R208.reuse, 0x78, !PT ;  /* 0x000000309d9d7812 */ /* 0x100fe400078e78d0 */
[----:B------:R-:W-:Y:S02]  /*7f50*/  LOP3.LUT R159, R159, 0x10, R208, 0x78, !PT ;  /* 0x000000109f9f7812 */ /* 0x000fe400078e78d0 */
[----:B-1----:R-:W-:Y:S02]  /*7f60*/  LOP3.LUT R208, R209, 0x7f, RZ, 0xc0, !PT ;  /* 0x0000007fd1d07812 */ /* 0x002fe400078ec0ff */
[----:B------:R-:W-:-:S03]  /*7f70*/  LEA R154, R154, R157, 0x6 ;  /* 0x0000009d9a9a7211 */ /* 0x000fc600078e30ff */
[----:B------:R-:W-:Y:S01]  /*7f80*/  IMAD.SHL.U32 R157, R208, 0x2, RZ ;  /* 0x00000002d09d7824 */ /* 0x000fe200078e00ff */
[----:B------:R-:W-:Y:S06]  /*7f90*/  BAR.SYNC.DEFER_BLOCKING 0x0 ;  /* 0x0000000000007b1d */ /* 0x000fec0000010000 */
[----:B------:R0:W-:Y:S04]  /*7fa0*/  STS.U16 [R157+UR6+0x3000], R42 ;  /* 0x0030002a9d007988 */ /* 0x0001e80008000406 */
[----:B------:R1:W-:Y:S01]  /*7fb0*/  STS.U16 [R157+UR6], R43 ;  /* 0x0000002b9d007988 */ /* 0x0003e20008000406 */
[----:B0-----:R-:W-:-:S03]  /*7fc0*/  LOP3.LUT R42, R157, 0x10, RZ, 0x3c, !PT ;  /* 0x000000109d2a7812 */ /* 0x001fc600078e3cff */
[----:B------:R-:W-:Y:S01]  /*7fd0*/  STS.U16 [R157+UR6+0x800], R169 ;  /* 0x000800a99d007988 */ /* 0x000fe20008000406 */
[----:B-1----:R-:W-:-:S03]  /*7fe0*/  LOP3.LUT R43, R157, 0x20, RZ, 0x3c, !PT ;  /* 0x000000209d2b7812 */ /* 0x002fc600078e3cff */
[----:B------:R-:W-:Y:S04]  /*7ff0*/  STS.U16 [R157+UR6+0x1000], R170 ;  /* 0x001000aa9d007988 */ /* 0x000fe80008000406 */
[----:B------:R-:W-:Y:S04]  /*8000*/  STS.U16 [R157+UR6+0x1800], R120 ;  /* 0x001800789d007988 */ /* 0x000fe80008000406 */
[----:B------:R-:W-:Y:S04]  /*8010*/  STS.U16 [R157+UR6+0x2000], R171 ;  /* 0x002000ab9d007988 */ /* 0x000fe80008000406 */
[----:B------:R0:W-:Y:S04]  /*8020*/  STS.U16 [R157+UR6+0x2800], R41 ;  /* 0x002800299d007988 */ /* 0x0001e80008000406 */
[----:B------:R1:W-:Y:S04]  /*8030*/  STS.U16 [R157+UR6+0x3800], R121 ;  /* 0x003800799d007988 */ /* 0x0003e80008000406 */
        /* <DEDUP_REMOVED lines=24> */
[----:B------:R-:W-:Y:S01]  /*81c0*/  STS.U16 [R43+UR6+0x200], R182 ;  /* 0x000200b62b007988 */ /* 0x000fe20008000406 */
[----:B0-----:R-:W-:-:S02]  /*81d0*/  LOP3.LUT R41, R207, 0x10, RZ, 0xc0, !PT ;  /* 0x00000010cf297812 */ /* 0x001fc400078ec0ff */
[----:B------:R-:W-:Y:S01]  /*81e0*/  LOP3.LUT R251, R207, 0x7f, RZ, 0xc0, !PT ;  /* 0x0000007fcffb7812 */ /* 0x000fe200078ec0ff */
[----:B-1----:R-:W3:Y:S01]  /*81f0*/  LDL.64 R120, [R1+0x370] ;  /* 0x0003700001787983 */ /* 0x002ee20000100a00 */
[----:B--2---:R-:W-:-:S03]  /*8200*/  LOP3.LUT R42, R157, 0x30, RZ, 0x3c, !PT ;  /* 0x000000309d2a7812 */ /* 0x004fc600078e3cff */
        /* <DEDUP_REMOVED lines=16> */
[----:B------:R2:W-:Y:S01]  /*8310*/  STS.U16 [R42+UR6+0x4b00], R88 ;  /* 0x004b00582a007988 */ /* 0x0005e20008000406 */
[----:B0-----:R-:W-:-:S02]  /*8320*/  LOP3.LUT R43, R157, 0x40, RZ, 0x3c, !PT ;  /* 0x000000409d2b7812 */ /* 0x001fc400078e3cff */
[----:B------:R-:W-:Y:S01]  /*8330*/  LEA R41, R41, R159, 0x5 ;  /* 0x0000009f29297211 */ /* 0x000fe200078e28ff */
[----:B------:R-:W3:Y:S01]  /*8340*/  LDL.64 R98, [R1+0x378] ;  /* 0x0003780001627983 */ /* 0x000ee20000100a00 */
[C---:B-1----:R-:W-:Y:S02]  /*8350*/  LOP3.LUT R96, R157.reuse, 0x50, RZ, 0x3c, !PT ;  /* 0x000000509d607812 */ /* 0x042fe400078e3cff */
[C---:B--2---:R-:W-:Y:S01]  /*8360*/  LOP3.LUT R88, R157.reuse, 0x60, RZ, 0x3c, !PT ;  /* 0x000000609d587812 */ /* 0x044fe200078e3cff */
        /* <DEDUP_REMOVED lines=26> */
[----:B----4-:R-:W-:Y:S04]  /*8510*/  STS.U16 [R43+UR6+0x6400], R194 ;  /* 0x006400c22b007988 */ /* 0x010fe80008000406 */
        /* <DEDUP_REMOVED lines=16> */
[----:B---3--:R-:W-:Y:S04]  /*8620*/  STS.U16 [R96+UR6+0x6d00], R201 ;  /* 0x006d00c960007988 */ /* 0x008fe80008000406 */
[----:B------:R-:W-:Y:S04]  /*8630*/  STS.U16 [R96+UR6+0x7500], R202 ;  /* 0x007500ca60007988 */ /* 0x000fe80008000406 */
[----:B------:R-:W-:Y:S04]  /*8640*/  STS.U16 [R96+UR6+0x7d00], R162 ;  /* 0x007d00a260007988 */ /* 0x000fe80008000406 */
[----:B------:R0:W-:Y:S04]  /*8650*/  STS.U16 [R88+UR6+0x5600], R18 ;  /* 0x0056001258007988 */ /* 0x0001e80008000406 */
[----:B------:R-:W-:Y:S01]  /*8660*/  STS.U16 [R88+UR6+0x600], R30 ;  /* 0x0006001e58007988 */ /* 0x000fe20008000406 */
[----:B0-----:R-:W-:-:S03]  /*8670*/  LOP3.LUT R18, R157, 0x70, RZ, 0x3c, !PT ;  /* 0x000000709d127812 */ /* 0x001fc600078e3cff */
        /* <DEDUP_REMOVED lines=25> */
[----:B------:R-:W-:Y:S04]  /*8810*/  STS.U16 [R18+UR6+0x5f00], R161 ;  /* 0x005f00a112007988 */ /* 0x000fe80008000406 */
[----:B------:R-:W-:Y:S04]  /*8820*/  STS.U16 [R18+UR6+0x6700], R205 ;  /* 0x006700cd12007988 */ /* 0x000fe80008000406 */
[----:B------:R-:W-:Y:S04]  /*8830*/  STS.U16 [R18+UR6+0x6f00], R155 ;  /* 0x006f009b12007988 */ /* 0x000fe80008000406 */
[----:B------:R-:W-:Y:S04]  /*8840*/  STS.U16 [R18+UR6+0x7700], R156 ;  /* 0x0077009c12007988 */ /* 0x000fe80008000406 */
[----:B------:R-:W-:Y:S01]  /*8850*/  STS.U16 [R18+UR6+0x7f00], R158 ;  /* 0x007f009e12007988 */ /* 0x000fe20008000406 */
[----:B------:R-:W-:Y:S01]  /*8860*/  BAR.SYNC.DEFER_BLOCKING 0x0 ;  /* 0x0000000000007b1d */ /* 0x000fe20000010000 */
[----:B0-----:R-:W-:-:S05]  /*8870*/  LOP3.LUT R3, R41, 0x20, RZ, 0x3c, !PT ;  /* 0x0000002029037812 */ /* 0x001fca00078e3cff */
[----:B------:R-:W-:Y:S04]  /*8880*/  LDSM.16.MT88.4 R44, [R41+UR6+0x8000] ;  /* 0x00800006292c783b */ /* 0x000fe80008004200 */
[----:B------:R-:W0:Y:S04]  /*8890*/  LDSM.16.M88.4 R32, [R154+UR6] ;  /* 0x000000069a20783b */ /* 0x000e280008000200 */
[----:B------:R-:W1:Y:S04]  /*88a0*/  LDSM.16.M88.4 R28, [R154+UR6+0x2000] ;  /* 0x002000069a1c783b */ /* 0x000e680008000200 */
[----:B------:R-:W2:Y:S04]  /*88b0*/  LDSM.16.M88.4 R20, [R154+UR6+0x4000] ;  /* 0x004000069a14783b */ /* 0x000ea80008000200 */
[----:B------:R-:W3:Y:S04]  /*88c0*/  LDSM.16.M88.4 R24, [R154+UR6+0x6000] ;  /* 0x006000069a18783b */ /* 0x000ee80008000200 */
[----:B------:R-:W4:Y:S04]  /*88d0*/  LDSM.16.MT88.4 R104, [R3+UR6+0x8000] ;  /* 0x008000060368783b */ /* 0x000f280008004200 */
[----:B------:R-:W4:Y:S04]  /*88e0*/  LDSM.16.MT88.4 R172, [R41+UR6+0x8400] ;  /* 0x0084000629ac783b */ /* 0x000f280008004200 */
[----:B------:R-:W4:Y:S01]  /*88f0*/  LDSM.16.MT88.4 R168, [R3+UR6+0x8400] ;  /* 0x0084000603a8783b */ /* 0x000f220008004200 */
[----:B------:R-:W-:-:S03]  /*8900*/  LOP3.LUT R4, R154, 0x40, RZ, 0x3c, !PT ;  /* 0x000000409a047812 */ /* 0x000fc600078e3cff */
[----:B------:R-:W-:Y:S04]  /*8910*/  LDSM.16.MT88.4 R164, [R41+UR6+0x8800] ;  /* 0x0088000629a4783b */ /* 0x000fe80008004200 */
[----:B------:R-:W4:Y:S04]  /*8920*/  LDSM.16.M88.4 R160, [R4+UR6] ;  /* 0x0000000604a0783b */ /* 0x000f280008000200 */
[----:B------:R-:W4:Y:S01]  /*8930*/  LDSM.16.M88.4 R156, [R4+UR6+0x2000] ;  /* 0x00200006049c783b */ /* 0x000f220008000200 */
[C---:B0-----:R-:W-:Y:S03]  /*8940*/  HMMA.16816.F32.BF16 R48, R44.reuse, R32, RZ ;  /* 0x000000202c30723c */ /* 0x041fe600000418ff */
[----:B------:R-:W0:Y:S04]  /*8950*/  LDSM.16.M88.4 R36, [R4+UR6+0x4000] ;  /* 0x004000060424783b */ /* 0x000e280008000200 */
[----:B------:R-:W0:Y:S01]  /*8960*/  LDSM.16.M88.4 R112, [R4+UR6+0x6000] ;  /* 0x006000060470783b */ /* 0x000e220008000200 */
[C---:B-1----:R-:W-:Y:S03]  /*8970*/  HMMA.16816.F32.BF16 R180, R44.reuse, R28, RZ ;  /* 0x0000001c2cb4723c */ /* 0x042fe600000418ff */
[----:B------:R-:W1:Y:S03]  /*8980*/  LDSM.16.MT88.4 R108, [R3+UR6+0x8800] ;  /* 0x00880006036c783b */ /* 0x000e660008004200 */
[C---:B--2---:R-:W-:Y:S01]  /*8990*/  HMMA.16816.F32.BF16 R176, R44.reuse, R20, RZ ;  /* 0x000000142cb0723c */ /* 0x044fe200000418ff */
[----:B------:R-:W-:Y:S05]  /*89a0*/  LDSM.16.MT88.4 R184, [R41+UR6+0x9400] ;  /* 0x0094000629b8783b */ /* 0x000fea0008004200 */
[----:B---3--:R-:W-:Y:S06]  /*89b0*/  HMMA.16816.F32.BF16 R44, R44, R24, RZ ;  /* 0x000000182c2c723c */ /* 0x008fec00000418ff */
[C---:B----4-:R-:W-:Y:S06]  /*89c0*/  HMMA.16816.F32.BF16 R116, R104.reuse, R28, RZ ;  /* 0x0000001c6874723c */ /* 0x050fec00000418ff */
[C---:B------:R-:W-:Y:S06]  /*89d0*/  HMMA.16816.F32.BF16 R100, R104.reuse, R32, RZ ;  /* 0x000000206864723c */ /* 0x040fec00000418ff */
[C---:B------:R-:W-:Y:S06]  /*89e0*/  HMMA.16816.F32.BF16 R92, R104.reuse, R20, RZ ;  /* 0x00000014685c723c */ /* 0x040fec00000418ff */
[----:B------:R-:W-:Y:S06]  /*89f0*/  HMMA.16816.F32.BF16 R104, R104, R24, RZ ;  /* 0x000000186868723c */ /* 0x000fec00000418ff */
[C---:B------:R-:W-:Y:S06]  /*8a00*/  HMMA.16816.F32.BF16 R48, R172.reuse, R34, R48 ;  /* 0x00000022ac30723c */ /* 0x040fec0000041830 */
[C---:B------:R-:W-:Y:S06]  /*8a10*/  HMMA.16816.F32.BF16 R180, R172.reuse, R30, R180 ;  /* 0x0000001eacb4723c */ /* 0x040fec00000418b4 */
[C---:B------:R-:W-:Y:S06]  /*8a20*/  HMMA.16816.F32.BF16 R176, R172.reuse, R22, R176 ;  /* 0x00000016acb0723c */ /* 0x040fec00000418b0 */
[----:B------:R-:W-:Y:S01]  /*8a30*/  HMMA.16816.F32.BF16 R44, R172, R26, R44 ;  /* 0x0000001aac2c723c */ /* 0x000fe2000004182c */
[----:B------:R-:W-:Y:S05]  /*8a40*/  LDSM.16.MT88.4 R172, [R3+UR6+0x9000] ;  /* 0x0090000603ac783b */ /* 0x000fea0008004200 */
[C---:B------:R-:W-:Y:S01]  /*8a50*/  HMMA.16816.F32.BF16 R116, R168.reuse, R30, R116 ;  /* 0x0000001ea874723c */ /* 0x040fe20000041874 */
[----:B------:R-:W2:Y:S05]  /*8a60*/  LDSM.16.MT88.4 R28, [R41+UR6+0x8c00] ;  /* 0x008c0006291c783b */ /* 0x000eaa0008004200 */
[C---:B------:R-:W-:Y:S01]  /*8a70*/  HMMA.16816.F32.BF16 R100, R168.reuse, R34, R100 ;  /* 0x00000022a864723c */ /* 0x040fe20000041864 */
[----:B------:R-:W-:Y:S05]  /*8a80*/  LDSM.16.MT88.4 R32, [R41+UR6+0x9000] ;  /* 0x009000062920783b */ /* 0x000fea0008004200 */
[C---:B------:R-:W-:Y:S01]  /*8a90*/  HMMA.16816.F32.BF16 R92, R168.reuse, R22, R92 ;  /* 0x00000016a85c723c */ /* 0x040fe2000004185c */
[----:B------:R-:W3:Y:S05]  /*8aa0*/  LDSM.16.MT88.4 R20, [R3+UR6+0x8c00] ;  /* 0x008c00060314783b */ /* 0x000eea0008004200 */
[----:B------:R-:W-:Y:S01]  /*8ab0*/  HMMA.16816.F32.BF16 R104, R168, R26, R104 ;  /* 0x0000001aa868723c */ /* 0x000fe20000041868 */
[----:B------:R-:W-:Y:S04]  /*8ac0*/  LDSM.16.M88.4 R24, [R154+UR6+0x2080] ;  /* 0x002080069a18783b */ /* 0x000fe80008000200 */
[----:B------:R-:W-:Y:S01]  /*8ad0*/  LDSM.16.M88.4 R168, [R154+UR6+0x6080] ;  /* 0x006080069aa8783b */ /* 0x000fe20008000200 */
[C---:B------:R-:W-:Y:S06]  /*8ae0*/  HMMA.16816.F32.BF16 R48, R164.reuse, R160, R48 ;  /* 0x000000a0a430723c */ /* 0x040fec0000041830 */
[C---:B------:R-:W-:Y:S06]  /*8af0*/  HMMA.16816.F32.BF16 R180, R164.reuse, R156, R180 ;  /* 0x0000009ca4b4723c */ /* 0x040fec00000418b4 */
[C---:B0-----:R-:W-:Y:S06]  /*8b00*/  HMMA.16816.F32.BF16 R176, R164.reuse, R36, R176 ;  /* 0x00000024a4b0723c */ /* 0x041fec00000418b0 */
[----:B------:R-:W-:Y:S01]  /*8b10*/  HMMA.16816.F32.BF16 R44, R164, R112, R44 ;  /* 0x00000070a42c723c */ /* 0x000fe2000004182c */
[----:B------:R-:W0:Y:S05]  /*8b20*/  LDSM.16.M88.4 R164, [R154+UR6+0x80] ;  /* 0x000080069aa4783b */ /* 0x000e2a0008000200 */
[C---:B-1----:R-:W-:Y:S06]  /*8b30*/  HMMA.16816.F32.BF16 R100, R108.reuse, R160, R100 ;  /* 0x000000a06c64723c */ /* 0x042fec0000041864 */
[C---:B------:R-:W-:Y:S06]  /*8b40*/  HMMA.16816.F32.BF16 R116, R108.reuse, R156, R116 ;  /* 0x0000009c6c74723c */ /* 0x040fec0000041874 */
[C---:B------:R-:W-:Y:S06]  /*8b50*/  HMMA.16816.F32.BF16 R92, R108.reuse, R36, R92 ;  /* 0x000000246c5c723c */ /* 0x040fec000004185c */
[----:B------:R-:W-:Y:S01]  /*8b60*/  HMMA.16816.F32.BF16 R104, R108, R112, R104 ;  /* 0x000000706c68723c */ /* 0x000fe20000041868 */
[----:B------:R1:W4:Y:S05]  /*8b70*/  LDSM.16.M88.4 R108, [R154+UR6+0x4080] ;  /* 0x004080069a6c783b */ /* 0x00032a0008000200 */
[----:B--2---:R-:W-:Y:S01]  /*8b80*/  HMMA.16816.F32.BF16 R48, R28, R162, R48 ;  /* 0x000000a21c30723c */ /* 0x004fe20000041830 */
[----:B------:R-:W-:-:S02]  /*8b90*/  LOP3.LUT R245, R207, 0x1c, RZ, 0xc0, !PT ;  /* 0x0000001ccff57812 */ /* 0x000fc400078ec0ff */
[----:B------:R-:W-:Y:S01]  /*8ba0*/  SHF.R.U32.HI R89, RZ, 0x3, R251 ;  /* 0x00000003ff597819 */ /* 0x000fe200000116fb */
[----:B-1----:R-:W2:Y:S02]  /*8bb0*/  LDL.64 R154, [R1+0x2f8] ;  /* 0x0002f800019a7983 */ /* 0x002ea40000100a00 */
[C---:B------:R-:W-:Y:S06]  /*8bc0*/  HMMA.16816.F32.BF16 R180, R28.reuse, R158, R180 ;  /* 0x0000009e1cb4723c */ /* 0x040fec00000418b4 */
[C---:B------:R-:W-:Y:S06]  /*8bd0*/  HMMA.16816.F32.BF16 R176, R28.reuse, R38, R176 ;  /* 0x000000261cb0723c */ /* 0x040fec00000418b0 */
[----:B------:R-:W-:Y:S01]  /*8be0*/  HMMA.16816.F32.BF16 R44, R28, R114, R44 ;  /* 0x000000721c2c723c */ /* 0x000fe2000004182c */
[----:B------:R-:W-:Y:S05]  /*8bf0*/  LDSM.16.M88.4 R28, [R4+UR6+0x80] ;  /* 0x00008006041c783b */ /* 0x000fea0008000200 */
[C---:B---3--:R-:W-:Y:S01]  /*8c00*/  HMMA.16816.F32.BF16 R100, R20.reuse, R162, R100 ;  /* 0x000000a21464723c */ /* 0x048fe20000041864 */
[----:B------:R-:W-:Y:S05]  /*8c10*/  LDSM.16.M88.4 R160, [R4+UR6+0x6080] ;  /* 0x0060800604a0783b */ /* 0x000fea0008000200 */
[C---:B------:R-:W-:Y:S01]  /*8c20*/  HMMA.16816.F32.BF16 R116, R20.reuse, R158, R116 ;  /* 0x0000009e1474723c */ /* 0x040fe20000041874 */
[----:B------:R-:W-:Y:S05]  /*8c30*/  LDSM.16.M88.4 R156, [R4+UR6+0x2080] ;  /* 0x00208006049c783b */ /* 0x000fea0008000200 */
[C---:B------:R-:W-:Y:S01]  /*8c40*/  HMMA.16816.F32.BF16 R92, R20.reuse, R38, R92 ;  /* 0x00000026145c723c */ /* 0x040fe2000004185c */
[----:B------:R-:W-:Y:S05]  /*8c50*/  LDSM.16.MT88.4 R36, [R3+UR6+0x9800] ;  /* 0x009800060324783b */ /* 0x000fea0008004200 */
[----:B------:R-:W-:Y:S01]  /*8c60*/  HMMA.16816.F32.BF16 R104, R20, R114, R104 ;  /* 0x000000721468723c */ /* 0x000fe20000041868 */
[----:B------:R-:W1:Y:S04]  /*8c70*/  LDSM.16.MT88.4 R20, [R3+UR6+0x9400] ;  /* 0x009400060314783b */ /* 0x000e680008004200 */
[----:B------:R3:W-:Y:S01]  /*8c80*/  LDSM.16.M88.4 R112, [R4+UR6+0x4080] ;  /* 0x004080060470783b */ /* 0x0007e20008000200 */
[C---:B0-----:R-:W-:Y:S06]  /*8c90*/  HMMA.16816.F32.BF16 R48, R32.reuse, R164, R48 ;  /* 0x000000a42030723c */ /* 0x041fec0000041830 */
[C---:B------:R-:W-:Y:S06]  /*8ca0*/  HMMA.16816.F32.BF16 R180, R32.reuse, R24, R180 ;  /* 0x0000001820b4723c */ /* 0x040fec00000418b4 */
[C---:B----4-:R-:W-:Y:S06]  /*8cb0*/  HMMA.16816.F32.BF16 R176, R32.reuse, R108, R176 ;  /* 0x0000006c20b0723c */ /* 0x050fec00000418b0 */
[----:B------:R-:W-:Y:S01]  /*8cc0*/  HMMA.16816.F32.BF16 R44, R32, R168, R44 ;  /* 0x000000a8202c723c */ /* 0x000fe2000004182c */
[----:B------:R-:W0:Y:S04]  /*8cd0*/  LDSM.16.MT88.4 R32, [R41+UR6+0x9800] ;  /* 0x009800062920783b */ /* 0x000e280008004200 */
[----:B------:R-:W4:Y:S01]  /*8ce0*/  LDSM.16.MT88.4 R40, [R41+UR6+0x9c00] ;  /* 0x009c00062928783b */ /* 0x000f220008004200 */
[C---:B------:R-:W-:Y:S06]  /*8cf0*/  HMMA.16816.F32.BF16 R100, R172.reuse, R164, R100 ;  /* 0x000000a4ac64723c */ /* 0x040fec0000041864 */
[----:B------:R-:W-:Y:S06]  /*8d00*/  HMMA.16816.F32.BF16 R116, R172, R24, R116 ;  /* 0x00000018ac74723c */ /* 0x000fec0000041874 */
[----:B------:R-:W-:-:S12]  /*8d10*/  HMMA.16816.F32.BF16 R48, R184, R166, R48 ;  /* 0x000000a6b830723c */ /* 0x000fd80000041830 */
[----:B-1----:R-:W-:Y:S06]  /*8d20*/  HMMA.16816.F32.BF16 R100, R20, R166, R100 ;  /* 0x000000a61464723c */ /* 0x002fec0000041864 */
[----:B------:R-:W-:Y:S06]  /*8d30*/  HMMA.16816.F32.BF16 R92, R172, R108, R92 ;  /* 0x0000006cac5c723c */ /* 0x000fec000004185c */
[C---:B------:R-:W-:Y:S06]  /*8d40*/  HMMA.16816.F32.BF16 R180, R184.reuse, R26, R180 ;  /* 0x0000001ab8b4723c */ /* 0x040fec00000418b4 */
[----:B------:R-:W-:Y:S06]  /*8d50*/  HMMA.16816.F32.BF16 R176, R184, R110, R176 ;  /* 0x0000006eb8b0723c */ /* 0x000fec00000418b0 */
[----:B------:R-:W-:Y:S01]  /*8d60*/  HMMA.16816.F32.BF16 R104, R172, R168, R104 ;  /* 0x000000a8ac68723c */ /* 0x000fe20000041868 */
[C---:B---3--:R-:W-:Y:S01]  /*8d70*/  LOP3.LUT R4, R209.reuse, 0x60, RZ, 0xc0, !PT ;  /* 0x00000060d1047812 */ /* 0x048fe200078ec0ff */
[----:B------:R-:W3:Y:S04]  /*8d80*/  LDL.64 R108, [R1+0x368] ;  /* 0x00036800016c7983 */ /* 0x000ee80000100a00 */
[----:B------:R-:W-:Y:S01]  /*8d90*/  HMMA.16816.F32.BF16 R116, R20, R26, R116 ;  /* 0x0000001a1474723c */ /* 0x000fe20000041874 */
[----:B------:R1:W4:Y:S05]  /*8da0*/  LDSM.16.MT88.4 R24, [R3+UR6+0x9c00] ;  /* 0x009c00060318783b */ /* 0x00032a0008004200 */
[-C--:B0-----:R-:W-:Y:S06]  /*8db0*/  HMMA.16816.F32.BF16 R48, R32, R28.reuse, R48 ;  /* 0x0000001c2030723c */ /* 0x081fec0000041830 */
[----:B------:R-:W-:Y:S06]  /*8dc0*/  HMMA.16816.F32.BF16 R100, R36, R28, R100 ;  /* 0x0000001c2464723c */ /* 0x000fec0000041864 */
[----:B------:R-:W-:Y:S01]  /*8dd0*/  HMMA.16816.F32.BF16 R92, R20, R110, R92 ;  /* 0x0000006e145c723c */ /* 0x000fe2000004185c */
[----:B-1----:R-:W-:Y:S01]  /*8de0*/  SHF.L.U32 R3, R209, 0x1, RZ ;  /* 0x00000001d1037819 */ /* 0x002fe200000006ff */
[----:B------:R-:W2:Y:S04]  /*8df0*/  LDL.64 R110, [R1+0x390] ;  /* 0x00039000016e7983 */ /* 0x000ea80000100a00 */
[----:B------:R-:W-:Y:S01]  /*8e00*/  HMMA.16816.F32.BF16 R180, R32, R156, R180 ;  /* 0x0000009c20b4723c */ /* 0x000fe200000418b4 */
[----:B------:R-:W-:-:S05]  /*8e10*/  LOP3.LUT R3, R3, 0x6, RZ, 0xc0, !PT ;  /* 0x0000000603037812 */ /* 0x000fca00078ec0ff */
[----:B------:R-:W-:Y:S06]  /*8e20*/  HMMA.16816.F32.BF16 R44, R184, R170, R44 ;  /* 0x000000aab82c723c */ /* 0x000fec000004182c */
[----:B----4-:R-:W-:Y:S06]  /*8e30*/  HMMA.16816.F32.BF16 R48, R40, R30, R48 ;  /* 0x0000001e2830723c */ /* 0x010fec0000041830 */
[----:B------:R-:W-:Y:S01]  /*8e40*/  HMMA.16816.F32.BF16 R116, R36, R156, R116 ;  /* 0x0000009c2474723c */ /* 0x000fe20000041874 */
[----:B------:R-:W-:Y:S01]  /*8e50*/  LEA.HI R3, R4, R3, RZ, 0x1e ;  /* 0x0000000304037211 */ /* 0x000fe200078ff0ff */
[----:B------:R-:W4:Y:S04]  /*8e60*/  LDL.64 R156, [R1+0x310] ;  /* 0x00031000019c7983 */ /* 0x000f280000100a00 */
[----:B------:R-:W-:Y:S01]  /*8e70*/  HMMA.16816.F32.BF16 R176, R32, R112, R176 ;  /* 0x0000007020b0723c */ /* 0x000fe200000418b0 */
[----:B------:R-:W-:-:S05]  /*8e80*/  VIADD R3, R3, UR4 ;  /* 0x0000000403037c36 */ /* 0x000fca0008000000 */
[----:B------:R-:W-:Y:S01]  /*8e90*/  HMMA.16816.F32.BF16 R100, R24, R30, R100 ;  /* 0x0000001e1864723c */ /* 0x000fe20000041864 */
[----:B------:R-:W-:-:S05]  /*8ea0*/  IADD3 R4, R3, 0x20, RZ ;  /* 0x0000002003047810 */ /* 0x000fca0007ffe0ff */
[----:B------:R-:W-:Y:S06]  /*8eb0*/  HMMA.16816.F32.BF16 R104, R20, R170, R104 ;  /* 0x000000aa1468723c */ /* 0x000fec0000041868 */
[----:B------:R-:W-:Y:S01]  /*8ec0*/  HMMA.16816.F32.BF16 R92, R36, R112, R92 ;  /* 0x00000070245c723c */ /* 0x000fe2000004185c */
[-C--:B------:R-:W-:Y:S02]  /*8ed0*/  ISETP.GE.AND P2, PT, R8, R4.reuse, PT ;  /* 0x000000040800720c */ /* 0x080fe40003f46270 */
[----:B------:R-:W-:-:S03]  /*8ee0*/  ISETP.GE.AND P4, PT, R9, R4, PT ;  /* 0x000000040900720c */ /* 0x000fc60003f86270 */
[----:B------:R-:W-:Y:S01]  /*8ef0*/  HMMA.16816.F32.BF16 R180, R40, R158, R180 ;  /* 0x0000009e28b4723c */ /* 0x000fe200000418b4 */
[-C--:B------:R-:W-:Y:S02]  /*8f00*/  ISETP.GE.AND P6, PT, R10, R4.reuse, PT ;  /* 0x000000040a00720c */ /* 0x080fe40003fc6270 */
[----:B------:R-:W-:Y:S01]  /*8f10*/  ISETP.GE.AND P1, PT, R11, R4, PT ;  /* 0x000000040b00720c */ /* 0x000fe20003f26270 */
[----:B------:R-:W-:Y:S01]  /*8f20*/  FMUL R4, R48, UR9 ;  /* 0x0000000930047c20 */ /* 0x000fe20008400000 */
[----:B------:R-:W-:Y:S01]  /*8f30*/  ISETP.GE.AND P3, PT, R8, R3, PT ;  /* 0x000000030800720c */ /* 0x000fe20003f66270 */
[----:B------:R-:W-:Y:S01]  /*8f40*/  HMMA.16816.F32.BF16 R44, R32, R160, R44 ;  /* 0x000000a0202c723c */ /* 0x000fe2000004182c */
[----:B------:R-:W-:Y:S01]  /*8f50*/  FMUL R20, R49, UR9 ;  /* 0x0000000931147c20 */ /* 0x000fe20008400000 */
[----:B------:R-:W-:Y:S01]  /*8f60*/  FMUL R5, R50, UR9 ;  /* 0x0000000932057c20 */ /* 0x000fe20008400000 */
[----:B------:R-:W-:-:S03]  /*8f70*/  FSEL R4, R4, -INF , P3 ;  /* 0xff80000004047808 */ /* 0x000fc60001800000 */
[----:B------:R-:W-:Y:S01]  /*8f80*/  HMMA.16816.F32.BF16 R116, R24, R158, R116 ;  /* 0x0000009e1874723c */ /* 0x000fe20000041874 */
[-C--:B------:R-:W-:Y:S01]  /*8f90*/  ISETP.GT.AND P5, PT, R8, R3.reuse, PT ;  /* 0x000000030800720c */ /* 0x080fe20003fa4270 */
[----:B------:R-:W-:Y:S01]  /*8fa0*/  FMUL R19, R51, UR9 ;  /* 0x0000000933137c20 */ /* 0x000fe20008400000 */
[-C--:B------:R-:W-:Y:S01]  /*8fb0*/  ISETP.GE.AND P3, PT, R9, R3.reuse, PT ;  /* 0x000000030900720c */ /* 0x080fe20003f66270 */
[----:B------:R-:W-:Y:S01]  /*8fc0*/  FMUL R17, R100, UR9 ;  /* 0x0000000964117c20 */ /* 0x000fe20008400000 */
[----:B------:R-:W-:Y:S01]  /*8fd0*/  FSEL R20, R20, -INF , P5 ;  /* 0xff80000014147808 */ /* 0x000fe20002800000 */
[----:B------:R-:W-:Y:S01]  /*8fe0*/  HMMA.16816.F32.BF16 R176, R40, R114, R176 ;  /* 0x0000007228b0723c */ /* 0x000fe200000418b0 */
[----:B------:R-:W-:Y:S01]  /*8ff0*/  FSEL R5, R5, -INF , P3 ;  /* 0xff80000005057808 */ /* 0x000fe20001800000 */
[----:B------:R-:W-:Y:S01]  /*9000*/  FMUL R6, R101, UR9 ;  /* 0x0000000965067c20 */ /* 0x000fe20008400000 */
[-C--:B------:R-:W-:Y:S01]  /*9010*/  ISETP.GT.AND P5, PT, R9, R3.reuse, PT ;  /* 0x000000030900720c */ /* 0x080fe20003fa4270 */
[----:B------:R-:W-:Y:S01]  /*9020*/  FMUL R15, R102, UR9 ;  /* 0x00000009660f7c20 */ /* 0x000fe20008400000 */
[----:B------:R-:W-:Y:S01]  /*9030*/  ISETP.GE.AND P3, PT, R10, R3, PT ;  /* 0x000000030a00720c */ /* 0x000fe20003f66270 */
[----:B------:R-:W-:Y:S01]  /*9040*/  HMMA.16816.F32.BF16 R104, R36, R160, R104 ;  /* 0x000000a02468723c */ /* 0x000fe20000041868 */
[----:B------:R-:W-:-:S02]  /*9050*/  FSEL R19, R19, -INF , P5 ;  /* 0xff80000013137808 */ /* 0x000fc40002800000 */
[----:B------:R-:W-:Y:S01]  /*9060*/  IADD3 R21, R3, 0x21, RZ ;  /* 0x0000002103157810 */ /* 0x000fe20007ffe0ff */
[----:B------:R-:W-:Y:S01]  /*9070*/  FMUL R16, R103, UR9 ;  /* 0x0000000967107c20 */ /* 0x000fe20008400000 */
[----:B------:R-:W-:Y:S01]  /*9080*/  FSEL R17, R17, -INF , P3 ;  /* 0xff80000011117808 */ /* 0x000fe20001800000 */
        /* <DEDUP_REMOVED lines=9> */
[----:B------:R-:W-:Y:S01]  /*9120*/  ISETP.GT.AND P5, PT, R11, R3, PT ;  /* 0x000000030b00720c */ /* 0x000fe20003fa4270 */
[----:B------:R-:W-:Y:S01]  /*9130*/  FMUL R30, R183, UR9 ;  /* 0x00000009b71e7c20 */ /* 0x000fe20008400000 */
[-C--:B------:R-:W-:Y:S01]  /*9140*/  ISETP.GE.AND P3, PT, R8, R21.reuse, PT ;  /* 0x000000150800720c */ /* 0x080fe20003f66270 */
[----:B------:R-:W-:Y:S01]  /*9150*/  FMUL R22, R116, UR9 ;  /* 0x0000000974167c20 */ /* 0x000fe20008400000 */
[----:B------:R-:W-:Y:S01]  /*9160*/  FSEL R16, R16, -INF , P5 ;  /* 0xff80000010107808 */ /* 0x000fe20002800000 */
[----:B------:R-:W-:Y:S01]  /*9170*/  VIADD R31, R3, 0x40 ;  /* 0x00000040031f7836 */ /* 0x000fe20000000000 */
[----:B------:R-:W-:Y:S01]  /*9180*/  FSEL R28, R28, -INF , P2 ;  /* 0xff8000001c1c7808 */ /* 0x000fe20001000000 */
[----:B------:R-:W-:Y:S01]  /*9190*/  FMUL R49, R118, UR9 ;  /* 0x0000000976317c20 */ /* 0x000fe20008400000 */
[----:B------:R-:W-:Y:S01]  /*91a0*/  FSEL R23, R23, -INF , P3 ;  /* 0xff80000017177808 */ /* 0x000fe20001800000 */
[----:B------:R-:W3:Y:S01]  /*91b0*/  LDL.64 R112, [R1+0x380] ;  /* 0x0003800001707983 */ /* 0x000ee20000100a00 */
[----:B------:R-:W-:-:S02]  /*91c0*/  ISETP.GE.AND P5, PT, R9, R21, PT ;  /* 0x000000150900720c */ /* 0x000fc40003fa6270 */
[-C--:B------:R-:W-:Y:S02]  /*91d0*/  ISETP.GE.AND P2, PT, R10, R21.reuse, PT ;  /* 0x000000150a00720c */ /* 0x080fe40003f46270 */
[----:B------:R-:W-:Y:S01]  /*91e0*/  IADD3 R33, R3, 0x41, RZ ;  /* 0x0000004103217810 */ /* 0x000fe20007ffe0ff */
[----:B------:R-:W-:Y:S01]  /*91f0*/  FMUL R50, R119, UR9 ;  /* 0x0000000977327c20 */ /* 0x000fe20008400000 */
[----:B------:R-:W-:Y:S01]  /*9200*/  ISETP.GE.AND P3, PT, R11, R21, PT ;  /* 0x000000150b00720c */ /* 0x000fe20003f66270 */
[----:B------:R-:W-:Y:S01]  /*9210*/  FMUL R21, R117, UR9 ;  /* 0x0000000975157c20 */ /* 0x000fe20008400000 */
[----:B------:R-:W-:Y:S01]  /*9220*/  FSEL R29, R29, -INF , P4 ;  /* 0xff8000001d1d7808 */ /* 0x000fe20002000000 */
[----:B------:R-:W-:Y:S01]  /*9230*/  FMUL R32, R176, UR9 ;  /* 0x00000009b0207c20 */ /* 0x000fe20008400000 */
[----:B------:R-:W-:Y:S01]  /*9240*/  FSEL R30, R30, -INF , P5 ;  /* 0xff8000001e1e7808 */ /* 0x000fe20002800000 */
[----:B------:R-:W-:Y:S01]  /*9250*/  HMMA.16816.F32.BF16 R104, R24, R162, R104 ;  /* 0x000000a21868723c */ /* 0x000fe20000041868 */
[----:B------:R-:W-:Y:S01]  /*9260*/  FSEL R22, R22, -INF , P6 ;  /* 0xff80000016167808 */ /* 0x000fe20003000000 */
[----:B------:R-:W-:Y:S01]  /*9270*/  FMUL R34, R178, UR9 ;  /* 0x00000009b2227c20 */ /* 0x000fe20008400000 */
[----:B------:R-:W-:Y:S01]  /*9280*/  FSEL R21, R21, -INF , P2 ;  /* 0xff80000015157808 */ /* 0x000fe20001000000 */
[----:B------:R-:W-:Y:S01]  /*9290*/  FMUL R94, R94, UR9 ;  /* 0x000000095e5e7c20 */ /* 0x000fe20008400000 */
[-C--:B------:R-:W-:Y:S01]  /*92a0*/  ISETP.GE.AND P4, PT, R8, R31.reuse, PT ;  /* 0x0000001f0800720c */ /* 0x080fe20003f86270 */
[----:B------:R-:W-:Y:S01]  /*92b0*/  FMUL R37, R44, UR9 ;  /* 0x000000092c257c20 */ /* 0x000fe20008400000 */
[-C--:B------:R-:W-:Y:S01]  /*92c0*/  ISETP.GE.AND P5, PT, R9, R31.reuse, PT ;  /* 0x0000001f0900720c */ /* 0x080fe20003fa6270 */
[----:B------:R-:W-:Y:S01]  /*92d0*/  FMUL R36, R45, UR9 ;  /* 0x000000092d247c20 */ /* 0x000fe20008400000 */
[-C--:B------:R-:W-:Y:S01]  /*92e0*/  ISETP.GE.AND P6, PT, R10, R31.reuse, PT ;  /* 0x0000001f0a00720c */ /* 0x080fe20003fc6270 */
[----:B------:R-:W2:Y:S01]  /*92f0*/  LDL.64 R100, [R1+0x398] ;  /* 0x0003980001647983 */ /* 0x000ea20000100a00 */
[----:B------:R-:W-:Y:S01]  /*9300*/  ISETP.GE.AND P2, PT, R11, R31, PT ;  /* 0x0000001f0b00720c */ /* 0x000fe20003f46270 */
[----:B------:R-:W-:Y:S01]  /*9310*/  FMUL R31, R177, UR9 ;  /* 0x00000009b11f7c20 */ /* 0x000fe20008400000 */
[----:B------:R-:W-:Y:S01]  /*9320*/  FSEL R49, R49, -INF , P1 ;  /* 0xff80000031317808 */ /* 0x000fe20000800000 */
[----:B------:R-:W4:Y:S01]  /*9330*/  LDL.64 R102, [R1+0x360] ;  /* 0x0003600001667983 */ /* 0x000f220000100a00 */
[----:B------:R-:W-:-:S02]  /*9340*/  ISETP.GE.AND P1, PT, R8, R33, PT ;  /* 0x000000210800720c */ /* 0x000fc40003f26270 */
[----:B------:R-:W-:Y:S01]  /*9350*/  FSEL R50, R50, -INF , P3 ;  /* 0xff80000032327808 */ /* 0x000fe20001800000 */
[----:B------:R-:W-:Y:S01]  /*9360*/  FMUL R26, R92, UR9 ;  /* 0x000000095c1a7c20 */ /* 0x000fe20008400000 */
[----:B------:R-:W-:Y:S01]  /*9370*/  FSEL R32, R32, -INF , P4 ;  /* 0xff80000020207808 */ /* 0x000fe20002000000 */
[----:B------:R-:W-:Y:S01]  /*9380*/  FMUL R27, R93, UR9 ;  /* 0x000000095d1b7c20 */ /* 0x000fe20008400000 */
[----:B------:R-:W-:Y:S01]  /*9390*/  FSEL R31, R31, -INF , P1 ;  /* 0xff8000001f1f7808 */ /* 0x000fe20000800000 */
[----:B------:R-:W4:Y:S01]  /*93a0*/  LDL.64 R158, [R1+0x218] ;  /* 0x00021800019e7983 */ /* 0x000f220000100a00 */
[-C--:B------:R-:W-:Y:S02]  /*93b0*/  ISETP.GE.AND P3, PT, R9, R33.reuse, PT ;  /* 0x000000210900720c */ /* 0x080fe40003f66270 */
[-C--:B------:R-:W-:Y:S01]  /*93c0*/  ISETP.GE.AND P4, PT, R10, R33.reuse, PT ;  /* 0x000000210a00720c */ /* 0x080fe20003f86270 */
[----:B------:R-:W4:Y:S01]  /*93d0*/  LDL.64 R160, [R1+0x228] ;  /* 0x0002280001a07983 */ /* 0x000f220000100a00 */
[----:B------:R-:W-:Y:S01]  /*93e0*/  ISETP.GE.AND P1, PT, R11, R33, PT ;  /* 0x000000210b00720c */ /* 0x000fe20003f26270 */
[----:B------:R-:W-:Y:S01]  /*93f0*/  FMUL R33, R179, UR9 ;  /* 0x00000009b3217c20 */ /* 0x000fe20008400000 */
[C---:B------:R-:W-:Y:S01]  /*9400*/  IADD3 R24, R3.reuse, 0x60, RZ ;  /* 0x0000006003187810 */ /* 0x040fe20007ffe0ff */
[----:B------:R-:W-:Y:S01]  /*9410*/  VIADD R3, R3, 0x61 ;  /* 0x0000006103037836 */ /* 0x000fe20000000000 */
[----:B------:R-:W-:Y:S01]  /*9420*/  FSEL R34, R34, -INF , P5 ;  /* 0xff80000022227808 */ /* 0x000fe20002800000 */
[----:B------:R-:W-:Y:S01]  /*9430*/  FMUL R25, R95, UR9 ;  /* 0x000000095f197c20 */ /* 0x000fe20008400000 */
[----:B------:R-:W-:-:S02]  /*9440*/  FSEL R33, R33, -INF , P3 ;  /* 0xff80000021217808 */ /* 0x000fc40001800000 */
[----:B------:R-:W-:Y:S02]  /*9450*/  FMNMX R40, R4, R20, !PT ;  /* 0x0000001404287209 */ /* 0x000fe40007800000 */
[----:B------:R-:W-:Y:S01]  /*9460*/  FMNMX R39, R17, R6, !PT ;  /* 0x0000000611277209 */ /* 0x000fe20007800000 */
[----:B------:R-:W-:Y:S01]  /*9470*/  FMUL R35, R46, UR9 ;  /* 0x000000092e237c20 */ /* 0x000fe20008400000 */
[----:B------:R-:W-:Y:S01]  /*9480*/  FSEL R26, R26, -INF , P6 ;  /* 0xff8000001a1a7808 */ /* 0x000fe20003000000 */
[----:B------:R-:W-:Y:S01]  /*9490*/  FMUL R47, R47, UR9 ;  /* 0x000000092f2f7c20 */ /* 0x000fe20008400000 */
[----:B------:R-:W-:Y:S01]  /*94a0*/  FSEL R27, R27, -INF , P4 ;  /* 0xff8000001b1b7808 */ /* 0x000fe20002000000 */
[----:B------:R-:W3:Y:S01]  /*94b0*/  LDL.64 R116, [R1+0x388] ;  /* 0x0003880001747983 */ /* 0x000ee20000100a00 */
[-C--:B------:R-:W-:Y:S02]  /*94c0*/  ISETP.GE.AND P5, PT, R8, R24.reuse, PT ;  /* 0x000000180800720c */ /* 0x080fe40003fa6270 */
[-C--:B------:R-:W-:Y:S01]  /*94d0*/  ISETP.GE.AND P3, PT, R9, R24.reuse, PT ;  /* 0x000000180900720c */ /* 0x080fe20003f66270 */
[----:B------:R-:W4:Y:S01]  /*94e0*/  LDL.64 R118, [R1+0x350] ;  /* 0x0003500001767983 */ /* 0x000f220000100a00 */
[----:B------:R-:W-:-:S02]  /*94f0*/  ISETP.GE.AND P6, PT, R10, R24, PT ;  /* 0x000000180a00720c */ /* 0x000fc40003fc6270 */
[----:B------:R-:W-:Y:S01]  /*9500*/  ISETP.GE.AND P4, PT, R11, R24, PT ;  /* 0x000000180b00720c */ /* 0x000fe20003f86270 */
[----:B------:R-:W4:Y:S01]  /*9510*/  LDL.64 R162, [R1+0x1e8] ;  /* 0x0001e80001a27983 */ /* 0x000f220000100a00 */
[----:B------:R-:W-:Y:S02]  /*9520*/  FSEL R24, R94, -INF , P2 ;  /* 0xff8000005e187808 */ /* 0x000fe40001000000 */
[----:B------:R-:W-:Y:S02]  /*9530*/  ISETP.GE.AND P2, PT, R8, R3, PT ;  /* 0x000000030800720c */ /* 0x000fe40003f46270 */
[----:B------:R-:W-:Y:S02]  /*9540*/  FSEL R25, R25, -INF , P1 ;  /* 0xff80000019197808 */ /* 0x000fe40000800000 */
[----:B------:R-:W-:Y:S02]  /*9550*/  FSEL R37, R37, -INF , P5 ;  /* 0xff80000025257808 */ /* 0x000fe40002800000 */
[----:B------:R-:W-:-:S02]  /*9560*/  FSEL R36, R36, -INF , P2 ;  /* 0xff80000024247808 */ /* 0x000fc40001000000 */
[-C--:B------:R-:W-:Y:S02]  /*9570*/  ISETP.GE.AND P1, PT, R9, R3.reuse, PT ;  /* 0x000000030900720c */ /* 0x080fe40003f26270 */
[-C--:B------:R-:W-:Y:S02]  /*9580*/  ISETP.GE.AND P5, PT, R10, R3.reuse, PT ;  /* 0x000000030a00720c */ /* 0x080fe40003fa6270 */
[----:B------:R-:W-:Y:S02]  /*9590*/  ISETP.GE.AND P2, PT, R11, R3, PT ;  /* 0x000000030b00720c */ /* 0x000fe40003f46270 */
[----:B------:R-:W-:Y:S02]  /*95a0*/  FMNMX R3, R5, R19, !PT ;  /* 0x0000001305037209 */ /* 0x000fe40007800000 */
[----:B------:R-:W-:Y:S02]  /*95b0*/  FMNMX R38, R15, R16, !PT ;  /* 0x000000100f267209 */ /* 0x000fe40007800000 */
[----:B------:R-:W-:-:S02]  /*95c0*/  FMNMX R40, R28, R40, !PT ;  /* 0x000000281c287209 */ /* 0x000fc40007800000 */
[----:B------:R-:W-:Y:S02]  /*95d0*/  FMNMX R3, R29, R3, !PT ;  /* 0x000000031d037209 */ /* 0x000fe40007800000 */
[----:B------:R-:W-:Y:S02]  /*95e0*/  FMNMX R39, R22, R39, !PT ;  /* 0x0000002716277209 */ /* 0x000fe40007800000 */
[----:B------:R-:W-:Y:S02]  /*95f0*/  FMNMX R38, R49, R38, !PT ;  /* 0x0000002631267209 */ /* 0x000fe40007800000 */
[----:B------:R-:W-:Y:S02]  /*9600*/  FMNMX R40, R23, R40, !PT ;  /* 0x0000002817287209 */ /* 0x000fe40007800000 */
[----:B------:R-:W-:Y:S02]  /*9610*/  FMNMX R3, R30, R3, !PT ;  /* 0x000000031e037209 */ /* 0x000fe40007800000 */
[----:B------:R-:W-:-:S02]  /*9620*/  FMNMX R39, R21, R39, !PT ;  /* 0x0000002715277209 */ /* 0x000fc40007800000 */
[----:B------:R-:W-:Y:S01]  /*9630*/  FMNMX R38, R50, R38, !PT ;  /* 0x0000002632267209 */ /* 0x000fe20007800000 */
[----:B------:R-:W-:Y:S01]  /*9640*/  FMUL R93, R104, UR9 ;  /* 0x00000009685d7c20 */ /* 0x000fe20008400000 */
[----:B------:R-:W-:Y:S01]  /*9650*/  FMNMX R40, R32, R40, !PT ;  /* 0x0000002820287209 */ /* 0x000fe20007800000 */
[----:B------:R-:W-:Y:S01]  /*9660*/  FMUL R91, R106, UR9 ;  /* 0x000000096a5b7c20 */ /* 0x000fe20008400000 */
[----:B------:R-:W-:Y:S02]  /*9670*/  FMNMX R3, R34, R3, !PT ;  /* 0x0000000322037209 */ /* 0x000fe40007800000 */
[----:B------:R-:W-:Y:S02]  /*9680*/  FMNMX R39, R26, R39, !PT ;  /* 0x000000271a277209 */ /* 0x000fe40007800000 */
[----:B------:R-:W-:Y:S01]  /*9690*/  FMNMX R38, R24, R38, !PT ;  /* 0x0000002618267209 */ /* 0x000fe20007800000 */
[----:B------:R-:W-:Y:S01]  /*96a0*/  FMUL R92, R105, UR9 ;  /* 0x00000009695c7c20 */ /* 0x000fe20008400000 */
[----:B------:R-:W-:Y:S01]  /*96b0*/  FMNMX R40, R31, R40, !PT ;  /* 0x000000281f287209 */ /* 0x000fe20007800000 */
[----:B------:R-:W-:Y:S01]  /*96c0*/  FMUL R90, R107, UR9 ;  /* 0x000000096b5a7c20 */ /* 0x000fe20008400000 */
[----:B------:R-:W-:Y:S01]  /*96d0*/  FSEL R35, R35, -INF , P3 ;  /* 0xff80000023237808 */ /* 0x000fe20001800000 */
[----:B------:R-:W4:Y:S01]  /*96e0*/  LDL.64 R106, [R1+0x358] ;  /* 0x00035800016a7983 */ /* 0x000f220000100a00 */
[----:B------:R-:W-:-:S02]  /*96f0*/  FMNMX R3, R33, R3, !PT ;  /* 0x0000000321037209 */ /* 0x000fc40007800000 */
[----:B------:R-:W-:Y:S01]  /*9700*/  FSEL R93, R93, -INF , P6 ;  /* 0xff8000005d5d7808 */ /* 0x000fe20003000000 */
[----:B------:R-:W4:Y:S01]  /*9710*/  LDL.64 R104, [R1+0x348] ;  /* 0x0003480001687983 */ /* 0x000f220000100a00 */
[----:B------:R-:W-:Y:S02]  /*9720*/  FMNMX R39, R27, R39, !PT ;  /* 0x000000271b277209 */ /* 0x000fe40007800000 */
[----:B------:R-:W-:Y:S02]  /*9730*/  FSEL R91, R91, -INF , P4 ;  /* 0xff8000005b5b7808 */ /* 0x000fe40002000000 */
[----:B------:R-:W-:Y:S02]  /*9740*/  FMNMX R38, R25, R38, !PT ;  /* 0x0000002619267209 */ /* 0x000fe40007800000 */
[----:B------:R-:W-:Y:S02]  /*9750*/  FMNMX R40, R37, R40, !PT ;  /* 0x0000002825287209 */ /* 0x000fe40007800000 */
[----:B------:R-:W-:-:S02]  /*9760*/  FSEL R94, R47, -INF , P1 ;  /* 0xff8000002f5e7808 */ /* 0x000fc40000800000 */
[----:B------:R-:W-:Y:S02]  /*9770*/  FMNMX R3, R35, R3, !PT ;  /* 0x0000000323037209 */ /* 0x000fe40007800000 */
[----:B------:R-:W-:Y:S02]  /*9780*/  FSEL R92, R92, -INF , P5 ;  /* 0xff8000005c5c7808 */ /* 0x000fe40002800000 */
[----:B------:R-:W-:Y:S02]  /*9790*/  FMNMX R39, R93, R39, !PT ;  /* 0x000000275d277209 */ /* 0x000fe40007800000 */
[----:B------:R-:W-:Y:S02]  /*97a0*/  FSEL R90, R90, -INF , P2 ;  /* 0xff8000005a5a7808 */ /* 0x000fe40001000000 */
[----:B------:R-:W-:Y:S02]  /*97b0*/  FMNMX R38, R91, R38, !PT ;  /* 0x000000265b267209 */ /* 0x000fe40007800000 */
[----:B------:R-:W-:-:S02]  /*97c0*/  FMNMX R40, R36, R40, !PT ;  /* 0x0000002824287209 */ /* 0x000fc40007800000 */
[----:B------:R-:W-:Y:S02]  /*97d0*/  FMNMX R3, R94, R3, !PT ;  /* 0x000000035e037209 */ /* 0x000fe40007800000 */
[----:B------:R-:W-:Y:S02]  /*97e0*/  FMNMX R39, R92, R39, !PT ;  /* 0x000000275c277209 */ /* 0x000fe40007800000 */
[----:B------:R-:W-:Y:S01]  /*97f0*/  FMNMX R38, R90, R38, !PT ;  /* 0x000000265a267209 */ /* 0x000fe20007800000 */
[----:B------:R-:W0:Y:S04]  /*9800*/  SHFL.BFLY PT, R44, R40, 0x2, 0x1f ;  /* 0x0c401f00282c7f89 */ /* 0x000e2800000e0000 */
[----:B------:R-:W1:Y:S04]  /*9810*/  SHFL.BFLY PT, R43, R3, 0x2, 0x1f ;  /* 0x0c401f00032b7f89 */ /* 0x000e6800000e0000 */
[----:B------:R-:W1:Y:S04]  /*9820*/  SHFL.BFLY PT, R42, R39, 0x2, 0x1f ;  /* 0x0c401f00272a7f89 */ /* 0x000e6800000e0000 */
[----:B------:R-:W1:Y:S01]  /*9830*/  SHFL.BFLY PT, R41, R38, 0x2, 0x1f ;  /* 0x0c401f0026297f89 */ /* 0x000e6200000e0000 */
[----:B0-----:R-:W-:-:S02]  /*9840*/  FMNMX R40, R40, R44, !PT ;  /* 0x0000002c28287209 */ /* 0x001fc40007800000 */
[----:B-1----:R-:W-:-:S03]  /*9850*/  FMNMX R3, R3, R43, !PT ;  /* 0x0000002b03037209 */ /* 0x002fc60007800000 */
[----:B------:R-:W0:Y:S01]  /*9860*/  SHFL.BFLY PT, R44, R40, 0x1, 0x1f ;  /* 0x0c201f00282c7f89 */ /* 0x000e2200000e0000 */
[----:B------:R-:W-:-:S03]  /*9870*/  FMNMX R39, R39, R42, !PT ;  /* 0x0000002a27277209 */ /* 0x000fc60007800000 */
[----:B------:R-:W1:Y:S01]  /*9880*/  SHFL.BFLY PT, R43, R3, 0x1, 0x1f ;  /* 0x0c201f00032b7f89 */ /* 0x000e6200000e0000 */
[----:B------:R-:W-:-:S03]  /*9890*/  FMNMX R38, R38, R41, !PT ;  /* 0x0000002926267209 */ /* 0x000fc60007800000 */
[----:B------:R-:W1:Y:S04]  /*98a0*/  SHFL.BFLY PT, R42, R39, 0x1, 0x1f ;  /* 0x0c201f00272a7f89 */ /* 0x000e6800000e0000 */
[----:B------:R-:W1:Y:S01]  /*98b0*/  SHFL.BFLY PT, R41, R38, 0x1, 0x1f ;  /* 0x0c201f0026297f89 */ /* 0x000e6200000e0000 */
[----:B------:R-:W-:-:S04]  /*98c0*/  SHF.R.U32.HI R164, RZ, 0x2, R207 ;  /* 0x00000002ffa47819 */ /* 0x000fc800000116cf */
[----:B------:R-:W-:-:S04]  /*98d0*/  SGXT.U32 R164, R164, 0x3 ;  /* 0x00000003a4a4781a */ /* 0x000fc80000000000 */
[C---:B------:R-:W-:Y:S02]  /*98e0*/  LOP3.LUT R46, R164.reuse, 0x8, RZ, 0xfc, !PT ;  /* 0x00000008a42e7812 */ /* 0x040fe400078efcff */
[C---:B------:R-:W-:Y:S02]  /*98f0*/  LOP3.LUT R115, R164.reuse, 0x10, RZ, 0xfc, !PT ;  /* 0x00000010a4737812 */ /* 0x040fe400078efcff */
[----:B------:R-:W-:Y:S02]  /*9900*/  LOP3.LUT R164, R164, 0x18, RZ, 0xfc, !PT ;  /* 0x00000018a4a47812 */ /* 0x000fe400078efcff */
[----:B------:R-:W-:Y:S02]  /*9910*/  LEA R245, R245, UR6, 0x2 ;  /* 0x00000006f5f57c11 */ /* 0x000fe4000f8e10ff */
[----:B------:R-:W-:Y:S02]  /*9920*/  LOP3.LUT R89, R89, 0xc, RZ, 0xc0, !PT ;  /* 0x0000000c59597812 */ /* 0x000fe400078ec0ff */
[----:B------:R-:W-:-:S02]  /*9930*/  LEA R46, R46, UR6, 0x4 ;  /* 0x000000062e2e7c11 */ /* 0x000fc4000f8e20ff */
[----:B------:R-:W-:Y:S02]  /*9940*/  LEA R115, R115, UR6, 0x4 ;  /* 0x0000000673737c11 */ /* 0x000fe4000f8e20ff */
[----:B------:R-:W-:Y:S02]  /*9950*/  LEA R164, R164, UR6, 0x4 ;  /* 0x00000006a4a47c11 */ /* 0x000fe4000f8e20ff */
[----:B0-----:R-:W-:Y:S02]  /*9960*/  FMNMX R40, R40, R44, !PT ;  /* 0x0000002c28287209 */ /* 0x001fe40007800000 */
[----:B------:R-:W-:Y:S01]  /*9970*/  IADD3 R51, R245, R89, RZ ;  /* 0x00000059f5337210 */ /* 0x000fe20007ffe0ff */
[----:B------:R-:W-:Y:S01]  /*9980*/  BAR.SYNC.DEFER_BLOCKING 0x0 ;  /* 0x0000000000007b1d */ /* 0x000fe20000010000 */
[----:B-1----:R-:W-:Y:S01]  /*9990*/  FMNMX R3, R3, R43, !PT ;  /* 0x0000002b03037209 */ /* 0x002fe20007800000 */
[C---:B------:R-:W-:Y:S01]  /*99a0*/  IMAD.IADD R53, R89.reuse, 0x1, R115 ;  /* 0x0000000159357824 */ /* 0x040fe200078e0273 */
[----:B------:R-:W-:-:S02]  /*99b0*/  IADD3 R52, R89, R46, RZ ;  /* 0x0000002e59347210 */ /* 0x000fc40007ffe0ff */
[----:B------:R-:W-:Y:S02]  /*99c0*/  FMNMX R39, R39, R42, !PT ;  /* 0x0000002a27277209 */ /* 0x000fe40007800000 */
[----:B------:R-:W-:Y:S02]  /*99d0*/  FMNMX R38, R38, R41, !PT ;  /* 0x0000002926267209 */ /* 0x000fe40007800000 */
[----:B------:R-:W-:Y:S01]  /*99e0*/  IADD3 R89, R89, R164, RZ ;  /* 0x000000a459597210 */ /* 0x000fe20007ffe0ff */
[----:B------:R-:W-:Y:S04]  /*99f0*/  @!P0 STS [R51], R40 ;  /* 0x0000002833008388 */ /* 0x000fe80000000800 */
[----:B------:R-:W-:Y:S04]  /*9a00*/  @!P0 STS [R52], R3 ;  /* 0x0000000334008388 */ /* 0x000fe80000000800 */
[----:B------:R-:W-:Y:S04]  /*9a10*/  @!P0 STS [R53], R39 ;  /* 0x0000002735008388 */ /* 0x000fe80000000800 */
[----:B------:R-:W-:Y:S01]  /*9a20*/  @!P0 STS [R89], R38 ;  /* 0x0000002659008388 */ /* 0x000fe20000000800 */
[----:B------:R-:W-:Y:S01]  /*9a30*/  LEA R54, R208, UR6, 0x2 ;  /* 0x00000006d0367c11 */ /* 0x000fe2000f8e10ff */
[----:B------:R-:W-:Y:S06]  /*9a40*/  BAR.SYNC.DEFER_BLOCKING 0x0 ;  /* 0x0000000000007b1d */ /* 0x000fec0000010000 */
[----:B------:R-:W0:Y:S04]  /*9a50*/  LDS R3, [R54] ;  /* 0x0000000036037984 */ /* 0x000e280000000800 */
[----:B0-----:R-:W0:Y:S02]  /*9a60*/  SHFL.BFLY PT, R38, R3, 0x2, 0x1f ;  /* 0x0c401f0003267f89 */ /* 0x001e2400000e0000 */
[----:B0-----:R-:W-:-:S05]  /*9a70*/  FMNMX R38, R3, R38, !PT ;  /* 0x0000002603267209 */ /* 0x001fca0007800000 */
[----:B------:R-:W0:Y:S02]  /*9a80*/  SHFL.BFLY PT, R3, R38, 0x1, 0x1f ;  /* 0x0c201f0026037f89 */ /* 0x000e2400000e0000 */
[----:B0-----:R-:W-:-:S05]  /*9a90*/  FMNMX R3, R38, R3, !PT ;  /* 0x0000000326037209 */ /* 0x001fca0007800000 */
[----:B------:R-:W-:Y:S01]  /*9aa0*/  @!P0 STS [R54], R3 ;  /* 0x0000000336008388 */ /* 0x000fe20000000800 */
[----:B------:R-:W-:Y:S06]  /*9ab0*/  BAR.SYNC.DEFER_BLOCKING 0x0 ;  /* 0x0000000000007b1d */ /* 0x000fec0000010000 */
[----:B------:R-:W0:Y:S04]  /*9ac0*/  LDS R3, [R245] ;  /* 0x00000000f5037984 */ /* 0x000e280000000800 */
[----:B------:R-:W1:Y:S01]  /*9ad0*/  LDS R38, [R46] ;  /* 0x000000002e267984 */ /* 0x000e620000000800 */
[----:B0-----:R-:W-:-:S05]  /*9ae0*/  FMNMX R3, R3, R14, !PT ;  /* 0x0000000e03037209 */ /* 0x001fca0007800000 */
[----:B------:R-:W-:-:S04]  /*9af0*/  FADD R20, R20, -R3 ;  /* 0x8000000314147221 */ /* 0x000fc80000000000 */
[----:B------:R-:W-:Y:S01]  /*9b00*/  FMUL R20, R20, 1.4426950216293334961 ;  /* 0x3fb8aa3b14147820 */ /* 0x000fe20000400000 */
[----:B------:R-:W-:Y:S01]  /*9b10*/  FADD R47, R4, -R3 ;  /* 0x80000003042f7221 */ /* 0x000fe20000000000 */
[----:B-1----:R-:W-:Y:S02]  /*9b20*/  FMNMX R4, R38, R7, !PT ;  /* 0x0000000726047209 */ /* 0x002fe40007800000 */
[----:B------:R0:W-:Y:S03]  /*9b30*/  MUFU.EX2 R48, R20 ;  /* 0x0000001400307308 */ /* 0x0001e60000000800 */
[----:B------:R-:W-:Y:S01]  /*9b40*/  FADD R19, R19, -R4 ;  /* 0x8000000413137221 */ /* 0x000fe20000000000 */
[----:B0-----:R-:W0:Y:S03]  /*9b50*/  LDS R20, [R115] ;  /* 0x0000000073147984 */ /* 0x001e260000000800 */
[----:B------:R-:W-:-:S04]  /*9b60*/  FMUL R19, R19, 1.4426950216293334961 ;  /* 0x3fb8aa3b13137820 */ /* 0x000fc80000400000 */
[----:B------:R1:W-:Y:S01]  /*9b70*/  MUFU.EX2 R39, R19 ;  /* 0x0000001300277308 */ /* 0x0003e20000000800 */
[--C-:B------:R-:W-:Y:S01]  /*9b80*/  FADD R5, R5, -R4.reuse ;  /* 0x8000000405057221 */ /* 0x100fe20000000000 */
[----:B-1----:R-:W1:Y:S03]  /*9b90*/  LDS R19, [R164] ;  /* 0x00000000a4137984 */ /* 0x002e660000000800 */
[----:B------:R-:W-:Y:S01]  /*9ba0*/  FMUL R5, R5, 1.4426950216293334961 ;  /* 0x3fb8aa3b05057820 */ /* 0x000fe20000400000 */
[--C-:B------:R-:W-:Y:S01]  /*9bb0*/  FADD R36, R36, -R3.reuse ;  /* 0x8000000324247221 */ /* 0x100fe20000000000 */
[--C-:B------:R-:W-:Y:S01]  /*9bc0*/  FADD R23, R23, -R3.reuse ;  /* 0x8000000317177221 */ /* 0x100fe20000000000 */
[--C-:B------:R-:W-:Y:S01]  /*9bd0*/  FADD R33, R33, -R4.reuse ;  /* 0x8000000421217221 */ /* 0x100fe20000000000 */
[----:B------:R2:W-:Y:S01]  /*9be0*/  MUFU.EX2 R40, R5 ;  /* 0x0000000500287308 */ /* 0x0005e20000000800 */
[----:B------:R-:W-:Y:S01]  /*9bf0*/  FMUL R36, R36, 1.4426950216293334961 ;  /* 0x3fb8aa3b24247820 */ /* 0x000fe20000400000 */
[----:B------:R-:W-:Y:S01]  /*9c00*/  FMUL R23, R23, 1.4426950216293334961 ;  /* 0x3fb8aa3b17177820 */ /* 0x000fe20000400000 */
[--C-:B------:R-:W-:Y:S01]  /*9c10*/  FADD R31, R31, -R3.reuse ;  /* 0x800000031f1f7221 */ /* 0x100fe20000000000 */
[--C-:B------:R-:W-:Y:S01]  /*9c20*/  FADD R37, R37, -R3.reuse ;  /* 0x8000000325257221 */ /* 0x100fe20000000000 */
[--C-:B------:R-:W-:Y:S01]  /*9c30*/  FADD R29, R29, -R4.reuse ;  /* 0x800000041d1d7221 */ /* 0x100fe20000000000 */
[----:B------:R-:W-:Y:S01]  /*9c40*/  FMUL R47, R47, 1.4426950216293334961 ;  /* 0x3fb8aa3b2f2f7820 */ /* 0x000fe20000400000 */
[--C-:B------:R-:W-:Y:S01]  /*9c50*/  FADD R28, R28, -R3.reuse ;  /* 0x800000031c1c7221 */ /* 0x100fe20000000000 */
[--C-:B------:R-:W-:Y:S01]  /*9c60*/  FADD R30, R30, -R4.reuse ;  /* 0x800000041e1e7221 */ /* 0x100fe20000000000 */
[--C-:B--2---:R-:W-:Y:S01]  /*9c70*/  FADD R5, R34, -R4.reuse ;  /* 0x8000000422057221 */ /* 0x104fe20000000000 */
[----:B------:R-:W-:Y:S01]  /*9c80*/  MUFU.EX2 R38, R36 ;  /* 0x0000002400267308 */ /* 0x000fe20000000800 */
[----:B------:R-:W-:Y:S01]  /*9c90*/  FADD R32, R32, -R3 ;  /* 0x8000000320207221 */ /* 0x000fe20000000000 */
[----:B------:R-:W-:Y:S01]  /*9ca0*/  FADD R94, R94, -R4 ;  /* 0x800000045e5e7221 */ /* 0x000fe20000000000 */
[----:B------:R-:W-:Y:S01]  /*9cb0*/  FMUL R5, R5, 1.4426950216293334961 ;  /* 0x3fb8aa3b05057820 */ /* 0x000fe20000400000 */
[----:B------:R-:W-:Y:S06]  /*9cc0*/  BAR.SYNC.DEFER_BLOCKING 0x0 ;  /* 0x0000000000007b1d */ /* 0x000fec0000010000 */
[----:B------:R0:W-:Y:S01]  /*9cd0*/  MUFU.EX2 R36, R5 ;  /* 0x0000000500247308 */ /* 0x0001e20000000800 */
[----:B------:R-:W-:Y:S01]  /*9ce0*/  FMUL R33, R33, 1.4426950216293334961 ;  /* 0x3fb8aa3b21217820 */ /* 0x000fe20000400000 */
[----:B0-----:R-:W-:-:S06]  /*9cf0*/  FMNMX R5, R20, R13, !PT ;  /* 0x0000000d14057209 */ /* 0x001fcc0007800000 */
[----:B------:R0:W-:Y:S01]  /*9d00*/  MUFU.EX2 R45, R23 ;  /* 0x00000017002d7308 */ /* 0x0001e20000000800 */
[----:B------:R-:W-:Y:S01]  /*9d10*/  FADD R6, R6, -R5 ;  /* 0x8000000506067221 */ /* 0x000fe20000000000 */
[----:B0-----:R-:W-:-:S03]  /*9d20*/  FADD R23, R35, -R4 ;  /* 0x8000000423177221 */ /* 0x001fc60000000000 */
[----:B------:R-:W-:Y:S01]  /*9d30*/  FMUL R6, R6, 1.4426950216293334961 ;  /* 0x3fb8aa3b06067820 */ /* 0x000fe20000400000 */
[----:B------:R-:W-:Y:S01]  /*9d40*/  FMUL R23, R23, 1.4426950216293334961 ;  /* 0x3fb8aa3b17177820 */ /* 0x000fe20000400000 */
[----:B------:R-:W-:Y:S01]  /*9d50*/  FADD R17, R17, -R5 ;  /* 0x8000000511117221 */ /* 0x000fe20000000000 */
[----:B------:R-:W-:Y:S01]  /*9d60*/  MUFU.EX2 R35, R33 ;  /* 0x0000002100237308 */ /* 0x000fe20000000800 */
[----:B------:R-:W-:Y:S02]  /*9d70*/  FMUL R31, R31, 1.4426950216293334961 ;  /* 0x3fb8aa3b1f1f7820 */ /* 0x000fe40000400000 */
[----:B------:R-:W-:-:S05]  /*9d80*/  FMUL R17, R17, 1.4426950216293334961 ;  /* 0x3fb8aa3b11117820 */ /* 0x000fca0000400000 */
[----:B------:R-:W-:Y:S01]  /*9d90*/  MUFU.EX2 R33, R23 ;  /* 0x0000001700217308 */ /* 0x000fe20000000800 */
[----:B------:R-:W-:Y:S01]  /*9da0*/  FADD R26, R26, -R5 ;  /* 0x800000051a1a7221 */ /* 0x000fe20000000000 */
[----:B------:R-:W-:-:S06]  /*9db0*/  FMUL R37, R37, 1.4426950216293334961 ;  /* 0x3fb8aa3b25257820 */ /* 0x000fcc0000400000 */
[----:B------:R1:W-:Y:S01]  /*9dc0*/  MUFU.EX2 R23, R6 ;  /* 0x0000000600177308 */ /* 0x0003e20000000800 */
[----:B------:R-:W-:Y:S01]  /*9dd0*/  FMUL R29, R29, 1.4426950216293334961 ;  /* 0x3fb8aa3b1d1d7820 */ /* 0x000fe20000400000 */
[----:B-1----:R-:W-:-:S06]  /*9de0*/  FMNMX R6, R19, R55, !PT ;  /* 0x0000003713067209 */ /* 0x002fcc0007800000 */
[----:B------:R-:W-:Y:S01]  /*9df0*/  MUFU.EX2 R42, R31 ;  /* 0x0000001f002a7308 */ /* 0x000fe20000000800 */
[--C-:B------:R-:W-:Y:S01]  /*9e00*/  FADD R21, R21, -R5.reuse ;  /* 0x8000000515157221 */ /* 0x100fe20000000000 */
[----:B------:R-:W-:Y:S01]  /*9e10*/  FMUL R26, R26, 1.4426950216293334961 ;  /* 0x3fb8aa3b1a1a7820 */ /* 0x000fe20000400000 */
[----:B------:R-:W-:Y:S01]  /*9e20*/  FADD R27, R27, -R5 ;  /* 0x800000051b1b7221 */ /* 0x000fe20000000000 */
[----:B------:R-:W-:-:S04]  /*9e30*/  FADD R16, R16, -R6 ;  /* 0x8000000610107221 */ /* 0x000fc80000000000 */
[----:B------:R0:W-:Y:S01]  /*9e40*/  MUFU.EX2 R31, R17 ;  /* 0x00000011001f7308 */ /* 0x0001e20000000800 */
[--C-:B------:R-:W-:Y:S01]  /*9e50*/  FADD R49, R49, -R6.reuse ;  /* 0x8000000631317221 */ /* 0x100fe20000000000 */
[----:B------:R-:W-:Y:S01]  /*9e60*/  FADD R22, R22, -R5 ;  /* 0x8000000516167221 */ /* 0x000fe20000000000 */
[----:B------:R-:W-:Y:S01]  /*9e70*/  FMUL R16, R16, 1.4426950216293334961 ;  /* 0x3fb8aa3b10107820 */ /* 0x000fe20000400000 */
[----:B0-----:R-:W-:-:S04]  /*9e80*/  FADD R17, R15, -R6 ;  /* 0x800000060f117221 */ /* 0x001fc80000000000 */
[----:B------:R-:W-:Y:S01]  /*9e90*/  MUFU.EX2 R41, R37 ;  /* 0x0000002500297308 */ /* 0x000fe20000000800 */
[----:B------:R-:W-:Y:S01]  /*9ea0*/  FMUL R17, R17, 1.4426950216293334961 ;  /* 0x3fb8aa3b11117820 */ /* 0x000fe20000400000 */
[----:B------:R-:W-:Y:S01]  /*9eb0*/  FMUL R28, R28, 1.4426950216293334961 ;  /* 0x3fb8aa3b1c1c7820 */ /* 0x000fe20000400000 */
[----:B------:R-:W-:Y:S01]  /*9ec0*/  FMUL R30, R30, 1.4426950216293334961 ;  /* 0x3fb8aa3b1e1e7820 */ /* 0x000fe20000400000 */
[----:B------:R-:W-:-:S04]  /*9ed0*/  FMUL R20, R21, 1.4426950216293334961 ;  /* 0x3fb8aa3b15147820 */ /* 0x000fc80000400000 */
[----:B------:R-:W-:Y:S01]  /*9ee0*/  MUFU.EX2 R37, R29 ;  /* 0x0000001d00257308 */ /* 0x000fe20000000800 */
[----:B------:R-:W-:Y:S01]  /*9ef0*/  FMUL R21, R27, 1.4426950216293334961 ;  /* 0x3fb8aa3b1b157820 */ /* 0x000fe20000400000 */
[----:B------:R-:W-:Y:S01]  /*9f00*/  FADD R50, R50, -R6 ;  /* 0x8000000632327221 */ /* 0x000fe20000000000 */
[----:B------:R-:W-:-:S05]  /*9f10*/  FMUL R22, R22, 1.4426950216293334961 ;  /* 0x3fb8aa3b16167820 */ /* 0x000fca0000400000 */
[----:B------:R-:W0:Y:S01]  /*9f20*/  MUFU.EX2 R47, R47 ;  /* 0x0000002f002f7308 */ /* 0x000e220000000800 */
[----:B------:R-:W-:-:S07]  /*9f30*/  FMUL R19, R50, 1.4426950216293334961 ;  /* 0x3fb8aa3b32137820 */ /* 0x000fce0000400000 */
[----:B------:R1:W-:Y:S01]  /*9f40*/  MUFU.EX2 R29, R26 ;  /* 0x0000001a001d7308 */ /* 0x0003e20000000800 */
[----:B------:R-:W-:Y:S01]  /*9f50*/  FADD R24, R24, -R6 ;  /* 0x8000000618187221 */ /* 0x000fe20000000000 */
[----:B------:R-:W-:-:S06]  /*9f60*/  FMUL R32, R32, 1.4426950216293334961 ;  /* 0x3fb8aa3b20207820 */ /* 0x000fcc0000400000 */
[----:B------:R-:W-:Y:S01]  /*9f70*/  MUFU.EX2 R27, R17 ;  /* 0x00000011001b7308 */ /* 0x000fe20000000800 */
[----:B-1----:R-:W-:Y:S01]  /*9f80*/  FMUL R26, R49, 1.4426950216293334961 ;  /* 0x3fb8aa3b311a7820 */ /* 0x002fe20000400000 */
[----:B------:R-:W-:-:S06]  /*9f90*/  FADD R92, R92, -R5 ;  /* 0x800000055c5c7221 */ /* 0x000fcc0000000000 */
[----:B------:R1:W-:Y:S01]  /*9fa0*/  MUFU.EX2 R17, R16 ;  /* 0x0000001000117308 */ /* 0x0003e20000000800 */
[----:B------:R-:W-:-:S07]  /*9fb0*/  FMUL R24, R24, 1.4426950216293334961 ;  /* 0x3fb8aa3b18187820 */ /* 0x000fce0000400000 */
[----:B------:R2:W3:Y:S01]  /*9fc0*/  MUFU.EX2 R44, R28 ;  /* 0x0000001c002c7308 */ /* 0x0004e20000000800 */
[----:B-1----:R-:W-:-:S07]  /*9fd0*/  FADD R16, R25, -R6 ;  /* 0x8000000619107221 */ /* 0x002fce0000000000 */
[----:B------:R-:W-:Y:S01]  /*9fe0*/  MUFU.EX2 R34, R30 ;  /* 0x0000001e00227308 */ /* 0x000fe20000000800 */
[----:B------:R-:W-:-:S07]  /*9ff0*/  FADD R93, R93, -R5 ;  /* 0x800000055d5d7221 */ /* 0x000fce0000000000 */
[----:B------:R-:W1:Y:S01]  /*a000*/  MUFU.EX2 R30, R22 ;  /* 0x00000016001e7308 */ /* 0x000e620000000800 */
[----:B------:R-:W-:Y:S01]  /*a010*/  FMUL R92, R92, 1.4426950216293334961 ;  /* 0x3fb8aa3b5c5c7820 */ /* 0x000fe20000400000 */
[----:B------:R-:W-:-:S06]  /*a020*/  FADD R91, R91, -R6 ;  /* 0x800000065b5b7221 */ /* 0x000fcc0000000000 */
[----:B------:R-:W4:Y:S01]  /*a030*/  MUFU.EX2 R26, R26 ;  /* 0x0000001a001a7308 */ /* 0x000f220000000800 */
[----:B------:R-:W-:Y:S01]  /*a040*/  FMUL R16, R16, 1.4426950216293334961 ;  /* 0x3fb8aa3b10107820 */ /* 0x000fe20000400000 */
[----:B------:R-:W-:-:S06]  /*a050*/  FADD R90, R90, -R6 ;  /* 0x800000065a5a7221 */ /* 0x000fcc0000000000 */
[----:B------:R-:W4:Y:S01]  /*a060*/  MUFU.EX2 R20, R20 ;  /* 0x0000001400147308 */ /* 0x000f220000000800 */
[----:B--2---:R-:W-:-:S07]  /*a070*/  FMUL R28, R93, 1.4426950216293334961 ;  /* 0x3fb8aa3b5d1c7820 */ /* 0x004fce0000400000 */
[----:B------:R-:W2:Y:S08]  /*a080*/  MUFU.EX2 R19, R19 ;  /* 0x0000001300137308 */ /* 0x000eb00000000800 */
[----:B------:R0:W2:Y:S08]  /*a090*/  MUFU.EX2 R43, R32 ;  /* 0x00000020002b7308 */ /* 0x0000b00000000800 */
[----:B------:R3:W2:Y:S01]  /*a0a0*/  MUFU.EX2 R25, R24 ;  /* 0x0000001800197308 */ /* 0x0006a20000000800 */
[----:B0-----:R-:W-:Y:S01]  /*a0b0*/  FMUL R32, R94, 1.4426950216293334961 ;  /* 0x3fb8aa3b5e207820 */ /* 0x001fe20000400000 */
[----:B------:R-:W-:-:S06]  /*a0c0*/  FADD R94, R47, R48 ;  /* 0x000000302f5e7221 */ /* 0x000fcc0000000000 */
[----:B------:R0:W-:Y:S01]  /*a0d0*/  MUFU.EX2 R15, R92 ;  /* 0x0000005c000f7308 */ /* 0x0001e20000000800 */
[----:B---3--:R-:W-:Y:S01]  /*a0e0*/  FMUL R24, R91, 1.4426950216293334961 ;  /* 0x3fb8aa3b5b187820 */ /* 0x008fe20000400000 */
[----:B------:R-:W-:Y:S01]  /*a0f0*/  FADD R91, R31, R23 ;  /* 0x000000171f5b7221 */ /* 0x000fe20000000000 */
[----:B------:R-:W-:-:S05]  /*a100*/  FADD R94, R44, R94 ;  /* 0x0000005e2c5e7221 */ /* 0x000fca0000000000 */
[----:B------:R-:W3:Y:S01]  /*a110*/  MUFU.EX2 R21, R21 ;  /* 0x0000001500157308 */ /* 0x000ee20000000800 */
[----:B0-----:R-:W-:Y:S01]  /*a120*/  FADD R92, R40, R39 ;  /* 0x00000027285c7221 */ /* 0x001fe20000000000 */
[----:B-1----:R-:W-:-:S06]  /*a130*/  FADD R91, R30, R91 ;  /* 0x0000005b1e5b7221 */ /* 0x002fcc0000000000 */
[----:B------:R0:W1:Y:S01]  /*a140*/  MUFU.EX2 R22, R16 ;  /* 0x0000001000167308 */ /* 0x0000620000000800 */
[----:B------:R-:W-:Y:S01]  /*a150*/  FADD R92, R37, R92 ;  /* 0x0000005c255c7221 */ /* 0x000fe20000000000 */
[----:B------:R-:W-:Y:S01]  /*a160*/  FADD R94, R45, R94 ;  /* 0x0000005e2d5e7221 */ /* 0x000fe20000000000 */
[----:B0-----:R-:W-:Y:S01]  /*a170*/  FMUL R16, R90, 1.4426950216293334961 ;  /* 0x3fb8aa3b5a107820 */ /* 0x001fe20000400000 */
[----:B------:R-:W-:-:S04]  /*a180*/  FADD R90, R27, R17 ;  /* 0x000000111b5a7221 */ /* 0x000fc80000000000 */
[----:B------:R-:W0:Y:S01]  /*a190*/  MUFU.EX2 R28, R28 ;  /* 0x0000001c001c7308 */ /* 0x000e220000000800 */
[----:B------:R-:W-:Y:S01]  /*a1a0*/  FADD R92, R34, R92 ;  /* 0x0000005c225c7221 */ /* 0x000fe20000000000 */
[----:B----4-:R-:W-:Y:S01]  /*a1b0*/  FADD R90, R26, R90 ;  /* 0x0000005a1a5a7221 */ /* 0x010fe20000000000 */
[----:B------:R-:W-:-:S05]  /*a1c0*/  FADD R91, R20, R91 ;  /* 0x0000005b145b7221 */ /* 0x000fca0000000000 */
[----:B------:R-:W4:Y:S01]  /*a1d0*/  MUFU.EX2 R24, R24 ;  /* 0x0000001800187308 */ /* 0x000f220000000800 */
[----:B--2---:R-:W-:Y:S01]  /*a1e0*/  FADD R90, R19, R90 ;  /* 0x0000005a135a7221 */ /* 0x004fe20000000000 */
[----:B------:R-:W-:Y:S01]  /*a1f0*/  FADD R94, R43, R94 ;  /* 0x0000005e2b5e7221 */ /* 0x000fe20000000000 */
[----:B------:R-:W-:-:S05]  /*a200*/  FADD R92, R36, R92 ;  /* 0x0000005c245c7221 */ /* 0x000fca0000000000 */
[----:B------:R-:W2:Y:S01]  /*a210*/  MUFU.EX2 R32, R32 ;  /* 0x0000002000207308 */ /* 0x000ea20000000800 */
[----:B------:R-:W-:Y:S01]  /*a220*/  FADD R91, R29, R91 ;  /* 0x0000005b1d5b7221 */ /* 0x000fe20000000000 */
[----:B------:R-:W-:-:S06]  /*a230*/  FADD R90, R25, R90 ;  /* 0x0000005a195a7221 */ /* 0x000fcc0000000000 */
[----:B------:R-:W2:Y:S01]  /*a240*/  MUFU.EX2 R16, R16 ;  /* 0x0000001000107308 */ /* 0x000ea20000000800 */
[----:B------:R-:W-:Y:S01]  /*a250*/  FADD R94, R42, R94 ;  /* 0x0000005e2a5e7221 */ /* 0x000fe20000000000 */
[----:B------:R-:W-:Y:S01]  /*a260*/  FADD R92, R35, R92 ;  /* 0x0000005c235c7221 */ /* 0x000fe20000000000 */
[----:B---3--:R-:W-:Y:S01]  /*a270*/  FADD R91, R21, R91 ;  /* 0x0000005b155b7221 */ /* 0x008fe20000000000 */
[----:B-1----:R-:W-:Y:S01]  /*a280*/  FADD R90, R22, R90 ;  /* 0x0000005a165a7221 */ /* 0x002fe20000000000 */
[----:B------:R-:W-:Y:S01]  /*a290*/  FADD R94, R41, R94 ;  /* 0x0000005e295e7221 */ /* 0x000fe20000000000 */
[----:B------:R-:W-:Y:S01]  /*a2a0*/  FADD R92, R33, R92 ;  /* 0x0000005c215c7221 */ /* 0x000fe20000000000 */
[----:B0-----:R-:W-:Y:S01]  /*a2b0*/  FADD R91, R28, R91 ;  /* 0x0000005b1c5b7221 */ /* 0x001fe20000000000 */
[----:B----4-:R-:W-:Y:S01]  /*a2c0*/  FADD R90, R24, R90 ;  /* 0x0000005a185a7221 */ /* 0x010fe20000000000 */
[----:B------:R-:W-:Y:S01]  /*a2d0*/  FADD R94, R38, R94 ;  /* 0x0000005e265e7221 */ /* 0x000fe20000000000 */
[----:B--2---:R-:W-:Y:S01]  /*a2e0*/  FADD R92, R32, R92 ;  /* 0x0000005c205c7221 */ /* 0x004fe20000000000 */
[----:B------:R-:W-:-:S03]  /*a2f0*/  FADD R91, R15, R91 ;  /* 0x0000005b0f5b7221 */ /* 0x000fc60000000000 */
[----:B------:R-:W0:Y:S01]  /*a300*/  SHFL.BFLY PT, R95, R94, 0x2, 0x1f ;  /* 0x0c401f005e5f7f89 */ /* 0x000e2200000e0000 */
[----:B------:R-:W-:-:S03]  /*a310*/  FADD R90, R16, R90 ;  /* 0x0000005a105a7221 */ /* 0x000fc60000000000 */
[----:B------:R-:W1:Y:S04]  /*a320*/  SHFL.BFLY PT, R93, R92, 0x2, 0x1f ;  /* 0x0c401f005c5d7f89 */ /* 0x000e6800000e0000 */
[----:B------:R-:W2:Y:S04]  /*a330*/  SHFL.BFLY PT, R50, R91, 0x2, 0x1f ;  /* 0x0c401f005b327f89 */ /* 0x000ea800000e0000 */
[----:B------:R-:W3:Y:S01]  /*a340*/  SHFL.BFLY PT, R49, R90, 0x2, 0x1f ;  /* 0x0c401f005a317f89 */ /* 0x000ee200000e0000 */
[----:B0-----:R-:W-:Y:S01]  /*a350*/  FADD R95, R94, R95 ;  /* 0x0000005f5e5f7221 */ /* 0x001fe20000000000 */
[----:B-1----:R-:W-:-:S04]  /*a360*/  FADD R93, R92, R93 ;  /* 0x0000005d5c5d7221 */ /* 0x002fc80000000000 */
[----:B------:R-:W0:Y:S01]  /*a370*/  SHFL.BFLY PT, R94, R95, 0x1, 0x1f ;  /* 0x0c201f005f5e7f89 */ /* 0x000e2200000e0000 */
[----:B--2---:R-:W-:-:S03]  /*a380*/  FADD R50, R91, R50 ;  /* 0x000000325b327221 */ /* 0x004fc60000000000 */
[----:B------:R-:W1:Y:S01]  /*a390*/  SHFL.BFLY PT, R92, R93, 0x1, 0x1f ;  /* 0x0c201f005d5c7f89 */ /* 0x000e6200000e0000 */
[----:B---3--:R-:W-:-:S03]  /*a3a0*/  FADD R91, R90, R49 ;  /* 0x000000315a5b7221 */ /* 0x008fc60000000000 */
[----:B------:R-:W2:Y:S04]  /*a3b0*/  SHFL.BFLY PT, R90, R50, 0x1, 0x1f ;  /* 0x0c201f00325a7f89 */ /* 0x000ea800000e0000 */
[----:B------:R-:W3:Y:S01]  /*a3c0*/  SHFL.BFLY PT, R49, R91, 0x1, 0x1f ;  /* 0x0c201f005b317f89 */ /* 0x000ee200000e0000 */
[----:B0-----:R-:W-:Y:S01]  /*a3d0*/  FADD R94, R95, R94 ;  /* 0x0000005e5f5e7221 */ /* 0x001fe20000000000 */
[----:B-1----:R-:W-:-:S04]  /*a3e0*/  FADD R92, R93, R92 ;  /* 0x0000005c5d5c7221 */ /* 0x002fc80000000000 */
[----:B------:R-:W-:Y:S01]  /*a3f0*/  @!P0 STS [R51], R94 ;  /* 0x0000005e33008388 */ /* 0x000fe20000000800 */
[----:B--2---:R-:W-:-:S03]  /*a400*/  FADD R90, R50, R90 ;  /* 0x0000005a325a7221 */ /* 0x004fc60000000000 */
[----:B------:R-:W-:Y:S01]  /*a410*/  @!P0 STS [R52], R92 ;  /* 0x0000005c34008388 */ /* 0x000fe20000000800 */
[----:B---3--:R-:W-:-:S03]  /*a420*/  FADD R49, R91, R49 ;  /* 0x000000315b317221 */ /* 0x008fc60000000000 */
[----:B------:R-:W-:Y:S04]  /*a430*/  @!P0 STS [R53], R90 ;  /* 0x0000005a35008388 */ /* 0x000fe80000000800 */
[----:B------:R-:W-:Y:S01]  /*a440*/  @!P0 STS [R89], R49 ;  /* 0x0000003159008388 */ /* 0x000fe20000000800 */
[----:B------:R-:W-:Y:S06]  /*a450*/  BAR.SYNC.DEFER_BLOCKING 0x0 ;  /* 0x0000000000007b1d */ /* 0x000fec0000010000 */
[----:B------:R-:W0:Y:S04]  /*a460*/  LDS R49, [R54] ;  /* 0x0000000036317984 */ /* 0x000e280000000800 */
[----:B0-----:R-:W0:Y:S02]  /*a470*/  SHFL.BFLY PT, R50, R49, 0x2, 0x1f ;  /* 0x0c401f0031327f89 */ /* 0x001e2400000e0000 */
[----:B0-----:R-:W-:-:S05]  /*a480*/  FADD R49, R49, R50 ;  /* 0x0000003231317221 */ /* 0x001fca0000000000 */
[----:B------:R-:W0:Y:S02]  /*a490*/  SHFL.BFLY PT, R50, R49, 0x1, 0x1f ;  /* 0x0c201f0031327f89 */ /* 0x000e2400000e0000 */
[----:B0-----:R-:W-:-:S05]  /*a4a0*/  FADD R49, R49, R50 ;  /* 0x0000003231317221 */ /* 0x001fca0000000000 */
[----:B------:R0:W-:Y:S01]  /*a4b0*/  @!P0 STS [R54], R49 ;  /* 0x0000003136008388 */ /* 0x0001e20000000800 */
[----:B------:R-:W-:Y:S01]  /*a4c0*/  BAR.SYNC.DEFER_BLOCKING 0x0 ;  /* 0x0000000000007b1d */ /* 0x000fe20000010000 */
[----:B------:R-:W-:-:S04]  /*a4d0*/  IMAD.WIDE R94, R2, 0x2, R228 ;  /* 0x00000002025e7825 */ /* 0x000fc800078e02e4 */
[C---:B------:R-:W-:Y:S01]  /*a4e0*/  IMAD.WIDE R92, R2.reuse, 0x2, R226 ;  /* 0x00000002025c7825 */ /* 0x040fe200078e02e2 */
[----:B------:R1:W2:Y:S04]  /*a4f0*/  LDG.E.U16 R239, desc[UR10][R94.64] ;  /* 0x0000000a5eef7981 */ /* 0x0002a8000c1e1500 */
[----:B------:R3:W4:Y:S01]  /*a500*/  LDG.E.U16 R237, desc[UR10][R92.64] ;  /* 0x0000000a5ced7981 */ /* 0x000722000c1e1500 */
[----:B------:R-:W-:-:S03]  /*a510*/  IMAD.WIDE R52, R2, 0x2, R124 ;  /* 0x0000000202347825 */ /* 0x000fc600078e027c */
[----:B------:R-:W2:Y:S01]  /*a520*/  LDS R164, [R164] ;  /* 0x00000000a4a47984 */ /* 0x000ea20000000800 */
[----:B-1----:R-:W-:-:S03]  /*a530*/  IMAD.WIDE R94, R2, 0x2, R218 ;  /* 0x00000002025e7825 */ /* 0x002fc600078e02da */
[----:B------:R-:W4:Y:S01]  /*a540*/  LDG.E.U16 R243, desc[UR10][R52.64] ;  /* 0x0000000a34f37981 */ /* 0x000f22000c1e1500 */
[----:B---3--:R-:W-:-:S03]  /*a550*/  IMAD.WIDE R92, R2, 0x2, R216 ;  /* 0x00000002025c7825 */ /* 0x008fc600078e02d8 */
[----:B------:R1:W3:Y:S04]  /*a560*/  LDG.E.U16 R229, desc[UR10][R94.64] ;  /* 0x0000000a5ee57981 */ /* 0x0002e8000c1e1500 */
[----:B------:R0:W3:Y:S01]  /*a570*/  LDG.E.U16 R227, desc[UR10][R92.64] ;  /* 0x0000000a5ce37981 */ /* 0x0000e2000c1e1500 */
[----:B------:R-:W-:-:S04]  /*a580*/  IMAD.WIDE R90, R2, 0x2, R224 ;  /* 0x00000002025a7825 */ /* 0x000fc800078e02e0 */
[----:B------:R-:W-:Y:S01]  /*a590*/  FADD R55, -R6, R55 ;  /* 0x0000003706377221 */ /* 0x000fe20000000100 */
[----:B------:R-:W-:Y:S01]  /*a5a0*/  LDS R115, [R115] ;  /* 0x0000000073737984 */ /* 0x000fe20000000800 */
[----:B-1----:R-:W-:-:S03]  /*a5b0*/  IMAD.WIDE R94, R2, 0x2, R100 ;  /* 0x00000002025e7825 */ /* 0x002fc600078e0264 */
[----:B------:R-:W2:Y:S01]  /*a5c0*/  LDL.64 R100, [R1+0x340] ;  /* 0x0003400001647983 */ /* 0x000ea20000100a00 */
[----:B0-----:R-:W-:-:S03]  /*a5d0*/  IMAD.WIDE R92, R2, 0x2, R110 ;  /* 0x00000002025c7825 */ /* 0x001fc600078e026e */
[----:B------:R-:W4:Y:S01]  /*a5e0*/  LDL.64 R110, [R1+0x338] ;  /* 0x00033800016e7983 */ /* 0x000f220000100a00 */
[----:B------:R-:W-:-:S03]  /*a5f0*/  IMAD.WIDE R50, R2, 0x2, R230 ;  /* 0x0000000202327825 */ /* 0x000fc600078e02e6 */
[----:B------:R0:W3:Y:S01]  /*a600*/  LDG.E.U16 R235, desc[UR10][R90.64] ;  /* 0x0000000a5aeb7981 */ /* 0x0000e2000c1e1500 */
[----:B------:R-:W-:-:S03]  /*a610*/  IMAD.WIDE R52, R2, 0x2, R222 ;  /* 0x0000000202347825 */ /* 0x000fc600078e02de */
[----:B------:R1:W3:Y:S04]  /*a620*/  LDG.E.U16 R241, desc[UR10][R50.64] ;  /* 0x0000000a32f17981 */ /* 0x0002e8000c1e1500 */
[----:B------:R1:W3:Y:S01]  /*a630*/  LDG.E.U16 R233, desc[UR10][R52.64] ;  /* 0x0000000a34e97981 */ /* 0x0002e2000c1e1500 */
[----:B0-----:R-:W-:-:S03]  /*a640*/  IMAD.WIDE R90, R2, 0x2, R214 ;  /* 0x00000002025a7825 */ /* 0x001fc600078e02d6 */
[----:B------:R0:W3:Y:S01]  /*a650*/  LDG.E.U16 R219, desc[UR10][R94.64] ;  /* 0x0000000a5edb7981 */ /* 0x0000e2000c1e1500 */
[----:B-1----:R-:W-:-:S03]  /*a660*/  IMAD.WIDE R50, R2, 0x2, R220 ;  /* 0x0000000202327825 */ /* 0x002fc600078e02dc */
[----:B------:R1:W3:Y:S01]  /*a670*/  LDG.E.U16 R225, desc[UR10][R90.64] ;  /* 0x0000000a5ae17981 */ /* 0x0002e2000c1e1500 */
[----:B------:R-:W-:-:S03]  /*a680*/  IMAD.WIDE R52, R2, 0x2, R212 ;  /* 0x0000000202347825 */ /* 0x000fc600078e02d4 */
        /* <DEDUP_REMOVED lines=8> */
[----:B------:R-:W3:Y:S01]  /*a710*/  LDL.64 R112, [R1+0x328] ;  /* 0x0003280001707983 */ /* 0x000ee20000100a00 */
[----:B-1----:R-:W-:-:S03]  /*a720*/  IMAD.WIDE R92, R2, 0x2, R108 ;  /* 0x00000002025c7825 */ /* 0x002fc600078e026c */
[----:B------:R-:W3:Y:S01]  /*a730*/  LDL.64 R116, [R1+0x330] ;  /* 0x0003300001747983 */ /* 0x000ee20000100a00 */
[----:B------:R-:W-:-:S03]  /*a740*/  IMAD.WIDE R90, R2, 0x2, R102 ;  /* 0x00000002025a7825 */ /* 0x000fc600078e0266 */
[----:B------:R-:W3:Y:S04]  /*a750*/  LDL.64 R102, [R1+0x318] ;  /* 0x0003180001667983 */ /* 0x000ee80000100a00 */
[----:B------:R0:W3:Y:S04]  /*a760*/  LDG.E.U16 R221, desc[UR10][R50.64] ;  /* 0x0000000a32dd7981 */ /* 0x0000e8000c1e1500 */
[----:B------:R1:W3:Y:S04]  /*a770*/  LDG.E.U16 R213, desc[UR10][R52.64] ;  /* 0x0000000a34d57981 */ /* 0x0002e8000c1e1500 */
[----:B------:R1:W3:Y:S01]  /*a780*/  LDG.E.U16 R209, desc[UR10][R94.64] ;  /* 0x0000000a5ed17981 */ /* 0x0002e2000c1e1500 */
[----:B0-----:R-:W-:-:S03]  /*a790*/  IMAD.WIDE R50, R2, 0x2, R98 ;  /* 0x0000000202327825 */ /* 0x001fc600078e0262 */
[----:B------:R-:W3:Y:S01]  /*a7a0*/  LDL.64 R98, [R1+0x320] ;  /* 0x0003200001627983 */ /* 0x000ee20000100a00 */
[----:B-1----:R-:W-:-:S03]  /*a7b0*/  IMAD.WIDE R52, R2, 0x2, R106 ;  /* 0x0000000202347825 */ /* 0x002fc600078e026a */
[----:B------:R-:W3:Y:S01]  /*a7c0*/  LDL.64 R106, [R1+0x300] ;  /* 0x00030000016a7983 */ /* 0x000ee20000100a00 */
[----:B------:R-:W-:-:S03]  /*a7d0*/  IMAD.WIDE R94, R2, 0x2, R104 ;  /* 0x00000002025e7825 */ /* 0x000fc600078e0268 */
[----:B------:R2:W3:Y:S04]  /*a7e0*/  LDG.E.U16 R207, desc[UR10][R92.64] ;  /* 0x0000000a5ccf7981 */ /* 0x0004e8000c1e1500 */
[----:B------:R-:W3:Y:S04]  /*a7f0*/  LDL.64 R104, [R1+0x2f0] ;  /* 0x0002f00001687983 */ /* 0x000ee80000100a00 */
[----:B------:R4:W3:Y:S04]  /*a800*/  LDG.E.U16 R205, desc[UR10][R90.64] ;  /* 0x0000000a5acd7981 */ /* 0x0008e8000c1e1500 */
[----:B------:R-:W3:Y:S04]  /*a810*/  LDL.64 R108, [R1+0x308] ;  /* 0x00030800016c7983 */ /* 0x000ee80000100a00 */
[----:B------:R0:W3:Y:S04]  /*a820*/  LDG.E.U16 R211, desc[UR10][R50.64] ;  /* 0x0000000a32d37981 */ /* 0x0000e8000c1e1500 */
[----:B------:R-:W3:Y:S04]  /*a830*/  LDL.64 R120, [R1+0x2e0] ;  /* 0x0002e00001787983 */ /* 0x000ee80000100a00 */
[----:B------:R-:W3:Y:S04]  /*a840*/  LDG.E.U16 R203, desc[UR10][R52.64] ;  /* 0x0000000a34cb7981 */ /* 0x000ee8000c1e1500 */
[----:B------:R-:W3:Y:S04]  /*a850*/  LDG.E.U16 R199, desc[UR10][R94.64] ;  /* 0x0000000a5ec77981 */ /* 0x000ee8000c1e1500 */
[----:B------:R-:W-:Y:S01]  /*a860*/  LDS R245, [R245] ;  /* 0x00000000f5f57984 */ /* 0x000fe20000000800 */
[----:B--2---:R-:W-:-:S03]  /*a870*/  IMAD.WIDE R92, R2, 0x2, R100 ;  /* 0x00000002025c7825 */ /* 0x004fc600078e0264 */
[----:B------:R-:W2:Y:S01]  /*a880*/  LDL.64 R100, [R1+0x2e8] ;  /* 0x0002e80001647983 */ /* 0x000ea20000100a00 */
[----:B----4-:R-:W-:-:S03]  /*a890*/  IMAD.WIDE R90, R2, 0x2, R110 ;  /* 0x00000002025a7825 */ /* 0x010fc600078e026e */
[----:B------:R-:W4:Y:S01]  /*a8a0*/  LDL.64 R110, [R1+0x2d8] ;  /* 0x0002d800016e7983 */ /* 0x000f220000100a00 */
[----:B0-----:R-:W-:-:S03]  /*a8b0*/  IMAD.WIDE R50, R2, 0x2, R118 ;  /* 0x0000000202327825 */ /* 0x001fc600078e0276 */
[----:B------:R-:W4:Y:S04]  /*a8c0*/  LDG.E.U16 R197, desc[UR10][R92.64] ;  /* 0x0000000a5cc57981 */ /* 0x000f28000c1e1500 */
[----:B------:R-:W4:Y:S04]  /*a8d0*/  LDG.E.U16 R201, desc[UR10][R50.64] ;  /* 0x0000000a32c97981 */ /* 0x000f28000c1e1500 */
[----:B------:R0:W4:Y:S04]  /*a8e0*/  LDG.E.U16 R195, desc[UR10][R90.64] ;  /* 0x0000000a5ac37981 */ /* 0x000128000c1e1500 */
[----:B------:R-:W4:Y:S01]  /*a8f0*/  LDL.64 R118, [R1+0x2d0] ;  /* 0x0002d00001767983 */ /* 0x000f220000100a00 */
[----:B0-----:R-:W-:-:S03]  /*a900*/  IMAD.WIDE R90, R2, 0x2, R156 ;  /* 0x00000002025a7825 */ /* 0x001fc600078e029c */
[----:B------:R-:W4:Y:S04]  /*a910*/  LDL.64 R156, [R1+0x200] ;  /* 0x00020000019c7983 */ /* 0x000f280000100a00 */
[----:B------:R-:W4:Y:S01]  /*a920*/  LDG.E.U16 R185, desc[UR10][R90.64] ;  /* 0x0000000a5ab97981 */ /* 0x000f22000c1e1500 */
[----:B---3--:R-:W-:-:S03]  /*a930*/  IMAD.WIDE R50, R2, 0x2, R112 ;  /* 0x0000000202327825 */ /* 0x008fc600078e0270 */
[----:B------:R-:W3:Y:S01]  /*a940*/  LDL.64 R112, [R1+0x2c0] ;  /* 0x0002c00001707983 */ /* 0x000ee20000100a00 */
[----:B------:R-:W-:-:S03]  /*a950*/  IMAD.WIDE R52, R2, 0x2, R116 ;  /* 0x0000000202347825 */ /* 0x000fc600078e0274 */
[----:B------:R-:W3:Y:S01]  /*a960*/  LDL.64 R116, [R1+0x2c8] ;  /* 0x0002c80001747983 */ /* 0x000ee20000100a00 */
[----:B------:R-:W-:-:S03]  /*a970*/  IMAD.WIDE R92, R2, 0x2, R102 ;  /* 0x00000002025c7825 */ /* 0x000fc600078e0266 */
[----:B------:R0:W3:Y:S04]  /*a980*/  LDG.E.U16 R191, desc[UR10][R50.64] ;  /* 0x0000000a32bf7981 */ /* 0x0000e8000c1e1500 */
[----:B------:R1:W3:Y:S04]  /*a990*/  LDG.E.U16 R187, desc[UR10][R92.64] ;  /* 0x0000000a5cbb7981 */ /* 0x0002e8000c1e1500 */
[----:B------:R-:W3:Y:S04]  /*a9a0*/  LDL.64 R102, [R1+0x2b0] ;  /* 0x0002b00001667983 */ /* 0x000ee80000100a00 */
[----:B------:R-:W3:Y:S01]  /*a9b0*/  LDG.E.U16 R193, desc[UR10][R52.64] ;  /* 0x0000000a34c17981 */ /* 0x000ee2000c1e1500 */
[----:B------:R-:W-:-:S03]  /*a9c0*/  IMAD.WIDE R94, R2, 0x2, R98 ;  /* 0x00000002025e7825 */ /* 0x000fc600078e0262 */
[----:B------:R-:W3:Y:S01]  /*a9d0*/  LDL.64 R98, [R1+0x2b8] ;  /* 0x0002b80001627983 */ /* 0x000ee20000100a00 */
[----:B0-----:R-:W-:-:S03]  /*a9e0*/  IMAD.WIDE R50, R2, 0x2, R106 ;  /* 0x0000000202327825 */ /* 0x001fc600078e026a */
[----:B------:R-:W3:Y:S04]  /*a9f0*/  LDL.64 R106, [R1+0x2a0] ;  /* 0x0002a000016a7983 */ /* 0x000ee80000100a00 */
[----:B------:R4:W3:Y:S01]  /*aa00*/  LDG.E.U16 R181, desc[UR10][R50.64] ;  /* 0x0000000a32b57981 */ /* 0x0008e2000c1e1500 */
[----:B-1----:R-:W-:-:S03]  /*aa10*/  IMAD.WIDE R92, R2, 0x2, R104 ;  /* 0x00000002025c7825 */ /* 0x002fc600078e0268 */
[----:B------:R-:W3:Y:S04]  /*aa20*/  LDL.64 R104, [R1+0x298] ;  /* 0x0002980001687983 */ /* 0x000ee80000100a00 */
[----:B------:R-:W3:Y:S01]  /*aa30*/  LDG.E.U16 R177, desc[UR10][R92.64] ;  /* 0x0000000a5cb17981 */ /* 0x000ee2000c1e1500 */
[----:B--2---:R-:W-:-:S03]  /*aa40*/  IMAD.WIDE R90, R2, 0x2, R100 ;  /* 0x00000002025a7825 */ /* 0x004fc600078e0264 */
[----:B------:R0:W2:Y:S04]  /*aa50*/  LDG.E.U16 R189, desc[UR10][R94.64] ;  /* 0x0000000a5ebd7981 */ /* 0x0000a8000c1e1500 */
[----:B------:R-:W2:Y:S01]  /*aa60*/  LDL.64 R100, [R1+0x290] ;  /* 0x0002900001647983 */ /* 0x000ea20000100a00 */
[----:B----4-:R-:W-:-:S03]  /*aa70*/  IMAD.WIDE R50, R2, 0x2, R110 ;  /* 0x0000000202327825 */ /* 0x010fc600078e026e */
        /* <DEDUP_REMOVED lines=8> */
[----:B------:R-:W4:Y:S04]  /*ab00*/  LDG.E.U16 R171, desc[UR10][R50.64] ;  /* 0x0000000a32ab7981 */ /* 0x000f28000c1e1500 */
[----:B------:R3:W4:Y:S04]  /*ab10*/  LDG.E.U16 R173, desc[UR10][R52.64] ;  /* 0x0000000a34ad7981 */ /* 0x000728000c1e1500 */
[----:B------:R-:W4:Y:S01]  /*ab20*/  LDG.E.U16 R179, desc[UR10][R94.64] ;  /* 0x0000000a5eb37981 */ /* 0x000f22000c1e1500 */
[----:B---3--:R-:W-:-:S04]  /*ab30*/  IMAD.WIDE R52, R2, 0x2, R112 ;  /* 0x0000000202347825 */ /* 0x008fc800078e0270 */
[C---:B------:R-:W-:Y:S01]  /*ab40*/  IMAD.WIDE R92, R2.reuse, 0x2, R116 ;  /* 0x00000002025c7825 */ /* 0x040fe200078e0274 */
[----:B------:R-:W3:Y:S04]  /*ab50*/  LDG.E.U16 R165, desc[UR10][R52.64] ;  /* 0x0000000a34a57981 */ /* 0x000ee8000c1e1500 */
[----:B------:R0:W3:Y:S04]  /*ab60*/  LDG.E.U16 R167, desc[UR10][R92.64] ;  /* 0x0000000a5ca77981 */ /* 0x0000e8000c1e1500 */
[----:B------:R-:W3:Y:S01]  /*ab70*/  LDL.64 R116, [R1+0x240] ;  /* 0x0002400001747983 */ /* 0x000ee20000100a00 */
[----:B------:R-:W-:-:S03]  /*ab80*/  IMAD.WIDE R90, R2, 0x2, R102 ;  /* 0x00000002025a7825 */ /* 0x000fc600078e0266 */
[----:B------:R-:W3:Y:S01]  /*ab90*/  LDL.64 R102, [R1+0x278] ;  /* 0x0002780001667983 */ /* 0x000ee20000100a00 */
[----:B------:R-:W-:-:S03]  /*aba0*/  IMAD.WIDE R50, R2, 0x2, R98 ;  /* 0x0000000202327825 */ /* 0x000fc600078e0262 */
[----:B------:R-:W3:Y:S01]  /*abb0*/  LDG.E.U16 R90, desc[UR10][R90.64] ;  /* 0x0000000a5a5a7981 */ /* 0x000ee2000c1e1500 */
[----:B0-----:R-:W-:-:S03]  /*abc0*/  IMAD.WIDE R92, R2, 0x2, R106 ;  /* 0x00000002025c7825 */ /* 0x001fc600078e026a */
[----:B------:R-:W3:Y:S04]  /*abd0*/  LDL.64 R98, [R1+0x280] ;  /* 0x0002800001627983 */ /* 0x000ee80000100a00 */
[----:B------:R-:W3:Y:S01]  /*abe0*/  LDL.64 R106, [R1+0x260] ;  /* 0x00026000016a7983 */ /* 0x000ee20000100a00 */
[----:B------:R-:W-:-:S03]  /*abf0*/  IMAD.WIDE R52, R2, 0x2, R104 ;  /* 0x0000000202347825 */ /* 0x000fc600078e0268 */
[----:B------:R4:W3:Y:S01]  /*ac00*/  LDG.E.U16 R49, desc[UR10][R50.64] ;  /* 0x0000000a32317981 */ /* 0x0008e2000c1e1500 */
[----:B------:R-:W-:-:S03]  /*ac10*/  IMAD.WIDE R94, R2, 0x2, R118 ;  /* 0x00000002025e7825 */ /* 0x000fc600078e0276 */
[----:B------:R-:W3:Y:S04]  /*ac20*/  LDG.E.U16 R113, desc[UR10][R52.64] ;  /* 0x0000000a34717981 */ /* 0x000ee8000c1e1500 */
[----:B------:R-:W3:Y:S04]  /*ac30*/  LDL.64 R118, [R1+0x250] ;  /* 0x0002500001767983 */ /* 0x000ee80000100a00 */
[----:B------:R0:W3:Y:S04]  /*ac40*/  LDG.E.U16 R169, desc[UR10][R94.64] ;  /* 0x0000000a5ea97981 */ /* 0x0000e8000c1e1500 */
[----:B------:R3:W3:Y:S01]  /*ac50*/  LDG.E.U16 R121, desc[UR10][R92.64] ;  /* 0x0000000a5c797981 */ /* 0x0006e2000c1e1500 */
[----:B--2---:R-:W-:-:S03]  /*ac60*/  IMAD.WIDE R104, R2, 0x2, R100 ;  /* 0x0000000202687825 */ /* 0x004fc600078e0264 */
[----:B------:R-:W2:Y:S01]  /*ac70*/  LDL.64 R100, [R1+0x258] ;  /* 0x0002580001647983 */ /* 0x000ea20000100a00 */
[----:B----4-:R-:W-:-:S03]  /*ac80*/  IMAD.WIDE R50, R2, 0x2, R110 ;  /* 0x0000000202327825 */ /* 0x010fc600078e026e */
[----:B------:R-:W4:Y:S01]  /*ac90*/  LDL.64 R110, [R1+0x248] ;  /* 0x00024800016e7983 */ /* 0x000f220000100a00 */
[----:B0-----:R-:W-:-:S03]  /*aca0*/  IMAD.WIDE R94, R2, 0x2, R108 ;  /* 0x00000002025e7825 */ /* 0x001fc600078e026c */
[----:B------:R-:W4:Y:S04]  /*acb0*/  LDG.E.U16 R104, desc[UR10][R104.64] ;  /* 0x0000000a68687981 */ /* 0x000f28000c1e1500 */
[----:B------:R-:W4:Y:S01]  /*acc0*/  LDG.E.U16 R91, desc[UR10][R94.64] ;  /* 0x0000000a5e5b7981 */ /* 0x000f22000c1e1500 */
[----:B------:R-:W-:-:S03]  /*acd0*/  IMAD.WIDE R52, R2, 0x2, R154 ;  /* 0x0000000202347825 */ /* 0x000fc600078e029a */
[----:B------:R-:W4:Y:S01]  /*ace0*/  LDL.64 R154, [R1+0x1f8] ;  /* 0x0001f800019a7983 */ /* 0x000f220000100a00 */
[----:B------:R-:W-:-:S03]  /*acf0*/  IMAD.WIDE R156, R2, 0x2, R156 ;  /* 0x00000002029c7825 */ /* 0x000fc600078e029c */
[----:B------:R-:W4:Y:S04]  /*ad00*/  LDL.64 R108, [R1+0x268] ;  /* 0x00026800016c7983 */ /* 0x000f280000100a00 */
[----:B------:R0:W4:Y:S01]  /*ad10*/  LDG.E.U16 R95, desc[UR10][R50.64] ;  /* 0x0000000a325f7981 */ /* 0x000122000c1e1500 */
[----:B---3--:R-:W-:-:S03]  /*ad20*/  IMAD.WIDE R92, R2, 0x2, R102 ;  /* 0x00000002025c7825 */ /* 0x008fc600078e0266 */
[----:B------:R-:W3:Y:S04]  /*ad30*/  LDL.64 R102, [R1+0x238] ;  /* 0x0002380001667983 */ /* 0x000ee80000100a00 */
[----:B------:R-:W3:Y:S01]  /*ad40*/  LDG.E.U16 R97, desc[UR10][R92.64] ;  /* 0x0000000a5c617981 */ /* 0x000ee2000c1e1500 */
[----:B------:R-:W-:-:S04]  /*ad50*/  IMAD.WIDE R98, R2, 0x2, R98 ;  /* 0x0000000202627825 */ /* 0x000fc800078e0262 */
[C---:B0-----:R-:W-:Y:S01]  /*ad60*/  IMAD.WIDE R50, R2.reuse, 0x2, R106 ;  /* 0x0000000202327825 */ /* 0x041fe200078e026a */
[----:B------:R-:W3:Y:S04]  /*ad70*/  LDG.E.U16 R54, desc[UR10][R98.64] ;  /* 0x0000000a62367981 */ /* 0x000ee8000c1e1500 */
[----:B------:R0:W3:Y:S04]  /*ad80*/  LDG.E.U16 R107, desc[UR10][R52.64] ;  /* 0x0000000a346b7981 */ /* 0x0000e8000c1e1500 */
[----:B------:R-:W3:Y:S01]  /*ad90*/  LDG.E.U16 R120, desc[UR10][R50.64] ;  /* 0x0000000a32787981 */ /* 0x000ee2000c1e1500 */
[----:B0-----:R-:W-:-:S03]  /*ada0*/  IMAD.WIDE R52, R2, 0x2, R116 ;  /* 0x0000000202347825 */ /* 0x001fc600078e0274 */
[----:B------:R-:W3:Y:S01]  /*adb0*/  LDL.64 R116, [R1+0x1f0] ;  /* 0x0001f00001747983 */ /* 0x000ee20000100a00 */
[----:B------:R-:W-:-:S03]  /*adc0*/  IMAD.WIDE R98, R2, 0x2, R118 ;  /* 0x0000000202627825 */ /* 0x000fc600078e0276 */
[----:B------:R-:W3:Y:S04]  /*add0*/  LDG.E.U16 R53, desc[UR10][R52.64] ;  /* 0x0000000a34357981 */ /* 0x000ee8000c1e1500 */
[----:B------:R-:W3:Y:S04]  /*ade0*/  LDL.64 R118, [R1+0x210] ;  /* 0x0002100001767983 */ /* 0x000ee80000100a00 */
[----:B------:R-:W3:Y:S04]  /*adf0*/  LDG.E.U16 R52, desc[UR10][R156.64] ;  /* 0x0000000a9c347981 */ /* 0x000ee8000c1e1500 */
[----:B------:R-:W3:Y:S01]  /*ae00*/  LDL.64 R156, [R1+0x1d0] ;  /* 0x0001d000019c7983 */ /* 0x000ee20000100a00 */
[----:B--2---:R-:W-:-:S04]  /*ae10*/  IMAD.WIDE R100, R2, 0x2, R100 ;  /* 0x0000000202647825 */ /* 0x004fc800078e0264 */
[C---:B----4-:R-:W-:Y:S01]  /*ae20*/  IMAD.WIDE R92, R2.reuse, 0x2, R110 ;  /* 0x00000002025c7825 */ /* 0x050fe200078e026e */
[----:B------:R-:W2:Y:S04]  /*ae30*/  LDG.E.U16 R112, desc[UR10][R100.64] ;  /* 0x0000000a64707981 */ /* 0x000ea8000c1e1500 */
[----:B------:R-:W4:Y:S04]  /*ae40*/  LDL.64 R110, [R1+0x220] ;  /* 0x00022000016e7983 */ /* 0x000f280000100a00 */
[----:B------:R0:W2:Y:S04]  /*ae50*/  LDG.E.U16 R94, desc[UR10][R92.64] ;  /* 0x0000000a5c5e7981 */ /* 0x0000a8000c1e1500 */
[----:B------:R-:W2:Y:S01]  /*ae60*/  LDL.64 R100, [R1+0x230] ;  /* 0x0002300001647983 */ /* 0x000ea20000100a00 */
[----:B------:R-:W-:-:S04]  /*ae70*/  IMAD.WIDE R154, R2, 0x2, R154 ;  /* 0x00000002029a7825 */ /* 0x000fc800078e029a */
[C---:B0-----:R-:W-:Y:S01]  /*ae80*/  IMAD.WIDE R92, R2.reuse, 0x2, R158 ;  /* 0x00000002025c7825 */ /* 0x041fe200078e029e */
[----:B------:R-:W2:Y:S03]  /*ae90*/  LDG.E.U16 R105, desc[UR10][R154.64] ;  /* 0x0000000a9a697981 */ /* 0x000ea6000c1e1500 */
[C---:B------:R-:W-:Y:S01]  /*aea0*/  IMAD.WIDE R108, R2.reuse, 0x2, R108 ;  /* 0x00000002026c7825 */ /* 0x040fe200078e026c */
[----:B------:R-:W2:Y:S05]  /*aeb0*/  LDL.64 R158, [R1+0x1d8] ;  /* 0x0001d800019e7983 */ /* 0x000eaa0000100a00 */
[----:B------:R-:W2:Y:S04]  /*aec0*/  LDG.E.U16 R108, desc[UR10][R108.64] ;  /* 0x0000000a6c6c7981 */ /* 0x000ea8000c1e1500 */
[----:B------:R-:W2:Y:S01]  /*aed0*/  LDL.64 R154, [R1+0x1c8] ;  /* 0x0001c800019a7983 */ /* 0x000ea20000100a00 */
[----:B---3--:R-:W-:-:S03]  /*aee0*/  IMAD.WIDE R50, R2, 0x2, R102 ;  /* 0x0000000202327825 */ /* 0x008fc600078e0266 */
[----:B------:R-:W3:Y:S04]  /*aef0*/  LDG.E.U16 R103, desc[UR10][R98.64] ;  /* 0x0000000a62677981 */ /* 0x000ee8000c1e1500 */
[----:B------:R0:W3:Y:S02]  /*af00*/  LDG.E.U16 R89, desc[UR10][R50.64] ;  /* 0x0000000a32597981 */ /* 0x0000e4000c1e1500 */
[----:B0-----:R-:W-:-:S04]  /*af10*/  IMAD.WIDE R50, R2, 0x2, R118 ;  /* 0x0000000202327825 */ /* 0x001fc800078e0276 */
[C---:B------:R-:W-:Y:S01]  /*af20*/  IMAD.WIDE R116, R2.reuse, 0x2, R116 ;  /* 0x0000000202747825 */ /* 0x040fe200078e0274 */
[----:B------:R-:W3:Y:S05]  /*af30*/  LDG.E.U16 R102, desc[UR10][R50.64] ;  /* 0x0000000a32667981 */ /* 0x000eea000c1e1500 */
[----:B------:R-:W3:Y:S01]  /*af40*/  LDG.E.U16 R116, desc[UR10][R116.64] ;  /* 0x0000000a74747981 */ /* 0x000ee2000c1e1500 */
[----:B------:R-:W-:-:S04]  /*af50*/  IMAD.WIDE R156, R2, 0x2, R156 ;  /* 0x00000002029c7825 */ /* 0x000fc800078e029c */
[----:B----4-:R-:W-:-:S05]  /*af60*/  IMAD.WIDE R110, R2, 0x2, R110 ;  /* 0x00000002026e7825 */ /* 0x010fca00078e026e */
[----:B------:R-:W4:Y:S01]  /*af70*/  LDG.E.U16 R119, desc[UR10][R110.64] ;  /* 0x0000000a6e777981 */ /* 0x000f22000c1e1500 */
[----:B--2---:R-:W-:-:S04]  /*af80*/  IMAD.WIDE R98, R2, 0x2, R100 ;  /* 0x0000000202627825 */ /* 0x004fc800078e0264 */
[C---:B------:R-:W-:Y:S02]  /*af90*/  IMAD.WIDE R100, R2.reuse, 0x2, R160 ;  /* 0x0000000202647825 */ /* 0x040fe400078e02a0 */
[----:B------:R-:W2:Y:S04]  /*afa0*/  LDL.64 R160, [R1+0x1e0] ;  /* 0x0001e00001a07983 */ /* 0x000ea80000100a00 */
[----:B------:R0:W4:Y:S04]  /*afb0*/  LDG.E.U16 R111, desc[UR10][R92.64] ;  /* 0x0000000a5c6f7981 */ /* 0x000128000c1e1500 */
[----:B------:R-:W4:Y:S01]  /*afc0*/  LDG.E.U16 R100, desc[UR10][R100.64] ;  /* 0x0000000a64647981 */ /* 0x000f22000c1e1500 */
[----:B------:R-:W-:-:S03]  /*afd0*/  IMAD.WIDE R154, R2, 0x2, R154 ;  /* 0x00000002029a7825 */ /* 0x000fc600078e029a */
[----:B------:R-:W4:Y:S01]  /*afe0*/  LDG.E.U16 R99, desc[UR10][R98.64] ;  /* 0x0000000a62637981 */ /* 0x000f22000c1e1500 */
[----:B0-----:R-:W-:-:S03]  /*aff0*/  IMAD.WIDE R92, R2, 0x2, R246 ;  /* 0x00000002025c7825 */ /* 0x001fc600078e02f6 */
[----:B------:R-:W4:Y:S04]  /*b000*/  LDG.E.U16 R101, desc[UR10][R156.64] ;  /* 0x0000000a9c657981 */ /* 0x000f28000c1e1500 */
[----:B------:R-:W3:Y:S04]  /*b010*/  LDL.64 R246, [R1+0x198] ;  /* 0x0001980001f67983 */ /* 0x000ee80000100a00 */
[----:B------:R-:W4:Y:S04]  /*b020*/  LDG.E.U16 R93, desc[UR10][R92.64] ;  /* 0x0000000a5c5d7981 */ /* 0x000f28000c1e1500 */
[----:B------:R-:W2:Y:S04]  /*b030*/  LDL.64 R156, [R1+0x1a0] ;  /* 0x0001a000019c7983 */ /* 0x000ea80000100a00 */
[----:B------:R3:W4:Y:S01]  /*b040*/  LDG.E.U16 R92, desc[UR10][R154.64] ;  /* 0x0000000a9a5c7981 */ /* 0x000722000c1e1500 */
[----:B------:R-:W-:-:S03]  /*b050*/  IMAD.WIDE R50, R2, 0x2, R162 ;  /* 0x0000000202327825 */ /* 0x000fc600078e02a2 */
[----:B------:R-:W4:Y:S01]  /*b060*/  LDL.64 R162, [R1+0x1b8] ;  /* 0x0001b80001a27983 */ /* 0x000f220000100a00 */
[----:B------:R-:W-:-:S03]  /*b070*/  IMAD.WIDE R158, R2, 0x2, R158 ;  /* 0x00000002029e7825 */ /* 0x000fc600078e029e */
[----:B------:R-:W4:Y:S04]  /*b080*/  LDG.E.U16 R98, desc[UR10][R50.64] ;  /* 0x0000000a32627981 */ /* 0x000f28000c1e1500 */
[----:B------:R-:W4:Y:S04]  /*b090*/  LDG.E.U16 R110, desc[UR10][R158.64] ;  /* 0x0000000a9e6e7981 */ /* 0x000f28000c1e1500 */
[----:B------:R-:W4:Y:S04]  /*b0a0*/  LDL.64 R50, [R1+0x1c0] ;  /* 0x0001c00001327983 */ /* 0x000f280000100a00 */
[----:B------:R-:W4:Y:S01]  /*b0b0*/  LDL.64 R158, [R1+0x1a8] ;  /* 0x0001a800019e7983 */ /* 0x000f220000100a00 */
[----:B---3--:R-:W-:-:S03]  /*b0c0*/  IMAD.WIDE R154, R2, 0x2, R246 ;  /* 0x00000002029a7825 */ /* 0x008fc600078e02f6 */
[----:B------:R-:W3:Y:S04]  /*b0d0*/  LDL.64 R246, [R1+0xf8] ;  /* 0x0000f80001f67983 */ /* 0x000ee80000100a00 */
[----:B------:R0:W3:Y:S01]  /*b0e0*/  LDG.E.U16 R109, desc[UR10][R154.64] ;  /* 0x0000000a9a6d7981 */ /* 0x0000e2000c1e1500 */
[----:B--2---:R-:W-:-:S05]  /*b0f0*/  IMAD.WIDE R156, R2, 0x2, R156 ;  /* 0x00000002029c7825 */ /* 0x004fca00078e029c */
[----:B------:R1:W2:Y:S04]  /*b100*/  LDG.E.U16 R117, desc[UR10][R156.64] ;  /* 0x0000000a9c757981 */ /* 0x0002a8000c1e1500 */
[----:B------:R-:W0:Y:S04]  /*b110*/  LDL.64 R154, [R1+0x190] ;  /* 0x00019000019a7983 */ /* 0x000e280000100a00 */
[----:B------:R-:W1:Y:S01]  /*b120*/  LDL.64 R156, [R1+0x188] ;  /* 0x00018800019c7983 */ /* 0x000e620000100a00 */
[----:B----4-:R-:W-:-:S05]  /*b130*/  IMAD.WIDE R162, R2, 0x2, R162 ;  /* 0x0000000202a27825 */ /* 0x010fca00078e02a2 */
[----:B------:R4:W2:Y:S04]  /*b140*/  LDG.E.U16 R106, desc[UR10][R162.64] ;  /* 0x0000000aa26a7981 */ /* 0x0008a8000c1e1500 */
[----:B------:R-:W4:Y:S01]  /*b150*/  LDL.64 R162, [R1+0x180] ;  /* 0x0001800001a27983 */ /* 0x000f220000100a00 */
[----:B0-----:R-:W-:-:S04]  /*b160*/  IMAD.WIDE R154, R2, 0x2, R154 ;  /* 0x00000002029a7825 */ /* 0x001fc800078e029a */
[C---:B-1----:R-:W-:Y:S02]  /*b170*/  IMAD.WIDE R156, R2.reuse, 0x2, R156 ;  /* 0x00000002029c7825 */ /* 0x042fe400078e029c */
[----:B------:R-:W2:Y:S04]  /*b180*/  LDG.E.U16 R154, desc[UR10][R154.64] ;  /* 0x0000000a9a9a7981 */ /* 0x000ea8000c1e1500 */
[----:B------:R0:W2:Y:S04]  /*b190*/  LDG.E.U16 R155, desc[UR10][R156.64] ;  /* 0x0000000a9c9b7981 */ /* 0x0000a8000c1e1500 */
[----:B------:R-:W0:Y:S01]  /*b1a0*/  LDL.64 R156, [R1+0x178] ;  /* 0x00017800019c7983 */ /* 0x000e220000100a00 */
[----:B------:R-:W-:-:S04]  /*b1b0*/  IMAD.WIDE R158, R2, 0x2, R158 ;  /* 0x00000002029e7825 */ /* 0x000fc800078e029e */
[C---:B----4-:R-:W-:Y:S01]  /*b1c0*/  IMAD.WIDE R162, R2.reuse, 0x2, R162 ;  /* 0x0000000202a27825 */ /* 0x050fe200078e02a2 */
[----:B------:R1:W4:Y:S05]  /*b1d0*/  LDG.E.U16 R114, desc[UR10][R158.64] ;  /* 0x0000000a9e727981 */ /* 0x00032a000c1e1500 */
[----:B------:R-:W4:Y:S04]  /*b1e0*/  LDG.E.U16 R162, desc[UR10][R162.64] ;  /* 0x0000000aa2a27981 */ /* 0x000f28000c1e1500 */
[----:B------:R-:W1:Y:S01]  /*b1f0*/  LDL.64 R158, [R1+0x170] ;  /* 0x00017000019e7983 */ /* 0x000e620000100a00 */
[----:B0-----:R-:W-:-:S05]  /*b200*/  IMAD.WIDE R156, R2, 0x2, R156 ;  /* 0x00000002029c7825 */ /* 0x001fca00078e029c */
[----:B------:R0:W4:Y:S04]  /*b210*/  LDG.E.U16 R163, desc[UR10][R156.64] ;  /* 0x0000000a9ca37981 */ /* 0x000128000c1e1500 */
[----:B------:R-:W0:Y:S01]  /*b220*/  LDL.64 R156, [R1+0x160] ;  /* 0x00016000019c7983 */ /* 0x000e220000100a00 */
[----:B-1----:R-:W-:-:S05]  /*b230*/  IMAD.WIDE R158, R2, 0x2, R158 ;  /* 0x00000002029e7825 */ /* 0x002fca00078e029e */
[----:B------:R1:W4:Y:S04]  /*b240*/  LDG.E.U16 R166, desc[UR10][R158.64] ;  /* 0x0000000a9ea67981 */ /* 0x000328000c1e1500 */
        /* <DEDUP_REMOVED lines=13> */
[----:B------:R-:W-:-:S05]  /*b320*/  IMAD.WIDE R160, R2, 0x2, R160 ;  /* 0x0000000202a07825 */ /* 0x000fca00078e02a0 */
[----:B------:R3:W4:Y:S04]  /*b330*/  LDG.E.U16 R118, desc[UR10][R160.64] ;  /* 0x0000000aa0767981 */ /* 0x000728000c1e1500 */
[----:B------:R-:W3:Y:S01]  /*b340*/  LDL.64 R160, [R1+0x1b0] ;  /* 0x0001b00001a07983 */ /* 0x000ee20000100a00 */
[----:B0-----:R-:W-:-:S05]  /*b350*/  IMAD.WIDE R156, R2, 0x2, R156 ;  /* 0x00000002029c7825 */ /* 0x001fca00078e029c */
[----:B------:R0:W4:Y:S04]  /*b360*/  LDG.E.U16 R182, desc[UR10][R156.64] ;  /* 0x0000000a9cb67981 */ /* 0x000128000c1e1500 */
[----:B------:R-:W0:Y:S01]  /*b370*/  LDL.64 R156, [R1+0x130] ;  /* 0x00013000019c7983 */ /* 0x000e220000100a00 */
[----:B-1----:R-:W-:-:S05]  /*b380*/  IMAD.WIDE R158, R2, 0x2, R158 ;  /* 0x00000002029e7825 */ /* 0x002fca00078e029e */
[----:B------:R1:W4:Y:S04]  /*b390*/  LDG.E.U16 R184, desc[UR10][R158.64] ;  /* 0x0000000a9eb87981 */ /* 0x000328000c1e1500 */
[----:B------:R-:W1:Y:S01]  /*b3a0*/  LDL.64 R158, [R1+0xf0] ;  /* 0x0000f000019e7983 */ /* 0x000e620000100a00 */
[----:B------:R-:W-:-:S04]  /*b3b0*/  IMAD.WIDE R50, R2, 0x2, R50 ;  /* 0x0000000202327825 */ /* 0x000fc800078e0232 */
[C---:B---3--:R-:W-:Y:S02]  /*b3c0*/  IMAD.WIDE R160, R2.reuse, 0x2, R160 ;  /* 0x0000000202a07825 */ /* 0x048fe400078e02a0 */
[----:B------:R-:W3:Y:S04]  /*b3d0*/  LDG.E.U16 R51, desc[UR10][R50.64] ;  /* 0x0000000a32337981 */ /* 0x000ee8000c1e1500 */
[----:B------:R-:W3:Y:S04]  /*b3e0*/  LDG.E.U16 R50, desc[UR10][R160.64] ;  /* 0x0000000aa0327981 */ /* 0x000ee8000c1e1500 */
[----:B------:R-:W2:Y:S01]  /*b3f0*/  LDL.64 R160, [R1+0x168] ;  /* 0x0001680001a07983 */ /* 0x000ea20000100a00 */
[----:B0-----:R-:W-:-:S05]  /*b400*/  IMAD.WIDE R156, R2, 0x2, R156 ;  /* 0x00000002029c7825 */ /* 0x001fca00078e029c */
[----:B------:R0:W3:Y:S04]  /*b410*/  LDG.E.U16 R188, desc[UR10][R156.64] ;  /* 0x0000000a9cbc7981 */ /* 0x0000e8000c1e1500 */
[----:B------:R-:W0:Y:S01]  /*b420*/  LDL.64 R156, [R1+0x70] ;  /* 0x00007000019c7983 */ /* 0x000e220000100a00 */
[----:B-1----:R-:W-:-:S05]  /*b430*/  IMAD.WIDE R158, R2, 0x2, R158 ;  /* 0x00000002029e7825 */ /* 0x002fca00078e029e */
[----:B------:R-:W3:Y:S04]  /*b440*/  LDG.E.U16 R190, desc[UR10][R158.64] ;  /* 0x0000000a9ebe7981 */ /* 0x000ee8000c1e1500 */
[----:B------:R-:W4:Y:S01]  /*b450*/  LDL.64 R158, [R1+0x30] ;  /* 0x00003000019e7983 */ /* 0x000f220000100a00 */
[----:B0-----:R-:W-:-:S05]  /*b460*/  IMAD.WIDE R156, R2, 0x2, R156 ;  /* 0x00000002029c7825 */ /* 0x001fca00078e029c */
[----:B------:R-:W3:Y:S04]  /*b470*/  LDG.E.U16 R194, desc[UR10][R156.64] ;  /* 0x0000000a9cc27981 */ /* 0x000ee8000c1e1500 */
[----:B------:R-:W3:Y:S01]  /*b480*/  LDL.64 R156, [R1+0xe8] ;  /* 0x0000e800019c7983 */ /* 0x000ee20000100a00 */
[----:B--2---:R-:W-:-:S05]  /*b490*/  IMAD.WIDE R160, R2, 0x2, R160 ;  /* 0x0000000202a07825 */ /* 0x004fca00078e02a0 */
[----:B------:R0:W2:Y:S02]  /*b4a0*/  LDG.E.U16 R168, desc[UR10][R160.64] ;  /* 0x0000000aa0a87981 */ /* 0x0000a4000c1e1500 */
[C---:B0-----:R-:W-:Y:S02]  /*b4b0*/  IMAD.WIDE R160, R2.reuse, 0x2, R246 ;  /* 0x0000000202a07825 */ /* 0x041fe400078e02f6 */
[----:B------:R-:W2:Y:S04]  /*b4c0*/  LDL.64 R246, [R1+0xb0] ;  /* 0x0000b00001f67983 */ /* 0x000ea80000100a00 */
[----:B------:R0:W2:Y:S04]  /*b4d0*/  LDG.E.U16 R174, desc[UR10][R160.64] ;  /* 0x0000000aa0ae7981 */ /* 0x0000a8000c1e1500 */
[----:B------:R-:W0:Y:S01]  /*b4e0*/  LDL.64 R160, [R1+0x38] ;  /* 0x0000380001a07983 */ /* 0x000e220000100a00 */
[----:B----4-:R-:W-:-:S05]  /*b4f0*/  IMAD.WIDE R158, R2, 0x2, R158 ;  /* 0x00000002029e7825 */ /* 0x010fca00078e029e */
[----:B------:R1:W4:Y:S04]  /*b500*/  LDG.E.U16 R196, desc[UR10][R158.64] ;  /* 0x0000000a9ec47981 */ /* 0x000328000c1e1500 */
[----:B------:R-:W1:Y:S01]  /*b510*/  LDL.64 R158, [R1+0xa8] ;  /* 0x0000a800019e7983 */ /* 0x000e620000100a00 */
[----:B---3--:R-:W-:-:S05]  /*b520*/  IMAD.WIDE R156, R2, 0x2, R156 ;  /* 0x00000002029c7825 */ /* 0x008fca00078e029c */
[----:B------:R3:W4:Y:S04]  /*b530*/  LDG.E.U16 R200, desc[UR10][R156.64] ;  /* 0x0000000a9cc87981 */ /* 0x000728000c1e1500 */
[----:B------:R-:W3:Y:S01]  /*b540*/  LDL.64 R156, [R1+0x140] ;  /* 0x00014000019c7983 */ /* 0x000ee20000100a00 */
[----:B0-----:R-:W-:-:S05]  /*b550*/  IMAD.WIDE R160, R2, 0x2, R160 ;  /* 0x0000000202a07825 */ /* 0x001fca00078e02a0 */
[----:B------:R0:W4:Y:S04]  /*b560*/  LDG.E.U16 R180, desc[UR10][R160.64] ;  /* 0x0000000aa0b47981 */ /* 0x000128000c1e1500 */
[----:B------:R-:W0:Y:S01]  /*b570*/  LDL.64 R160, [R1+0x148] ;  /* 0x0001480001a07983 */ /* 0x000e220000100a00 */
[----:B-1----:R-:W-:-:S05]  /*b580*/  IMAD.WIDE R158, R2, 0x2, R158 ;  /* 0x00000002029e7825 */ /* 0x002fca00078e029e */
[----:B------:R-:W4:Y:S04]  /*b590*/  LDG.E.U16 R202, desc[UR10][R158.64] ;  /* 0x0000000a9eca7981 */ /* 0x000f28000c1e1500 */
[----:B------:R-:W4:Y:S01]  /*b5a0*/  LDL.64 R158, [R1+0x28] ;  /* 0x00002800019e7983 */ /* 0x000f220000100a00 */
[----:B---3--:R-:W-:-:S05]  /*b5b0*/  IMAD.WIDE R156, R2, 0x2, R156 ;  /* 0x00000002029c7825 */ /* 0x008fca00078e029c */
[----:B------:R-:W3:Y:S04]  /*b5c0*/  LDG.E.U16 R208, desc[UR10][R156.64] ;  /* 0x0000000a9cd07981 */ /* 0x000ee8000c1e1500 */
[----:B------:R-:W3:Y:S01]  /*b5d0*/  LDL.64 R156, [R1+0x118] ;  /* 0x00011800019c7983 */ /* 0x000ee20000100a00 */
[----:B0-----:R-:W-:-:S05]  /*b5e0*/  IMAD.WIDE R160, R2, 0x2, R160 ;  /* 0x0000000202a07825 */ /* 0x001fca00078e02a0 */
[----:B------:R2:W3:Y:S02]  /*b5f0*/  LDG.E.U16 R186, desc[UR10][R160.64] ;  /* 0x0000000aa0ba7981 */ /* 0x0004e4000c1e1500 */
[C---:B--2---:R-:W-:Y:S02]  /*b600*/  IMAD.WIDE R160, R2.reuse, 0x2, R246 ;  /* 0x0000000202a07825 */ /* 0x044fe400078e02f6 */
[----:B------:R-:W2:Y:S04]  /*b610*/  LDL.64 R246, [R1+0x120] ;  /* 0x0001200001f67983 */ /* 0x000ea80000100a00 */
[----:B------:R0:W2:Y:S01]  /*b620*/  LDG.E.U16 R192, desc[UR10][R160.64] ;  /* 0x0000000aa0c07981 */ /* 0x0000a2000c1e1500 */
[----:B----4-:R-:W-:-:S05]  /*b630*/  IMAD.WIDE R158, R2, 0x2, R158 ;  /* 0x00000002029e7825 */ /* 0x010fca00078e029e */
[----:B------:R1:W4:Y:S04]  /*b640*/  LDG.E.U16 R206, desc[UR10][R158.64] ;  /* 0x0000000a9ece7981 */ /* 0x000328000c1e1500 */
[----:B------:R-:W0:Y:S04]  /*b650*/  LDL.64 R160, [R1+0x128] ;  /* 0x0001280001a07983 */ /* 0x000e280000100a00 */
[----:B------:R-:W1:Y:S01]  /*b660*/  LDL.64 R158, [R1+0x110] ;  /* 0x00011000019e7983 */ /* 0x000e620000100a00 */
[----:B---3--:R-:W-:-:S05]  /*b670*/  IMAD.WIDE R156, R2, 0x2, R156 ;  /* 0x00000002029c7825 */ /* 0x008fca00078e029c */
[----:B------:R3:W4:Y:S04]  /*b680*/  LDG.E.U16 R212, desc[UR10][R156.64] ;  /* 0x0000000a9cd47981 */ /* 0x000728000c1e1500 */
[----:B------:R-:W3:Y:S01]  /*b690*/  LDL.64 R156, [R1+0x100] ;  /* 0x00010000019c7983 */ /* 0x000ee20000100a00 */
[----:B0-----:R-:W-:-:S05]  /*b6a0*/  IMAD.WIDE R160, R2, 0x2, R160 ;  /* 0x0000000202a07825 */ /* 0x001fca00078e02a0 */
[----:B------:R0:W4:Y:S01]  /*b6b0*/  LDG.E.U16 R198, desc[UR10][R160.64] ;  /* 0x0000000aa0c67981 */ /* 0x000122000c1e1500 */
[----:B-1----:R-:W-:-:S05]  /*b6c0*/  IMAD.WIDE R158, R2, 0x2, R158 ;  /* 0x00000002029e7825 */ /* 0x002fca00078e029e */
[----:B------:R1:W4:Y:S04]  /*b6d0*/  LDG.E.U16 R214, desc[UR10][R158.64] ;  /* 0x0000000a9ed67981 */ /* 0x000328000c1e1500 */
[----:B------:R-:W0:Y:S04]  /*b6e0*/  LDL.64 R160, [R1+0x68] ;  /* 0x0000680001a07983 */ /* 0x000e280000100a00 */
[----:B------:R-:W1:Y:S01]  /*b6f0*/  LDL.64 R158, [R1+0xe0] ;  /* 0x0000e000019e7983 */ /* 0x000e620000100a00 */
[----:B---3--:R-:W-:-:S05]  /*b700*/  IMAD.WIDE R156, R2, 0x2, R156 ;  /* 0x00000002029c7825 */ /* 0x008fca00078e029c */
[----:B------:R-:W3:Y:S04]  /*b710*/  LDG.E.U16 R218, desc[UR10][R156.64] ;  /* 0x0000000a9cda7981 */ /* 0x000ee8000c1e1500 */
[----:B------:R-:W4:Y:S01]  /*b720*/  LDL.64 R156, [R1+0xd0] ;  /* 0x0000d000019c7983 */ /* 0x000f220000100a00 */
[----:B0-----:R-:W-:-:S05]  /*b730*/  IMAD.WIDE R160, R2, 0x2, R160 ;  /* 0x0000000202a07825 */ /* 0x001fca00078e02a0 */
[----:B------:R2:W3:Y:S01]  /*b740*/  LDG.E.U16 R204, desc[UR10][R160.64] ;  /* 0x0000000aa0cc7981 */ /* 0x0004e2000c1e1500 */
[----:B-1----:R-:W-:-:S05]  /*b750*/  IMAD.WIDE R158, R2, 0x2, R158 ;  /* 0x00000002029e7825 */ /* 0x002fca00078e029e */
[----:B------:R0:W3:Y:S01]  /*b760*/  LDG.E.U16 R220, desc[UR10][R158.64] ;  /* 0x0000000a9edc7981 */ /* 0x0000e2000c1e1500 */
[----:B--2---:R-:W-:-:S03]  /*b770*/  IMAD.WIDE R160, R2, 0x2, R246 ;  /* 0x0000000202a07825 */ /* 0x004fc600078e02f6 */
[----:B------:R-:W2:Y:S04]  /*b780*/  LDL.64 R246, [R1+0xc0] ;  /* 0x0000c00001f67983 */ /* 0x000ea80000100a00 */
[----:B------:R1:W3:Y:S04]  /*b790*/  LDG.E.U16 R210, desc[UR10][R160.64] ;  /* 0x0000000aa0d27981 */ /* 0x0002e8000c1e1500 */
[----:B------:R-:W0:Y:S04]  /*b7a0*/  LDL.64 R158, [R1+0xc8] ;  /* 0x0000c800019e7983 */ /* 0x000e280000100a00 */
[----:B------:R-:W1:Y:S01]  /*b7b0*/  LDL.64 R160, [R1+0x108] ;  /* 0x0001080001a07983 */ /* 0x000e620000100a00 */
[----:B----4-:R-:W-:-:S05]  /*b7c0*/  IMAD.WIDE R156, R2, 0x2, R156 ;  /* 0x00000002029c7825 */ /* 0x010fca00078e029c */
[----:B------:R4:W3:Y:S04]  /*b7d0*/  LDG.E.U16 R224, desc[UR10][R156.64] ;  /* 0x0000000a9ce07981 */ /* 0x0008e8000c1e1500 */
[----:B------:R-:W4:Y:S01]  /*b7e0*/  LDL.64 R156, [R1+0xa0] ;  /* 0x0000a000019c7983 */ /* 0x000f220000100a00 */
[----:B0-----:R-:W-:-:S05]  /*b7f0*/  IMAD.WIDE R158, R2, 0x2, R158 ;  /* 0x00000002029e7825 */ /* 0x001fca00078e029e */
[----:B------:R0:W3:Y:S01]  /*b800*/  LDG.E.U16 R226, desc[UR10][R158.64] ;  /* 0x0000000a9ee27981 */ /* 0x0000e2000c1e1500 */
[----:B-1----:R-:W-:-:S05]  /*b810*/  IMAD.WIDE R160, R2, 0x2, R160 ;  /* 0x0000000202a07825 */ /* 0x002fca00078e02a0 */
[----:B------:R1:W3:Y:S04]  /*b820*/  LDG.E.U16 R216, desc[UR10][R160.64] ;  /* 0x0000000aa0d87981 */ /* 0x0002e8000c1e1500 */
[----:B------:R-:W0:Y:S04]  /*b830*/  LDL.64 R158, [R1+0x60] ;  /* 0x00006000019e7983 */ /* 0x000e280000100a00 */
[----:B------:R-:W1:Y:S01]  /*b840*/  LDL.64 R160, [R1+0xd8] ;  /* 0x0000d80001a07983 */ /* 0x000e620000100a00 */
[----:B----4-:R-:W-:-:S05]  /*b850*/  IMAD.WIDE R156, R2, 0x2, R156 ;  /* 0x00000002029c7825 */ /* 0x010fca00078e029c */
[----:B------:R-:W4:Y:S04]  /*b860*/  LDG.E.U16 R230, desc[UR10][R156.64] ;  /* 0x0000000a9ce67981 */ /* 0x000f28000c1e1500 */
[----:B------:R-:W3:Y:S01]  /*b870*/  LDL.64 R156, [R1+0x98] ;  /* 0x00009800019c7983 */ /* 0x000ee20000100a00 */
[----:B0-----:R-:W-:-:S05]  /*b880*/  IMAD.WIDE R158, R2, 0x2, R158 ;  /* 0x00000002029e7825 */ /* 0x001fca00078e029e */
[----:B------:R-:W4:Y:S01]  /*b890*/  LDG.E.U16 R232, desc[UR10][R158.64] ;  /* 0x0000000a9ee87981 */ /* 0x000f22000c1e1500 */
[----:B-1----:R-:W-:-:S05]  /*b8a0*/  IMAD.WIDE R160, R2, 0x2, R160 ;  /* 0x0000000202a07825 */ /* 0x002fca00078e02a0 */
[----:B------:R2:W4:Y:S04]  /*b8b0*/  LDG.E.U16 R222, desc[UR10][R160.64] ;  /* 0x0000000aa0de7981 */ /* 0x000528000c1e1500 */
[----:B------:R-:W4:Y:S01]  /*b8c0*/  LDL.64 R158, [R1+0x58] ;  /* 0x00005800019e7983 */ /* 0x000f220000100a00 */
[----:B--2---:R-:W-:-:S03]  /*b8d0*/  IMAD.WIDE R160, R2, 0x2, R246 ;  /* 0x0000000202a07825 */ /* 0x004fc600078e02f6 */
[----:B------:R-:W2:Y:S04]  /*b8e0*/  LDL.64 R246, [R1+0x80] ;  /* 0x0000800001f67983 */ /* 0x000ea80000100a00 */
[----:B------:R0:W2:Y:S04]  /*b8f0*/  LDG.E.U16 R228, desc[UR10][R160.64] ;  /* 0x0000000aa0e47981 */ /* 0x0000a8000c1e1500 */
[----:B------:R-:W0:Y:S01]  /*b900*/  LDL.64 R160, [R1+0x20] ;  /* 0x0000200001a07983 */ /* 0x000e220000100a00 */
[----:B---3--:R-:W-:-:S05]  /*b910*/  IMAD.WIDE R156, R2, 0x2, R156 ;  /* 0x00000002029c7825 */ /* 0x008fca00078e029c */
[----:B------:R1:W3:Y:S04]  /*b920*/  LDG.E.U16 R236, desc[UR10][R156.64] ;  /* 0x0000000a9cec7981 */ /* 0x0002e8000c1e1500 */
[----:B------:R-:W1:Y:S01]  /*b930*/  LDL.64 R156, [R1+0x90] ;  /* 0x00009000019c7983 */ /* 0x000e620000100a00 */
[----:B----4-:R-:W-:-:S05]  /*b940*/  IMAD.WIDE R158, R2, 0x2, R158 ;  /* 0x00000002029e7825 */ /* 0x010fca00078e029e */
[----:B------:R4:W3:Y:S04]  /*b950*/  LDG.E.U16 R238, desc[UR10][R158.64] ;  /* 0x0000000a9eee7981 */ /* 0x0008e8000c1e1500 */
[----:B------:R-:W4:Y:S01]  /*b960*/  LDL.64 R158, [R1+0x88] ;  /* 0x00008800019e7983 */ /* 0x000f220000100a00 */
[----:B0-----:R-:W-:-:S05]  /*b970*/  IMAD.WIDE R160, R2, 0x2, R160 ;  /* 0x0000000202a07825 */ /* 0x001fca00078e02a0 */
[----:B------:R0:W3:Y:S04]  /*b980*/  LDG.E.U16 R234, desc[UR10][R160.64] ;  /* 0x0000000aa0ea7981 */ /* 0x0000e8000c1e1500 */
[----:B------:R-:W0:Y:S01]  /*b990*/  LDL.64 R160, [R1+0x18] ;  /* 0x0000180001a07983 */ /* 0x000e220000100a00 */
[----:B-1----:R-:W-:-:S05]  /*b9a0*/  IMAD.WIDE R156, R2, 0x2, R156 ;  /* 0x00000002029c7825 */ /* 0x002fca00078e029c */
[----:B------:R-:W3:Y:S04]  /*b9b0*/  LDG.E.U16 R242, desc[UR10][R156.64] ;  /* 0x0000000a9cf27981 */ /* 0x000ee8000c1e1500 */
[----:B------:R-:W3:Y:S01]  /*b9c0*/  LDL.64 R156, [R1+0x50] ;  /* 0x00005000019c7983 */ /* 0x000ee20000100a00 */
[----:B----4-:R-:W-:-:S05]  /*b9d0*/  IMAD.WIDE R158, R2, 0x2, R158 ;  /* 0x00000002029e7825 */ /* 0x010fca00078e029e */
[----:B------:R-:W4:Y:S04]  /*b9e0*/  LDG.E.U16 R244, desc[UR10][R158.64] ;  /* 0x0000000a9ef47981 */ /* 0x000f28000c1e1500 */
[----:B------:R-:W4:Y:S01]  /*b9f0*/  LDL.64 R158, [R1+0x10] ;  /* 0x00001000019e7983 */ /* 0x000f220000100a00 */
[----:B0-----:R-:W-:-:S05]  /*ba00*/  IMAD.WIDE R160, R2, 0x2, R160 ;  /* 0x0000000202a07825 */ /* 0x001fca00078e02a0 */
[----:B------:R2:W4:Y:S02]  /*ba10*/  LDG.E.U16 R240, desc[UR10][R160.64] ;  /* 0x0000000aa0f07981 */ /* 0x000524000c1e1500 */
[----:B--2---:R-:W-:-:S05]  /*ba20*/  IMAD.WIDE R160, R2, 0x2, R246 ;  /* 0x0000000202a07825 */ /* 0x004fca00078e02f6 */
[----:B------:R-:W2:Y:S04]  /*ba30*/  LDG.E.U16 R246, desc[UR10][R160.64] ;  /* 0x0000000aa0f67981 */ /* 0x000ea8000c1e1500 */
[----:B------:R-:W2:Y:S01]  /*ba40*/  LDL.64 R160, [R1+0x48] ;  /* 0x0000480001a07983 */ /* 0x000ea20000100a00 */
[----:B---3--:R-:W-:-:S05]  /*ba50*/  IMAD.WIDE R156, R2, 0x2, R156 ;  /* 0x00000002029c7825 */ /* 0x008fca00078e029c */
[----:B------:R0:W3:Y:S04]  /*ba60*/  LDG.E.U16 R247, desc[UR10][R156.64] ;  /* 0x0000000a9cf77981 */ /* 0x0000e8000c1e1500 */
[----:B------:R-:W0:Y:S01]  /*ba70*/  LDL.64 R156, [R1+0x40] ;  /* 0x00004000019c7983 */ /* 0x000e220000100a00 */
[----:B----4-:R-:W-:-:S06]  /*ba80*/  IMAD.WIDE R158, R2, 0x2, R158 ;  /* 0x00000002029e7825 */ /* 0x010fcc00078e029e */
[----:B------:R-:W4:Y:S01]  /*ba90*/  LDG.E.U16 R158, desc[UR10][R158.64] ;  /* 0x0000000a9e9e7981 */ /* 0x000f22000c1e1500 */
[----:B0-----:R-:W-:-:S05]  /*baa0*/  IMAD.WIDE R156, R2, 0x2, R156 ;  /* 0x00000002029c7825 */ /* 0x001fca00078e029c */
[----:B------:R0:W4:Y:S04]  /*bab0*/  LDG.E.U16 R159, desc[UR10][R156.64] ;  /* 0x0000000a9c9f7981 */ /* 0x000128000c1e1500 */
[----:B------:R-:W0:Y:S01]  /*bac0*/  LDL.64 R156, [R1+0x8] ;  /* 0x00000800019c7983 */ /* 0x000e220000100a00 */
[----:B--2---:R-:W-:-:S06]  /*bad0*/  IMAD.WIDE R160, R2, 0x2, R160 ;  /* 0x0000000202a07825 */ /* 0x004fcc00078e02a0 */
[----:B------:R-:W2:Y:S01]  /*bae0*/  LDG.E.U16 R160, desc[UR10][R160.64] ;  /* 0x0000000aa0a07981 */ /* 0x000ea2000c1e1500 */
[----:B0-----:R-:W-:-:S05]  /*baf0*/  IMAD.WIDE R156, R2, 0x2, R156 ;  /* 0x00000002029c7825 */ /* 0x001fca00078e029c */
[----:B------:R0:W2:Y:S04]  /*bb00*/  LDG.E.U16 R161, desc[UR10][R156.64] ;  /* 0x0000000a9ca17981 */ /* 0x0000a8000c1e1500 */
[----:B------:R-:W0:Y:S01]  /*bb10*/  LDL.64 R156, [R1] ;  /* 0x00000000019c7983 */ /* 0x000e220000100a00 */
[----:B------:R-:W-:-:S06]  /*bb20*/  FMUL R55, R55, 1.4426950216293334961 ;  /* 0x3fb8aa3b37377820 */ /* 0x000fcc0000400000 */
[----:B------:R-:W1:Y:S02]  /*bb30*/  MUFU.EX2 R55, R55 ;  /* 0x0000003700377308 */ /* 0x000e640000000800 */
[----:B-1----:R-:W-:Y:S01]  /*bb40*/  FFMA R0, R55, R0, R164 ;  /* 0x0000000037007223 */ /* 0x002fe200000000a4 */
[----:B------:R-:W-:Y:S01]  /*bb50*/  SHF.L.U32 R164, R251, 0x1, RZ ;  /* 0x00000001fba47819 */ /* 0x000fe200000006ff */
[----:B0-----:R-:W-:-:S06]  /*bb60*/  IMAD.WIDE R156, R2, 0x2, R156 ;  /* 0x00000002029c7825 */ /* 0x001fcc00078e029c */
[----:B------:R0:W2:Y:S04]  /*bb70*/  LDG.E.U16 R156, desc[UR10][R156.64] ;  /* 0x0000000a9c9c7981 */ /* 0x0000a8000c1e1500 */
[----:B0-----:R0:W-:Y:S01]  /*bb80*/  LDS R157, [R46] ;  /* 0x000000002e9d7984 */ /* 0x0011e20000000800 */
[----:B------:R-:W-:Y:S01]  /*bb90*/  BAR.SYNC.DEFER_BLOCKING 0x0 ;  /* 0x0000000000007b1d */ /* 0x000fe20000010000 */
[----:B0-----:R-:W-:-:S05]  /*bba0*/  LOP3.LUT R46, R164, 0x10, RZ, 0x3c, !PT ;  /* 0x00000010a42e7812 */ /* 0x001fca00078e3cff */
[----:B------:R-:W-:Y:S04]  /*bbb0*/  STS.U16 [R164+UR6], R243 ;  /* 0x000000f3a4007988 */ /* 0x000fe80008000406 */
        /* <DEDUP_REMOVED lines=15> */
[----:B------:R0:W-:Y:S02]  /*bcb0*/  STS.U16 [R46+UR6+0x2900], R90 ;  /* 0x0029005a2e007988 */ /* 0x0001e40008000406 */
[----:B0-----:R-:W0:Y:S01]  /*bcc0*/  S2R R90, SR_TID.X ;  /* 0x00000000005a7919 */ /* 0x001e220000002100 */
[----:B------:R-:W-:Y:S01]  /*bcd0*/  LOP3.LUT R49, R164, 0x20, RZ, 0x3c, !PT ;  /* 0x00000020a4317812 */ /* 0x000fe200078e3cff */
[----:B------:R-:W-:Y:S04]  /*bce0*/  STS.U16 [R46+UR6+0x100], R241 ;  /* 0x000100f12e007988 */ /* 0x000fe80008000406 */
[----:B------:R-:W-:Y:S04]  /*bcf0*/  STS.U16 [R46+UR6+0x900], R225 ;  /* 0x000900e12e007988 */ /* 0x000fe80008000406 */
[----:B------:R-:W-:Y:S04]  /*bd00*/  STS.U16 [R46+UR6+0x1100], R209 ;  /* 0x001100d12e007988 */ /* 0x000fe80008000406 */
[----:B------:R-:W-:Y:S04]  /*bd10*/  STS.U16 [R46+UR6+0x1900], R193 ;  /* 0x001900c12e007988 */ /* 0x000fe80008000406 */
[----:B------:R-:W-:Y:S04]  /*bd20*/  STS.U16 [R46+UR6+0x2100], R177 ;  /* 0x002100b12e007988 */ /* 0x000fe80008000406 */
[----:B------:R-:W-:Y:S04]  /*bd30*/  STS.U16 [R46+UR6+0x3100], R107 ;  /* 0x0031006b2e007988 */ /* 0x000fe80008000406 */
        /* <DEDUP_REMOVED lines=11> */
[----:B------:R-:W-:Y:S01]  /*bdf0*/  STS.U16 [R49+UR6+0xa00], R223 ;  /* 0x000a00df31007988 */ /* 0x000fe20008000406 */
[----:B0-----:R-:W-:-:S03]  /*be00*/  IMAD.SHL.U32 R46, R90, 0x2, RZ ;  /* 0x000000025a2e7824 */ /* 0x001fc600078e00ff */
[----:B------:R-:W-:Y:S04]  /*be10*/  STS.U16 [R49+UR6+0x1200], R207 ;  /* 0x001200cf31007988 */ /* 0x000fe80008000406 */
[----:B------:R-:W-:Y:S04]  /*be20*/  STS.U16 [R49+UR6+0x1a00], R191 ;  /* 0x001a00bf31007988 */ /* 0x000fe80008000406 */
[----:B------:R-:W-:Y:S04]  /*be30*/  STS.U16 [R49+UR6+0x2200], R175 ;  /* 0x002200af31007988 */ /* 0x000fe80008000406 */
[----:B------:R0:W-:Y:S04]  /*be40*/  STS.U16 [R49+UR6+0x2a00], R91 ;  /* 0x002a005b31007988 */ /* 0x0001e80008000406 */
[----:B------:R-:W-:Y:S04]  /*be50*/  STS.U16 [R49+UR6+0x3200], R108 ;  /* 0x0032006c31007988 */ /* 0x000fe80008000406 */
[----:B------:R-:W-:Y:S01]  /*be60*/  STS.U16 [R49+UR6+0x3a00], R100 ;  /* 0x003a006431007988 */ /* 0x000fe20008000406 */
[----:B0-----:R-:W-:-:S03]  /*be70*/  SHF.L.U32 R91, R89, 0x4, RZ ;  /* 0x00000004595b7819 */ /* 0x001fc600000006ff */
[----:B------:R-:W-:Y:S04]  /*be80*/  STS.U16 [R49+UR6+0x4200], R98 ;  /* 0x0042006231007988 */ /* 0x000fe80008000406 */
[----:B------:R-:W-:Y:S04]  /*be90*/  STS.U16 [R49+UR6+0x4a00], R114 ;  /* 0x004a007231007988 */ /* 0x000fe80008000406 */
[----:B------:R-:W-:Y:S04]  /*bea0*/  STS.U16 [R49+UR6+0x5200], R168 ;  /* 0x005200a831007988 */ /* 0x000fe80008000406 */
[----:B------:R-:W-:Y:S04]  /*beb0*/  STS.U16 [R49+UR6+0x5a00], R198 ;  /* 0x005a00c631007988 */ /* 0x000fe80008000406 */
[----:B------:R-:W-:Y:S04]  /*bec0*/  STS.U16 [R49+UR6+0x6200], R200 ;  /* 0x006200c831007988 */ /* 0x000fe80008000406 */
[----:B------:R-:W-:Y:S04]  /*bed0*/  STS.U16 [R49+UR6+0x6a00], R202 ;  /* 0x006a00ca31007988 */ /* 0x000fe80008000406 */
[----:B------:R-:W-:Y:S04]  /*bee0*/  STS.U16 [R49+UR6+0x7200], R204 ;  /* 0x007200cc31007988 */ /* 0x000fe80008000406 */
[----:B------:R0:W-:Y:S01]  /*bef0*/  STS.U16 [R49+UR6+0x7a00], R206 ;  /* 0x007a00ce31007988 */ /* 0x0001e20008000406 */
[----:B------:R-:W-:-:S02]  /*bf00*/  LOP3.LUT R46, R91, 0x30, R46, 0x78, !PT ;  /* 0x000000305b2e7812 */ /* 0x000fc400078e782e */
[----:B0-----:R-:W-:-:S04]  /*bf10*/  LOP3.LUT R49, R90, 0x60, RZ, 0xc0, !PT ;  /* 0x000000605a317812 */ /* 0x001fc800078ec0ff */
[----:B------:R-:W-:-:S05]  /*bf20*/  LEA R89, R89, R49, 0x2 ;  /* 0x0000003159597211 */ /* 0x000fca00078e10ff */
[----:B------:R-:W-:Y:S01]  /*bf30*/  IMAD.U32 R89, R89, 0x40, R46 ;  /* 0x0000004059597824 */ /* 0x000fe200078e002e */
[C---:B------:R-:W-:Y:S02]  /*bf40*/  SHF.L.U32 R46, R90.reuse, 0x8, RZ ;  /* 0x000000085a2e7819 */ /* 0x040fe400000006ff */
[----:B------:R-:W-:Y:S02]  /*bf50*/  SHF.R.U32.HI R49, RZ, 0x1, R49 ;  /* 0x00000001ff317819 */ /* 0x000fe40000011631 */
[----:B------:R-:W-:Y:S02]  /*bf60*/  LOP3.LUT R91, R91, 0xf00, R46, 0xf8, !PT ;  /* 0x00000f005b5b7812 */ /* 0x000fe400078ef82e */
[----:B------:R-:W-:-:S04]  /*bf70*/  LOP3.LUT R46, R90, 0x10, RZ, 0xc0, !PT ;  /* 0x000000105a2e7812 */ /* 0x000fc800078ec0ff */
[----:B------:R-:W-:Y:S02]  /*bf80*/  LEA R49, R46, R49, 0x2 ;  /* 0x000000312e317211 */ /* 0x000fe400078e10ff */
[C---:B------:R-:W-:Y:S02]  /*bf90*/  LOP3.LUT R46, R164.reuse, 0x30, RZ, 0x3c, !PT ;  /* 0x00000030a42e7812 */ /* 0x040fe400078e3cff */
[----:B------:R-:W-:Y:S02]  /*bfa0*/  LOP3.LUT R164, R164, 0x40, RZ, 0x3c, !PT ;  /* 0x00000040a4a47812 */ /* 0x000fe400078e3cff */
[C---:B------:R-:W-:Y:S01]  /*bfb0*/  LOP3.LUT R90, R91.reuse, 0x10, R90, 0x78, !PT ;  /* 0x000000105b5a7812 */ /* 0x040fe200078e785a */
[----:B------:R-:W-:Y:S01]  /*bfc0*/  STS.U16 [R46+UR6+0x300], R237 ;  /* 0x000300ed2e007988 */ /* 0x000fe20008000406 */
[----:B------:R-:W-:-:S03]  /*bfd0*/  LOP3.LUT R91, R91, R49, RZ, 0x3c, !PT ;  /* 0x000000315b5b7212 */ /* 0x000fc600078e3cff */
        /* <DEDUP_REMOVED lines=30> */
[----:B------:R-:W-:Y:S01]  /*c1c0*/  STS.U16 [R164+UR6+0x7c00], R240 ;  /* 0x007c00f0a4007988 */ /* 0x000fe20008000406 */
[----:B------:R-:W-:-:S03]  /*c1d0*/  F2FP.BF16.F32.PACK_AB R48, R48, R47 ;  /* 0x0000002f3030723e */ /* 0x000fc600000010ff */
[----:B------:R-:W-:Y:S01]  /*c1e0*/  STS.U16 [R96+UR6+0x500], R233 ;  /* 0x000500e960007988 */ /* 0x000fe20008000406 */
[----:B------:R-:W-:-:S03]  /*c1f0*/  F2FP.BF16.F32.PACK_AB R50, R45, R44 ;  /* 0x0000002c2d32723e */ /* 0x000fc600000010ff */
[----:B------:R-:W-:Y:S01]  /*c200*/  STS.U16 [R96+UR6+0xd00], R217 ;  /* 0x000d00d960007988 */ /* 0x000fe20008000406 */
[----:B------:R-:W-:-:S03]  /*c210*/  F2FP.BF16.F32.PACK_AB R49, R39, R40 ;  /* 0x000000282731723e */ /* 0x000fc600000010ff */
[----:B------:R-:W-:Y:S01]  /*c220*/  STS.U16 [R96+UR6+0x1500], R201 ;  /* 0x001500c960007988 */ /* 0x000fe20008000406 */
[----:B------:R-:W-:-:S03]  /*c230*/  VIADD R91, R91, UR6 ;  /* 0x000000065b5b7c36 */ /* 0x000fc60008000000 */
        /* <DEDUP_REMOVED lines=12> */
[----:B----4-:R-:W-:Y:S01]  /*c300*/  STS.U16 [R96+UR6+0x7d00], R158 ;  /* 0x007d009e60007988 */ /* 0x010fe20008000406 */
[----:B------:R-:W-:-:S03]  /*c310*/  F2FP.BF16.F32.PACK_AB R44, R42, R43 ;  /* 0x0000002b2a2c723e */ /* 0x000fc600000010ff */
[----:B------:R-:W-:Y:S01]  /*c320*/  STS.U16 [R88+UR6+0x600], R231 ;  /* 0x000600e758007988 */ /* 0x000fe20008000406 */
[----:B0-----:R-:W-:-:S03]  /*c330*/  F2FP.BF16.F32.PACK_AB R46, R38, R41 ;  /* 0x00000029262e723e */ /* 0x001fc600000010ff */
[----:B------:R-:W-:Y:S01]  /*c340*/  STS.U16 [R88+UR6+0xe00], R215 ;  /* 0x000e00d758007988 */ /* 0x000fe20008000406 */
[----:B------:R-:W-:-:S03]  /*c350*/  F2FP.BF16.F32.PACK_AB R45, R35, R36 ;  /* 0x00000024232d723e */ /* 0x000fc600000010ff */
[----:B------:R-:W-:Y:S01]  /*c360*/  STS.U16 [R88+UR6+0x1600], R199 ;  /* 0x001600c758007988 */ /* 0x000fe20008000406 */
[----:B------:R-:W-:-:S03]  /*c370*/  F2FP.BF16.F32.PACK_AB R47, R32, R33 ;  /* 0x00000021202f723e */ /* 0x000fc600000010ff */
        /* <DEDUP_REMOVED lines=11> */
[----:B--2---:R-:W-:Y:S04]  /*c430*/  STS.U16 [R88+UR6+0x7600], R160 ;  /* 0x007600a058007988 */ /* 0x004fe80008000406 */
[----:B------:R-:W-:Y:S01]  /*c440*/  STS.U16 [R88+UR6+0x7e00], R161 ;  /* 0x007e00a158007988 */ /* 0x000fe20008000406 */
[----:B------:R-:W-:-:S03]  /*c450*/  F2FP.BF16.F32.PACK_AB R32, R23, R31 ;  /* 0x0000001f1720723e */ /* 0x000fc600000010ff */
[----:B------:R0:W-:Y:S01]  /*c460*/  STS.U16 [R18+UR6+0x4700], R51 ;  /* 0x0047003312007988 */ /* 0x0001e20008000406 */
[----:B------:R-:W-:Y:S02]  /*c470*/  F2FP.BF16.F32.PACK_AB R33, R17, R27 ;  /* 0x0000001b1121723e */ /* 0x000fe400000010ff */
[----:B------:R-:W-:Y:S01]  /*c480*/  F2FP.BF16.F32.PACK_AB R35, R19, R26 ;  /* 0x0000001a1323723e */ /* 0x000fe200000010ff */
[----:B------:R-:W-:Y:S01]  /*c490*/  STS.U16 [R18+UR6+0x700], R229 ;  /* 0x000700e512007988 */ /* 0x000fe20008000406 */
[----:B------:R-:W-:Y:S02]  /*c4a0*/  F2FP.BF16.F32.PACK_AB R36, R21, R29 ;  /* 0x0000001d1524723e */ /* 0x000fe400000010ff */
[----:B------:R-:W-:Y:S02]  /*c4b0*/  F2FP.BF16.F32.PACK_AB R38, R15, R28 ;  /* 0x0000001c0f26723e */ /* 0x000fe400000010ff */
[----:B0-----:R-:W-:Y:S02]  /*c4c0*/  F2FP.BF16.F32.PACK_AB R51, R34, R37 ;  /* 0x000000252233723e */ /* 0x001fe400000010ff */
[----:B------:R-:W-:Y:S01]  /*c4d0*/  F2FP.BF16.F32.PACK_AB R34, R20, R30 ;  /* 0x0000001e1422723e */ /* 0x000fe200000010ff */
[----:B------:R-:W-:Y:S01]  /*c4e0*/  STS.U16 [R18+UR6+0xf00], R213 ;  /* 0x000f00d512007988 */ /* 0x000fe20008000406 */
[----:B------:R-:W-:-:S02]  /*c4f0*/  F2FP.BF16.F32.PACK_AB R37, R22, R25 ;  /* 0x000000191625723e */ /* 0x000fc400000010ff */
[----:B------:R-:W-:Y:S01]  /*c500*/  F2FP.BF16.F32.PACK_AB R39, R16, R24 ;  /* 0x000000181027723e */ /* 0x000fe200000010ff */
        /* <DEDUP_REMOVED lines=13> */
[----:B------:R-:W-:Y:S04]  /*c5e0*/  STSM.16.M88.4 [R91+0xa000], R48 ;  /* 0x00a000305b007844 */ /* 0x000fe80000000200 */
[----:B------:R-:W-:Y:S04]  /*c5f0*/  STSM.16.M88.4 [R91+0xa080], R44 ;  /* 0x00a0802c5b007844 */ /* 0x000fe80000000200 */
[----:B------:R-:W-:Y:S04]  /*c600*/  STSM.16.M88.4 [R91+0xb000], R32 ;  /* 0x00b000205b007844 */ /* 0x000fe80000000200 */
[----:B------:R0:W-:Y:S01]  /*c610*/  STSM.16.M88.4 [R91+0xb080], R36 ;  /* 0x00b080245b007844 */ /* 0x0001e20000000200 */
[----:B------:R-:W-:Y:S01]  /*c620*/  BAR.SYNC.DEFER_BLOCKING 0x0 ;  /* 0x0000000000007b1d */ /* 0x000fe20000010000 */
[----:B------:R-:W-:Y:S01]  /*c630*/  FADD R15, -R3, R14 ;  /* 0x0000000e030f7221 */ /* 0x000fe20000000100 */
[----:B------:R-:W-:-:S04]  /*c640*/  FADD R14, -R4, R7 ;  /* 0x00000007040e7221 */ /* 0x000fc80000000100 */
[----:B------:R-:W-:Y:S01]  /*c650*/  FMUL R14, R14, 1.4426950216293334961 ;  /* 0x3fb8aa3b0e0e7820 */ /* 0x000fe20000400000 */
[----:B------:R-:W-:Y:S01]  /*c660*/  FMUL R15, R15, 1.4426950216293334961 ;  /* 0x3fb8aa3b0f0f7820 */ /* 0x000fe20000400000 */
[----:B------:R-:W-:Y:S01]  /*c670*/  FADD R13, -R5, R13 ;  /* 0x0000000d050d7221 */ /* 0x000fe20000000100 */
[----:B------:R-:W-:Y:S04]  /*c680*/  LDSM.16.M88.4 R44, [R90+UR6+0xa000] ;  /* 0x00a000065a2c783b */ /* 0x000fe80008000200 */
[----:B------:R-:W1:Y:S04]  /*c690*/  LDSM.16.M88.4 R16, [R89+UR6] ;  /* 0x000000065910783b */ /* 0x000e680008000200 */
[----:B------:R-:W2:Y:S04]  /*c6a0*/  LDSM.16.M88.4 R28, [R89+UR6+0x2000] ;  /* 0x00200006591c783b */ /* 0x000ea80008000200 */
[----:B------:R-:W3:Y:S04]  /*c6b0*/  LDSM.16.M88.4 R24, [R89+UR6+0x4000] ;  /* 0x004000065918783b */ /* 0x000ee80008000200 */
[----:B------:R-:W4:Y:S04]  /*c6c0*/  LDSM.16.M88.4 R20, [R89+UR6+0x6000] ;  /* 0x006000065914783b */ /* 0x000f280008000200 */
[----:B------:R-:W4:Y:S01]  /*c6d0*/  LDSM.16.M88.4 R32, [R90+UR6+0xb000] ;  /* 0x00b000065a20783b */ /* 0x000f220008000200 */
[----:B------:R-:W0:Y:S01]  /*c6e0*/  MUFU.EX2 R7, R15 ;  /* 0x0000000f00077308 */ /* 0x000e220000000800 */
[----:B------:R-:W-:-:S07]  /*c6f0*/  FMUL R13, R13, 1.4426950216293334961 ;  /* 0x3fb8aa3b0d0d7820 */ /* 0x000fce0000400000 */
[----:B------:R-:W1:Y:S08]  /*c700*/  MUFU.EX2 R14, R14 ;  /* 0x0000000e000e7308 */ /* 0x000e700000000800 */
[----:B------:R-:W2:Y:S01]  /*c710*/  MUFU.EX2 R13, R13 ;  /* 0x0000000d000d7308 */ /* 0x000ea20000000800 */
[C---:B0-----:R-:W-:Y:S01]  /*c720*/  FMUL R36, R7.reuse, R84 ;  /* 0x0000005407247220 */ /* 0x041fe20000400000 */
[C---:B------:R-:W-:Y:S01]  /*c730*/  FMUL R37, R7.reuse, R85 ;  /* 0x0000005507257220 */ /* 0x040fe20000400000 */
[C---:B------:R-:W-:Y:S01]  /*c740*/  FMUL R40, R7.reuse, R80 ;  /* 0x0000005007287220 */ /* 0x040fe20000400000 */
[C---:B------:R-:W-:Y:S01]  /*c750*/  FMUL R41, R7.reuse, R81 ;  /* 0x0000005107297220 */ /* 0x040fe20000400000 */
[C---:B------:R-:W-:Y:S01]  /*c760*/  FMUL R48, R7.reuse, R76 ;  /* 0x0000004c07307220 */ /* 0x040fe20000400000 */
[C---:B------:R-:W-:Y:S01]  /*c770*/  FMUL R49, R7.reuse, R77 ;  /* 0x0000004d07317220 */ /* 0x040fe20000400000 */
[C---:B------:R-:W-:Y:S01]  /*c780*/  FMUL R72, R7.reuse, R72 ;  /* 0x0000004807487220 */ /* 0x040fe20000400000 */
[----:B------:R-:W-:Y:S01]  /*c790*/  FMUL R73, R7, R73 ;  /* 0x0000004907497220 */ /* 0x000fe20000400000 */
[C---:B-1----:R-:W-:Y:S01]  /*c7a0*/  FMUL R38, R14.reuse, R86 ;  /* 0x000000560e267220 */ /* 0x042fe20000400000 */
[C---:B------:R-:W-:Y:S01]  /*c7b0*/  FMUL R39, R14.reuse, R87 ;  /* 0x000000570e277220 */ /* 0x040fe20000400000 */
[C---:B------:R-:W-:Y:S01]  /*c7c0*/  FMUL R42, R14.reuse, R82 ;  /* 0x000000520e2a7220 */ /* 0x040fe20000400000 */
[C---:B------:R-:W-:Y:S01]  /*c7d0*/  FMUL R43, R14.reuse, R83 ;  /* 0x000000530e2b7220 */ /* 0x040fe20000400000 */
[C---:B------:R-:W-:Y:S01]  /*c7e0*/  FMUL R50, R14.reuse, R78 ;  /* 0x0000004e0e327220 */ /* 0x040fe20000400000 */
[C---:B------:R-:W-:Y:S01]  /*c7f0*/  FMUL R51, R14.reuse, R79 ;  /* 0x0000004f0e337220 */ /* 0x040fe20000400000 */
[C---:B------:R-:W-:Y:S01]  /*c800*/  FMUL R74, R14.reuse, R74 ;  /* 0x0000004a0e4a7220 */ /* 0x040fe20000400000 */
[----:B------:R-:W-:Y:S01]  /*c810*/  FMUL R75, R14, R75 ;  /* 0x0000004b0e4b7220 */ /* 0x000fe20000400000 */
[----:B------:R-:W-:Y:S01]  /*c820*/  LOP3.LUT R15, R90, 0x20, RZ, 0x3c, !PT ;  /* 0x000000205a0f7812 */ /* 0x000fe200078e3cff */
[----:B------:R-:W-:Y:S01]  /*c830*/  HMMA.16816.F32.BF16 R36, R44, R16, R36 ;  /* 0x000000102c24723c */ /* 0x000fe20000041824 */
[C---:B--2---:R-:W-:Y:S01]  /*c840*/  FMUL R76, R13.reuse, R68 ;  /* 0x000000440d4c7220 */ /* 0x044fe20000400000 */
[----:B------:R-:W-:Y:S01]  /*c850*/  FMUL R77, R13, R69 ;  /* 0x000000450d4d7220 */ /* 0x000fe20000400000 */
[C---:B------:R-:W-:Y:S01]  /*c860*/  FMUL R78, R55.reuse, R70 ;  /* 0x00000046374e7220 */ /* 0x040fe20000400000 */
[----:B------:R-:W-:-:S02]  /*c870*/  FMUL R79, R55, R71 ;  /* 0x00000047374f7220 */ /* 0x000fc40000400000 */
[C---:B------:R-:W-:Y:S01]  /*c880*/  HMMA.16816.F32.BF16 R40, R44.reuse, R28, R40 ;  /* 0x0000001c2c28723c */ /* 0x040fe20000041828 */
[----:B------:R-:W-:Y:S05]  /*c890*/  LDSM.16.M88.4 R68, [R15+UR6+0xb000] ;  /* 0x00b000060f44783b */ /* 0x000fea0008000200 */
[C---:B---3--:R-:W-:Y:S06]  /*c8a0*/  HMMA.16816.F32.BF16 R48, R44.reuse, R24, R48 ;  /* 0x000000182c30723c */ /* 0x048fec0000041830 */
[----:B----4-:R-:W-:Y:S01]  /*c8b0*/  HMMA.16816.F32.BF16 R72, R44, R20, R72 ;  /* 0x000000142c48723c */ /* 0x010fe20000041848 */
[----:B------:R-:W0:Y:S01]  /*c8c0*/  LDSM.16.M88.4 R44, [R15+UR6+0xa000] ;  /* 0x00a000060f2c783b */ /* 0x000e220008000200 */
[C---:B------:R-:W-:Y:S01]  /*c8d0*/  FMUL R80, R13.reuse, R64 ;  /* 0x000000400d507220 */ /* 0x040fe20000400000 */
[----:B------:R-:W-:Y:S01]  /*c8e0*/  FMUL R81, R13, R65 ;  /* 0x000000410d517220 */ /* 0x000fe20000400000 */
[C---:B------:R-:W-:Y:S01]  /*c8f0*/  FMUL R82, R55.reuse, R66 ;  /* 0x0000004237527220 */ /* 0x040fe20000400000 */
[----:B------:R-:W-:-:S02]  /*c900*/  FMUL R83, R55, R67 ;  /* 0x0000004337537220 */ /* 0x000fc40000400000 */
[----:B------:R-:W-:Y:S01]  /*c910*/  HMMA.16816.F32.BF16 R64, R32, R16, R76 ;  /* 0x000000102040723c */ /* 0x000fe2000004184c */
[C---:B------:R-:W-:Y:S01]  /*c920*/  FMUL R58, R55.reuse, R58 ;  /* 0x0000003a373a7220 */ /* 0x040fe20000400000 */
[----:B------:R-:W-:Y:S01]  /*c930*/  FMUL R59, R55, R59 ;  /* 0x0000003b373b7220 */ /* 0x000fe20000400000 */
[C---:B------:R-:W-:Y:S01]  /*c940*/  FMUL R56, R13.reuse, R56 ;  /* 0x000000380d387220 */ /* 0x040fe20000400000 */
[----:B------:R-:W-:-:S03]  /*c950*/  FMUL R57, R13, R57 ;  /* 0x000000390d397220 */ /* 0x000fc60000400000 */
[C---:B------:R-:W-:Y:S01]  /*c960*/  FMUL R76, R13.reuse, R60 ;  /* 0x0000003c0d4c7220 */ /* 0x040fe20000400000 */
[----:B------:R-:W-:Y:S01]  /*c970*/  FMUL R77, R13, R61 ;  /* 0x0000003d0d4d7220 */ /* 0x000fe20000400000 */
[C---:B------:R-:W-:Y:S01]  /*c980*/  FMUL R78, R55.reuse, R62 ;  /* 0x0000003e374e7220 */ /* 0x040fe20000400000 */
[----:B------:R-:W-:Y:S02]  /*c990*/  FMUL R79, R55, R63 ;  /* 0x0000003f374f7220 */ /* 0x000fe40000400000 */
[----:B------:R-:W-:Y:S01]  /*c9a0*/  HMMA.16816.F32.BF16 R60, R32, R28, R80 ;  /* 0x0000001c203c723c */ /* 0x000fe20000041850 */
[----:B------:R-:W-:Y:S02]  /*c9b0*/  LOP3.LUT R16, R90, 0x40, RZ, 0x3c, !PT ;  /* 0x000000405a107812 */ /* 0x000fe400078e3cff */
[----:B------:R-:W-:-:S03]  /*c9c0*/  LOP3.LUT R17, R89, 0x40, RZ, 0x3c, !PT ;  /* 0x0000004059117812 */ /* 0x000fc600078e3cff */
[C---:B------:R-:W-:Y:S01]  /*c9d0*/  HMMA.16816.F32.BF16 R52, R32.reuse, R24, R76 ;  /* 0x000000182034723c */ /* 0x040fe2000004184c */
[----:B------:R-:W-:Y:S04]  /*c9e0*/  LDSM.16.M88.4 R80, [R16+UR6+0xa000] ;  /* 0x00a000061050783b */ /* 0x000fe80008000200 */
[----:B------:R-:W-:Y:S01]  /*c9f0*/  LDSM.16.M88.4 R76, [R17+UR6+0x2000] ;  /* 0x00200006114c783b */ /* 0x000fe20008000200 */
[----:B------:R-:W-:Y:S03]  /*ca00*/  HMMA.16816.F32.BF16 R32, R32, R20, R56 ;  /* 0x000000142020723c */ /* 0x000fe60000041838 */
[----:B------:R-:W1:Y:S04]  /*ca10*/  LDSM.16.M88.4 R56, [R17+UR6] ;  /* 0x000000061138783b */ /* 0x000e680008000200 */
[----:B------:R-:W2:Y:S04]  /*ca20*/  LDSM.16.M88.4 R96, [R17+UR6+0x4000] ;  /* 0x004000061160783b */ /* 0x000ea80008000200 */
[----:B------:R-:W3:Y:S04]  /*ca30*/  LDSM.16.M88.4 R92, [R17+UR6+0x6000] ;  /* 0x00600006115c783b */ /* 0x000ee80008000200 */
[----:B------:R-:W4:Y:S01]  /*ca40*/  LDSM.16.M88.4 R84, [R16+UR6+0xb000] ;  /* 0x00b000061054783b */ /* 0x000f220008000200 */
[C---:B0-----:R-:W-:Y:S06]  /*ca50*/  HMMA.16816.F32.BF16 R36, R44.reuse, R18, R36 ;  /* 0x000000122c24723c */ /* 0x041fec0000041824 */
[C---:B------:R-:W-:Y:S06]  /*ca60*/  HMMA.16816.F32.BF16 R40, R44.reuse, R30, R40 ;  /* 0x0000001e2c28723c */ /* 0x040fec0000041828 */
[C---:B------:R-:W-:Y:S06]  /*ca70*/  HMMA.16816.F32.BF16 R48, R44.reuse, R26, R48 ;  /* 0x0000001a2c30723c */ /* 0x040fec0000041830 */
[----:B------:R-:W-:Y:S01]  /*ca80*/  HMMA.16816.F32.BF16 R72, R44, R22, R72 ;  /* 0x000000162c48723c */ /* 0x000fe20000041848 */
[----:B------:R-:W-:Y:S05]  /*ca90*/  LDSM.16.M88.4 R44, [R89+UR6+0x2080] ;  /* 0x00208006592c783b */ /* 0x000fea0008000200 */
[C---:B------:R-:W-:Y:S06]  /*caa0*/  HMMA.16816.F32.BF16 R64, R68.reuse, R18, R64 ;  /* 0x000000124440723c */ /* 0x040fec0000041840 */
[C---:B------:R-:W-:Y:S01]  /*cab0*/  HMMA.16816.F32.BF16 R60, R68.reuse, R30, R60 ;  /* 0x0000001e443c723c */ /* 0x040fe2000004183c */
[----:B------:R-:W-:Y:S01]  /*cac0*/  LOP3.LUT R18, R90, 0x60, RZ, 0x3c, !PT ;  /* 0x000000605a127812 */ /* 0x000fe200078e3cff */
[----:B------:R-:W-:Y:S04]  /*cad0*/  LDSM.16.M88.4 R28, [R89+UR6+0x4080] ;  /* 0x00408006591c783b */ /* 0x000fe80008000200 */
[C---:B------:R-:W-:Y:S01]  /*cae0*/  HMMA.16816.F32.BF16 R52, R68.reuse, R26, R52 ;  /* 0x0000001a4434723c */ /* 0x040fe20000041834 */
[----:B------:R-:W0:Y:S05]  /*caf0*/  LDSM.16.M88.4 R24, [R18+UR6+0xa000] ;  /* 0x00a000061218783b */ /* 0x000e2a0008000200 */
[----:B------:R-:W-:Y:S01]  /*cb00*/  HMMA.16816.F32.BF16 R32, R68, R22, R32 ;  /* 0x000000164420723c */ /* 0x000fe20000041820 */
[----:B------:R-:W0:Y:S04]  /*cb10*/  LDSM.16.M88.4 R20, [R18+UR6+0xb000] ;  /* 0x00b000061214783b */ /* 0x000e280008000200 */
[----:B------:R-:W-:Y:S01]  /*cb20*/  LDSM.16.M88.4 R68, [R89+UR6+0x80] ;  /* 0x000080065944783b */ /* 0x000fe20008000200 */
[C---:B-1----:R-:W-:Y:S06]  /*cb30*/  HMMA.16816.F32.BF16 R36, R80.reuse, R56, R36 ;  /* 0x000000385024723c */ /* 0x042fec0000041824 */
[C---:B------:R-:W-:Y:S06]  /*cb40*/  HMMA.16816.F32.BF16 R40, R80.reuse, R76, R40 ;  /* 0x0000004c5028723c */ /* 0x040fec0000041828 */
[C---:B--2---:R-:W-:Y:S06]  /*cb50*/  HMMA.16816.F32.BF16 R48, R80.reuse, R96, R48 ;  /* 0x000000605030723c */ /* 0x044fec0000041830 */
[----:B---3--:R-:W-:Y:S01]  /*cb60*/  HMMA.16816.F32.BF16 R72, R80, R92, R72 ;  /* 0x0000005c5048723c */ /* 0x008fe20000041848 */
[----:B------:R-:W1:Y:S05]  /*cb70*/  LDSM.16.M88.4 R80, [R90+UR6+0xa080] ;  /* 0x00a080065a50783b */ /* 0x000e6a0008000200 */
[C---:B----4-:R-:W-:Y:S06]  /*cb80*/  HMMA.16816.F32.BF16 R64, R84.reuse, R56, R64 ;  /* 0x000000385440723c */ /* 0x050fec0000041840 */
[C---:B------:R-:W-:Y:S06]  /*cb90*/  HMMA.16816.F32.BF16 R60, R84.reuse, R76, R60 ;  /* 0x0000004c543c723c */ /* 0x040fec000004183c */
[C---:B------:R-:W-:Y:S06]  /*cba0*/  HMMA.16816.F32.BF16 R52, R84.reuse, R96, R52 ;  /* 0x000000605434723c */ /* 0x040fec0000041834 */
[----:B------:R-:W-:Y:S01]  /*cbb0*/  HMMA.16816.F32.BF16 R32, R84, R92, R32 ;  /* 0x0000005c5420723c */ /* 0x000fe20000041820 */
[----:B------:R-:W2:Y:S04]  /*cbc0*/  LDSM.16.M88.4 R84, [R89+UR6+0x6080] ;  /* 0x006080065954783b */ /* 0x000ea80008000200 */
[----:B------:R-:W3:Y:S01]  /*cbd0*/  LDSM.16.M88.4 R88, [R90+UR6+0xb080] ;  /* 0x00b080065a58783b */ /* 0x000ee20008000200 */
[C---:B0-----:R-:W-:Y:S06]  /*cbe0*/  HMMA.16816.F32.BF16 R36, R24.reuse, R58, R36 ;  /* 0x0000003a1824723c */ /* 0x041fec0000041824 */
[C---:B------:R-:W-:Y:S06]  /*cbf0*/  HMMA.16816.F32.BF16 R40, R24.reuse, R78, R40 ;  /* 0x0000004e1828723c */ /* 0x040fec0000041828 */
[C---:B------:R-:W-:Y:S06]  /*cc00*/  HMMA.16816.F32.BF16 R48, R24.reuse, R98, R48 ;  /* 0x000000621830723c */ /* 0x040fec0000041830 */
[----:B------:R-:W-:Y:S01]  /*cc10*/  HMMA.16816.F32.BF16 R72, R24, R94, R72 ;  /* 0x0000005e1848723c */ /* 0x000fe20000041848 */
[----:B------:R-:W0:Y:S05]  /*cc20*/  LDSM.16.M88.4 R24, [R15+UR6+0xa080] ;  /* 0x00a080060f18783b */ /* 0x000e2a0008000200 */
[C---:B------:R-:W-:Y:S01]  /*cc30*/  HMMA.16816.F32.BF16 R64, R20.reuse, R58, R64 ;  /* 0x0000003a1440723c */ /* 0x040fe20000041840 */
[----:B------:R-:W-:Y:S05]  /*cc40*/  LDSM.16.M88.4 R56, [R17+UR6+0x6080] ;  /* 0x006080061138783b */ /* 0x000fea0008000200 */
[C---:B------:R-:W-:Y:S06]  /*cc50*/  HMMA.16816.F32.BF16 R60, R20.reuse, R78, R60 ;  /* 0x0000004e143c723c */ /* 0x040fec000004183c */
[C---:B------:R-:W-:Y:S01]  /*cc60*/  HMMA.16816.F32.BF16 R52, R20.reuse, R98, R52 ;  /* 0x000000621434723c */ /* 0x040fe20000041834 */
[----:B------:R-:W-:Y:S05]  /*cc70*/  LDSM.16.M88.4 R96, [R16+UR6+0xa080] ;  /* 0x00a080061060783b */ /* 0x000fea0008000200 */
[----:B------:R-:W-:Y:S01]  /*cc80*/  HMMA.16816.F32.BF16 R32, R20, R94, R32 ;  /* 0x0000005e1420723c */ /* 0x000fe20000041820 */
[----:B------:R4:W0:Y:S05]  /*cc90*/  LDSM.16.M88.4 R20, [R15+UR6+0xb080] ;  /* 0x00b080060f14783b */ /* 0x00082a0008000200 */
[C---:B-1----:R-:W-:Y:S01]  /*cca0*/  HMMA.16816.F32.BF16 R36, R80.reuse, R68, R36 ;  /* 0x000000445024723c */ /* 0x042fe20000041824 */
[----:B------:R-:W1:Y:S01]  /*ccb0*/  S2R R251, SR_CTAID.X ;  /* 0x0000000000fb7919 */ /* 0x000e620000002500 */
[----:B----4-:R-:W4:Y:S04]  /*ccc0*/  LDC R15, c[0x0][0x254] ;  /* 0x00009500ff0f7b82 */ /* 0x010f280000000800 */
[C---:B------:R-:W-:Y:S06]  /*ccd0*/  HMMA.16816.F32.BF16 R40, R80.reuse, R44, R40 ;  /* 0x0000002c5028723c */ /* 0x040fec0000041828 */
[C---:B------:R-:W-:Y:S06]  /*cce0*/  HMMA.16816.F32.BF16 R48, R80.reuse, R28, R48 ;  /* 0x0000001c5030723c */ /* 0x040fec0000041830 */
[----:B--2---:R-:W-:Y:S06]  /*ccf0*/  HMMA.16816.F32.BF16 R72, R80, R84, R72 ;  /* 0x000000545048723c */ /* 0x004fec0000041848 */
[C---:B---3--:R-:W-:Y:S01]  /*cd00*/  HMMA.16816.F32.BF16 R76, R88.reuse, R68, R64 ;  /* 0x00000044584c723c */ /* 0x048fe20000041840 */
[----:B------:R-:W2:Y:S05]  /*cd10*/  LDSM.16.M88.4 R64, [R17+UR6+0x2080] ;  /* 0x002080061140783b */ /* 0x000eaa0008000200 */
[C---:B------:R-:W-:Y:S01]  /*cd20*/  HMMA.16816.F32.BF16 R80, R88.reuse, R44, R60 ;  /* 0x0000002c5850723c */ /* 0x040fe2000004183c */
[----:B------:R-:W3:Y:S05]  /*cd30*/  LDSM.16.M88.4 R60, [R17+UR6+0x4080] ;  /* 0x00408006113c783b */ /* 0x000eea0008000200 */
[C---:B------:R-:W-:Y:S01]  /*cd40*/  HMMA.16816.F32.BF16 R92, R88.reuse, R28, R52 ;  /* 0x0000001c585c723c */ /* 0x040fe20000041834 */
[----:B------:R-:W4:Y:S01]  /*cd50*/  LDSM.16.M88.4 R52, [R17+UR6+0x80] ;  /* 0x000080061134783b */ /* 0x000f220008000200 */
[----:B------:R-:W4:Y:S04]  /*cd60*/  LDC R28, c[0x0][0x264] ;  /* 0x00009900ff1c7b82 */ /* 0x000f280000000800 */
[----:B------:R-:W-:Y:S01]  /*cd70*/  HMMA.16816.F32.BF16 R32, R88, R84, R32 ;  /* 0x000000545820723c */ /* 0x000fe20000041820 */
[----:B------:R-:W4:Y:S05]  /*cd80*/  LDSM.16.M88.4 R88, [R16+UR6+0xb080] ;  /* 0x00b080061058783b */ /* 0x000f2a0008000200 */
[C---:B0-----:R-:W-:Y:S06]  /*cd90*/  HMMA.16816.F32.BF16 R40, R24.reuse, R46, R40 ;  /* 0x0000002e1828723c */ /* 0x041fec0000041828 */
[C---:B------:R-:W-:Y:S06]  /*cda0*/  HMMA.16816.F32.BF16 R48, R24.reuse, R30, R48 ;  /* 0x0000001e1830723c */ /* 0x040fec0000041830 */
[C---:B------:R-:W-:Y:S06]  /*cdb0*/  HMMA.16816.F32.BF16 R72, R24.reuse, R86, R72 ;  /* 0x000000561848723c */ /* 0x040fec0000041848 */
[-C--:B------:R-:W-:Y:S01]  /*cdc0*/  HMMA.16816.F32.BF16 R36, R24, R70.reuse, R36 ;  /* 0x000000461824723c */ /* 0x080fe20000041824 */
[----:B------:R-:W0:Y:S04]  /*cdd0*/  LDSM.16.M88.4 R24, [R18+UR6+0xa080] ;  /* 0x00a080061218783b */ /* 0x000e280008000200 */
[----:B------:R-:W0:Y:S01]  /*cde0*/  LDSM.16.M88.4 R16, [R18+UR6+0xb080] ;  /* 0x00b080061210783b */ /* 0x000e220008000200 */
[C---:B------:R-:W-:Y:S06]  /*cdf0*/  HMMA.16816.F32.BF16 R76, R20.reuse, R70, R76 ;  /* 0x00000046144c723c */ /* 0x040fec000004184c */
[C---:B------:R-:W-:Y:S06]  /*ce00*/  HMMA.16816.F32.BF16 R80, R20.reuse, R46, R80 ;  /* 0x0000002e1450723c */ /* 0x040fec0000041850 */
[C---:B------:R-:W-:Y:S06]  /*ce10*/  HMMA.16816.F32.BF16 R92, R20.reuse, R30, R92 ;  /* 0x0000001e145c723c */ /* 0x040fec000004185c */
[----:B------:R-:W-:Y:S01]  /*ce20*/  HMMA.16816.F32.BF16 R32, R20, R86, R32 ;  /* 0x000000561420723c */ /* 0x000fe20000041820 */
[----:B-1----:R-:W-:-:S05]  /*ce30*/  SHF.L.U32 R251, R251, 0x5, RZ ;  /* 0x00000005fbfb7819 */ /* 0x002fca00000006ff */
[C---:B--2---:R-:W-:Y:S06]  /*ce40*/  HMMA.16816.F32.BF16 R40, R96.reuse, R64, R40 ;  /* 0x000000406028723c */ /* 0x044fec0000041828 */
[C---:B---3--:R-:W-:Y:S06]  /*ce50*/  HMMA.16816.F32.BF16 R48, R96.reuse, R60, R48 ;  /* 0x0000003c6030723c */ /* 0x048fec0000041830 */
[C---:B------:R-:W-:Y:S06]  /*ce60*/  HMMA.16816.F32.BF16 R72, R96.reuse, R56, R72 ;  /* 0x000000386048723c */ /* 0x040fec0000041848 */
[-C--:B----4-:R-:W-:Y:S06]  /*ce70*/  HMMA.16816.F32.BF16 R36, R96, R52.reuse, R36 ;  /* 0x000000346024723c */ /* 0x090fec0000041824 */
[C---:B------:R-:W-:Y:S06]  /*ce80*/  HMMA.16816.F32.BF16 R68, R88.reuse, R52, R76 ;  /* 0x000000345844723c */ /* 0x040fec000004184c */
[C---:B------:R-:W-:Y:S06]  /*ce90*/  HMMA.16816.F32.BF16 R20, R88.reuse, R64, R80 ;  /* 0x000000405814723c */ /* 0x040fec0000041850 */
[C---:B------:R-:W-:Y:S06]  /*cea0*/  HMMA.16816.F32.BF16 R92, R88.reuse, R60, R92 ;  /* 0x0000003c585c723c */ /* 0x040fec000004185c */
[----:B------:R-:W-:Y:S01]  /*ceb0*/  HMMA.16816.F32.BF16 R32, R88, R56, R32 ;  /* 0x000000385820723c */ /* 0x000fe20000041820 */
[----:B------:R-:W-:Y:S01]  /*cec0*/  UIADD3 UR4, UR4, 0x80, URZ ;  /* 0x0000008004047890 */ /* 0x000fe2000fffe03f */
[----:B------:R-:W-:-:S05]  /*ced0*/  IADD3 R251, R251, 0x20, RZ ;  /* 0x00000020fbfb7810 */ /* 0x000fca0007ffe0ff */
[----:B------:R-:W-:Y:S01]  /*cee0*/  ISETP.LE.AND P1, PT, R251, UR4, PT ;  /* 0x00000004fb007c0c */ /* 0x000fe2000bf23270 */
[----:B0-----:R-:W-:Y:S01]  /*cef0*/  HMMA.16816.F32.BF16 R80, R24, R66, R40 ;  /* 0x000000421850723c */ /* 0x001fe20000041828 */
[----:B------:R-:W-:Y:S01]  /*cf00*/  FFMA R248, R13, R248, R115 ;  /* 0x000000f80df87223 */ /* 0x000fe20000000073 */
[----:B------:R-:W-:Y:S01]  /*cf10*/  FFMA R249, R14, R249, R157 ;  /* 0x000000f90ef97223 */ /* 0x000fe2000000009d */
[----:B------:R-:W-:-:S03]  /*cf20*/  FFMA R250, R7, R250, R245 ;  /* 0x000000fa07fa7223 */ /* 0x000fc600000000f5 */
[----:B------:R-:W-:Y:S01]  /*cf30*/  HMMA.16816.F32.BF16 R76, R24, R62, R48 ;  /* 0x0000003e184c723c */ /* 0x000fe20000041830 */
[----:B------:R-:W-:Y:S01]  /*cf40*/  IMAD R2, R28, 0x80, R2 ;  /* 0x000000801c027824 */ /* 0x000fe200078e0202 */
[----:B------:R-:W-:-:S04]  /*cf50*/  LEA R12, R15, R12, 0x7 ;  /* 0x0000000c0f0c7211 */ /* 0x000fc800078e38ff */
[----:B------:R-:W-:Y:S01]  /*cf60*/  HMMA.16816.F32.BF16 R72, R24, R58, R72 ;  /* 0x0000003a1848723c */ /* 0x000fe20000041848 */
[----:B------:R-:W-:Y:S01]  /*cf70*/  MOV R14, R3 ;  /* 0x00000003000e7202 */ /* 0x000fe20000000f00 */
[----:B------:R-:W-:Y:S01]  /*cf80*/  IMAD.MOV.U32 R7, RZ, RZ, R4 ;  /* 0x000000ffff077224 */ /* 0x000fe200078e0004 */
[----:B------:R-:W-:-:S03]  /*cf90*/  MOV R13, R5 ;  /* 0x00000005000d7202 */ /* 0x000fc60000000f00 */
[-C--:B------:R-:W-:Y:S06]  /*cfa0*/  HMMA.16816.F32.BF16 R84, R24, R54.reuse, R36 ;  /* 0x000000361854723c */ /* 0x080fec0000041824 */
[C---:B------:R-:W-:Y:S06]  /*cfb0*/  HMMA.16816.F32.BF16 R68, R16.reuse, R54, R68 ;  /* 0x000000361044723c */ /* 0x040fec0000041844 */
[----:B------:R-:W-:Y:S01]  /*cfc0*/  HMMA.16816.F32.BF16 R64, R16, R66, R20 ;  /* 0x000000421040723c */ /* 0x000fe20000041814 */
[----:B------:R-:W-:-:S05]  /*cfd0*/  MOV R55, R6 ;  /* 0x0000000600377202 */ /* 0x000fca0000000f00 */
[C---:B------:R-:W-:Y:S06]  /*cfe0*/  HMMA.16816.F32.BF16 R60, R16.reuse, R62, R92 ;  /* 0x0000003e103c723c */ /* 0x040fec000004185c */
[----:B------:R-:W-:Y:S01]  /*cff0*/  HMMA.16816.F32.BF16 R56, R16, R58, R32 ;  /* 0x0000003a1038723c */ /* 0x000fe20000041820 */
[----:B------:R-:W-:-:S08]  /*d000*/  NOP ;  /* 0x0000000000007918 */ /* 0x000fd00000000000 */
[----:B------:R-:W-:-:S15]  /*d010*/  @!P1 BRA `(.L_x_1) ;  /* 0xffffff9400709947 */ /* 0x000fde000383ffff */
.L_x_0:
[----:B-1----:R-:W0:Y:S01]  /*d020*/  S2R R7, SR_TID.X ;  /* 0x0000000000077919 */ /* 0x002e220000002100 */
[----:B------:R-:W-:Y:S01]  /*d030*/  MOV R22, R0 ;  /* 0x0000000000167202 */ /* 0x000fe20000000f00 */
[----:B------:R-:W-:Y:S01]  /*d040*/  FMUL R0, R250, 8388608 ;  /* 0x4b000000fa007820 */ /* 0x000fe20000400000 */
[----:B------:R-:W-:Y:S01]  /*d050*/  FSETP.GEU.AND P4, PT, R249, 1.175494350822287508e-38, PT ;  /* 0x00800000f900780b */ /* 0x000fe20003f8e000 */
[----:B------:R-:W1:Y:S01]  /*d060*/  LDC R54, c[0x0][0x278] ;  /* 0x00009e00ff367b82 */ /* 0x000e620000000800 */
[----:B------:R-:W-:Y:S01]  /*d070*/  FSETP.GT.AND P2, PT, |R22|, 8.50705917302346158658e+37, PT ;  /* 0x7e8000001600780b */ /* 0x000fe20003f44200 */
[----:B------:R-:W-:Y:S01]  /*d080*/  ULDC.64 UR4, c[0x0][0x270] ;  /* 0x00009c0000047ab9 */ /* 0x000fe20000000a00 */
[----:B------:R-:W-:Y:S01]  /*d090*/  FSETP.GEU.AND P5, PT, R248, 1.175494350822287508e-38, PT ;  /* 0x00800000f800780b */ /* 0x000fe20003fae000 */
[----:B------:R-:W-:Y:S01]  /*d0a0*/  UIMAD UR4, UR7, UR4, URZ ;  /* 0x00000004070472a4 */ /* 0x000fe2000f8e023f */
[----:B------:R-:W-:Y:S02]  /*d0b0*/  FSETP.GEU.AND P1, PT, |R22|, 1.175494350822287508e-38, PT ;  /* 0x008000001600780b */ /* 0x000fe40003f2e200 */
[----:B------:R-:W-:Y:S01]  /*d0c0*/  FSETP.GEU.AND P3, PT, R250, 1.175494350822287508e-38, PT ;  /* 0x00800000fa00780b */ /* 0x000fe20003f6e000 */
[----:B------:R-:W-:Y:S01]  /*d0d0*/  USHF.L.U32 UR8, UR4, 0x1, URZ ;  /* 0x0000000104087899 */ /* 0x000fe2000800063f */
[----:B------:R-:W-:-:S02]  /*d0e0*/  FSETP.GEU.AND P6, PT, R22, 1.175494350822287508e-38, PT ;  /* 0x008000001600780b */ /* 0x000fc40003fce000 */
[----:B------:R-:W-:-:S03]  /*d0f0*/  FSEL R88, R0, R250, !P3 ;  /* 0x000000fa00587208 */ /* 0x000fc60005800000 */
[----:B------:R-:W-:Y:S01]  /*d100*/  @P2 FMUL R59, R59, 0.25 ;  /* 0x3e8000003b3b2820 */ /* 0x000fe20000400000 */
[----:B------:R-:W-:Y:S01]  /*d110*/  @P2 FMUL R58, R58, 0.25 ;  /* 0x3e8000003a3a2820 */ /* 0x000fe20000400000 */
[----:B------:R-:W-:Y:S01]  /*d120*/  @P2 FMUL R63, R63, 0.25 ;  /* 0x3e8000003f3f2820 */ /* 0x000fe20000400000 */
[----:B------:R-:W-:Y:S01]  /*d130*/  @P2 FMUL R62, R62, 0.25 ;  /* 0x3e8000003e3e2820 */ /* 0x000fe20000400000 */
[----:B------:R-:W-:Y:S01]  /*d140*/  @P2 FMUL R67, R67, 0.25 ;  /* 0x3e80000043432820 */ /* 0x000fe20000400000 */
[----:B------:R-:W-:Y:S01]  /*d150*/  @P2 FMUL R66, R66, 0.25 ;  /* 0x3e80000042422820 */ /* 0x000fe20000400000 */
[----:B------:R-:W-:Y:S01]  /*d160*/  @P2 FMUL R71, R71, 0.25 ;  /* 0x3e80000047472820 */ /* 0x000fe20000400000 */
[----:B------:R-:W-:Y:S01]  /*d170*/  @P2 FMUL R70, R70, 0.25 ;  /* 0x3e80000046462820 */ /* 0x000fe20000400000 */
[----:B------:R-:W-:Y:S01]  /*d180*/  @!P1 FMUL R59, R59, 16777216 ;  /* 0x4b8000003b3b9820 */ /* 0x000fe20000400000 */
[----:B------:R-:W-:Y:S01]  /*d190*/  @!P1 FMUL R58, R58, 16777216 ;  /* 0x4b8000003a3a9820 */ /* 0x000fe20000400000 */
[----:B------:R-:W-:Y:S01]  /*d1a0*/  @!P1 FMUL R63, R63, 16777216 ;  /* 0x4b8000003f3f9820 */ /* 0x000fe20000400000 */
[----:B------:R-:W-:Y:S01]  /*d1b0*/  @!P1 FMUL R62, R62, 16777216 ;  /* 0x4b8000003e3e9820 */ /* 0x000fe20000400000 */
[----:B------:R-:W-:Y:S01]  /*d1c0*/  @!P1 FMUL R67, R67, 16777216 ;  /* 0x4b80000043439820 */ /* 0x000fe20000400000 */
[----:B------:R-:W-:Y:S01]  /*d1d0*/  @!P1 FMUL R66, R66, 16777216 ;  /* 0x4b80000042429820 */ /* 0x000fe20000400000 */
[C---:B0-----:R-:W-:Y:S01]  /*d1e0*/  IMAD.SHL.U32 R2, R7.reuse, 0x4, RZ ;  /* 0x0000000407027824 */ /* 0x041fe200078e00ff */
[C---:B------:R-:W-:Y:S01]  /*d1f0*/  LOP3.LUT R9, R7.reuse, 0x60, RZ, 0xc0, !PT ;  /* 0x0000006007097812 */ /* 0x040fe200078ec0ff */
[----:B------:R-:W-:Y:S01]  /*d200*/  IMAD.SHL.U32 R14, R7, 0x8, RZ ;  /* 0x00000008070e7824 */ /* 0x000fe200078e00ff */
[----:B------:R-:W-:Y:S01]  /*d210*/  SHF.R.S32.HI R8, RZ, 0x4, R7 ;  /* 0x00000004ff087819 */ /* 0x000fe20000011407 */
[----:B------:R-:W-:Y:S01]  /*d220*/  @!P1 FMUL R71, R71, 16777216 ;  /* 0x4b80000047479820 */ /* 0x000fe20000400000 */
[----:B------:R-:W-:Y:S01]  /*d230*/  LOP3.LUT R2, R2, 0x38, RZ, 0xc0, !PT ;  /* 0x0000003802027812 */ /* 0x000fe200078ec0ff */
[----:B------:R-:W-:Y:S01]  /*d240*/  @!P1 FMUL R70, R70, 16777216 ;  /* 0x4b80000046469820 */ /* 0x000fe20000400000 */
[----:B------:R-:W-:-:S02]  /*d250*/  SGXT R8, R8, 0x1 ;  /* 0x000000010808781a */ /* 0x000fc40000000200 */
[----:B------:R-:W-:Y:S02]  /*d260*/  LEA R10, R9, R2, 0x4 ;  /* 0x00000002090a7211 */ /* 0x000fe400078e20ff */
[C---:B------:R-:W-:Y:S02]  /*d270*/  SHF.L.U32 R9, R7.reuse, 0x4, RZ ;  /* 0x0000000407097819 */ /* 0x040fe400000006ff */
[----:B------:R-:W-:Y:S02]  /*d280*/  SHF.L.U32 R2, R7, 0x6, RZ ;  /* 0x0000000607027819 */ /* 0x000fe400000006ff */
[----:B------:R-:W-:Y:S02]  /*d290*/  LOP3.LUT R12, R9, 0x70, RZ, 0xc0, !PT ;  /* 0x00000070090c7812 */ /* 0x000fe400078ec0ff */
[----:B------:R-:W-:Y:S02]  /*d2a0*/  LOP3.LUT R9, R8, 0x840, RZ, 0xc0, !PT ;  /* 0x0000084008097812 */ /* 0x000fe400078ec0ff */
[----:B------:R-:W-:-:S02]  /*d2b0*/  SHF.R.U32.HI R15, RZ, 0x1, R7 ;  /* 0x00000001ff0f7819 */ /* 0x000fc40000011607 */
[----:B------:R-:W-:Y:S02]  /*d2c0*/  LOP3.LUT R9, R9, 0x40, R2, 0x78, !PT ;  /* 0x0000004009097812 */ /* 0x000fe400078e7802 */
[----:B------:R-:W-:Y:S02]  /*d2d0*/  SHF.L.U32 R11, R7, 0x9, RZ ;  /* 0x00000009070b7819 */ /* 0x000fe400000006ff */
[----:B------:R-:W-:Y:S01]  /*d2e0*/  LOP3.LUT R15, R15, 0xc, RZ, 0xc0, !PT ;  /* 0x0000000c0f0f7812 */ /* 0x000fe200078ec0ff */
[----:B------:R-:W-:Y:S02]  /*d2f0*/  IMAD.IADD R52, R10, 0x1, R9 ;  /* 0x000000010a347824 */ /* 0x000fe400078e0209 */
[----:B------:R-:W-:Y:S01]  /*d300*/  FMUL R9, R249, 8388608 ;  /* 0x4b000000f9097820 */ /* 0x000fe20000400000 */
[----:B------:R-:W-:Y:S01]  /*d310*/  FMUL R10, R248, 8388608 ;  /* 0x4b000000f80a7820 */ /* 0x000fe20000400000 */
[----:B------:R-:W-:Y:S02]  /*d320*/  LOP3.LUT R14, R14, 0x180, RZ, 0xc0, !PT ;  /* 0x000001800e0e7812 */ /* 0x000fe400078ec0ff */
[----:B------:R-:W-:Y:S01]  /*d330*/  LOP3.LUT R8, R12, 0x1800, R11, 0xf8, !PT ;  /* 0x000018000c087812 */ /* 0x000fe200078ef80b */
[----:B------:R-:W-:Y:S01]  /*d340*/  FMUL R11, R22, 8388608 ;  /* 0x4b000000160b7820 */ /* 0x000fe20000400000 */
[----:B------:R-:W-:-:S02]  /*d350*/  FSEL R90, R9, R249, !P4 ;  /* 0x000000f9095a7208 */ /* 0x000fc40006000000 */
[----:B------:R-:W-:Y:S02]  /*d360*/  IADD3 R2, R15, UR6, R12 ;  /* 0x000000060f027c10 */ /* 0x000fe4000fffe00c */
[----:B------:R-:W-:Y:S01]  /*d370*/  LOP3.LUT R13, R14, 0x48, R7, 0xf8, !PT ;  /* 0x000000480e0d7812 */ /* 0x000fe200078ef807 */
[----:B------:R-:W-:Y:S01]  /*d380*/  VIADD R12, R90, 0xc0cafb0d ;  /* 0xc0cafb0d5a0c7836 */ /* 0x000fe20000000000 */
[----:B------:R-:W-:Y:S02]  /*d390*/  FSEL R89, R10, R248, !P5 ;  /* 0x000000f80a597208 */ /* 0x000fe40006800000 */
[----:B------:R-:W-:Y:S02]  /*d3a0*/  LOP3.LUT R16, R7, 0x7f, RZ, 0xc0, !PT ;  /* 0x0000007f07107812 */ /* 0x000fe400078ec0ff */
[----:B------:R-:W-:Y:S02]  /*d3b0*/  LOP3.LUT R8, R8, R13, RZ, 0x3c, !PT ;  /* 0x0000000d08087212 */ /* 0x000fe400078e3cff */
[----:B------:R-:W-:-:S02]  /*d3c0*/  IADD3 R14, R89, -0x3f3504f3, RZ ;  /* 0xc0cafb0d590e7810 */ /* 0x000fc40007ffe0ff */
[----:B------:R-:W-:Y:S02]  /*d3d0*/  LOP3.LUT R13, R12, 0xff800000, RZ, 0xc0, !PT ;  /* 0xff8000000c0d7812 */ /* 0x000fe400078ec0ff */
[----:B------:R-:W-:Y:S01]  /*d3e0*/  FSEL R0, R11, R22, !P6 ;  /* 0x000000160b007208 */ /* 0x000fe20007000000 */
[----:B------:R-:W-:Y:S01]  /*d3f0*/  @P2 FMUL R22, R22, 0.25 ;  /* 0x3e80000016162820 */ /* 0x000fe20000400000 */
[----:B------:R-:W-:Y:S02]  /*d400*/  ISETP.GE.U32.AND P0, PT, R16, 0x20, PT ;  /* 0x000000201000780c */ /* 0x000fe40003f06070 */
[----:B------:R-:W-:Y:S01]  /*d410*/  LOP3.LUT R16, R14, 0xff800000, RZ, 0xc0, !PT ;  /* 0xff8000000e107812 */ /* 0x000fe200078ec0ff */
[----:B------:R-:W-:Y:S01]  /*d420*/  @!P1 FMUL R22, R22, 16777216 ;  /* 0x4b80000016169820 */ /* 0x000fe20000400000 */
[----:B------:R-:W-:Y:S02]  /*d430*/  FSEL R11, RZ, -23, P4 ;  /* 0xc1b80000ff0b7808 */ /* 0x000fe40002000000 */
[----:B------:R-:W-:-:S02]  /*d440*/  I2FP.F32.S32 R14, R13 ;  /* 0x0000000d000e7245 */ /* 0x000fc40000201400 */
[----:B------:R-:W-:Y:S02]  /*d450*/  FSEL R9, RZ, -23, P3 ;  /* 0xc1b80000ff097808 */ /* 0x000fe40001800000 */
[----:B------:R-:W-:Y:S01]  /*d460*/  FSETP.GT.AND P3, PT, |R248|, 8.50705917302346158658e+37, PT ;  /* 0x7e800000f800780b */ /* 0x000fe20003f64200 */
[----:B------:R-:W-:Y:S01]  /*d470*/  FFMA.FTZ R14, R14, 1.1920928955078125e-07, R11 ;  /* 0x340000000e0e7823 */ /* 0x000fe2000001000b */
[----:B------:R-:W-:Y:S01]  /*d480*/  FSETP.GEU.AND P4, PT, |R248|, 1.175494350822287508e-38, PT ;  /* 0x00800000f800780b */ /* 0x000fe20003f8e200 */
[----:B------:R-:W0:Y:S01]  /*d490*/  MUFU.RCP R11, R22 ;  /* 0x00000016000b7308 */ /* 0x000e220000001000 */
[----:B------:R-:W-:Y:S02]  /*d4a0*/  IADD3 R10, R88, -0x3f3504f3, RZ ;  /* 0xc0cafb0d580a7810 */ /* 0x000fe40007ffe0ff */
[----:B------:R-:W-:Y:S02]  /*d4b0*/  FSEL R15, RZ, -23, P5 ;  /* 0xc1b80000ff0f7808 */ /* 0x000fe40002800000 */
[----:B------:R-:W-:-:S02]  /*d4c0*/  LOP3.LUT R10, R10, 0xff800000, RZ, 0xc0, !PT ;  /* 0xff8000000a0a7812 */ /* 0x000fc400078ec0ff */
[----:B------:R-:W-:Y:S01]  /*d4d0*/  I2FP.F32.S32 R18, R16 ;  /* 0x0000001000127245 */ /* 0x000fe20000201400 */
[----:B------:R-:W-:Y:S01]  /*d4e0*/  IMAD.IADD R16, R89, 0x1, -R16 ;  /* 0x0000000159107824 */ /* 0x000fe200078e0a10 */
[----:B------:R-:W-:Y:S01]  /*d4f0*/  I2FP.F32.S32 R12, R10 ;  /* 0x0000000a000c7245 */ /* 0x000fe20000201400 */
[----:B------:R-:W-:Y:S01]  /*d500*/  @P3 FMUL R248, R248, 0.25 ;  /* 0x3e800000f8f83820 */ /* 0x000fe20000400000 */
[C---:B------:R-:W-:Y:S01]  /*d510*/  FSETP.GT.AND P1, PT, |R249|.reuse, 8.50705917302346158658e+37, PT ;  /* 0x7e800000f900780b */ /* 0x040fe20003f24200 */
[----:B------:R-:W-:Y:S01]  /*d520*/  FFMA.FTZ R15, R18, 1.1920928955078125e-07, R15 ;  /* 0x34000000120f7823 */ /* 0x000fe2000001000f */
[----:B------:R-:W-:Y:S01]  /*d530*/  FSETP.GEU.AND P5, PT, |R249|, 1.175494350822287508e-38, PT ;  /* 0x00800000f900780b */ /* 0x000fe20003fae200 */
[----:B------:R-:W-:Y:S01]  /*d540*/  @!P4 FMUL R248, R248, 16777216 ;  /* 0x4b800000f8f8c820 */ /* 0x000fe20000400000 */
[----:B------:R-:W-:Y:S01]  /*d550*/  FFMA.FTZ R9, R12, 1.1920928955078125e-07, R9 ;  /* 0x340000000c097823 */ /* 0x000fe20000010009 */
[----:B------:R-:W-:Y:S01]  /*d560*/  IADD3 R17, R0, -0x3f3504f3, RZ ;  /* 0xc0cafb0d00117810 */ /* 0x000fe20007ffe0ff */
        /* <DEDUP_REMOVED lines=9> */
[----:B------:R-:W0:Y:S01]  /*d600*/  MUFU.RCP R11, R248 ;  /* 0x000000f8000b7308 */ /* 0x000e220000001000 */
        /* <DEDUP_REMOVED lines=9> */
[----:B------:R-:W-:Y:S01]  /*d6a0*/  FSEL R17, RZ, -23, P6 ;  /* 0xc1b80000ff117808 */ /* 0x000fe20003000000 */
[----:B------:R-:W-:Y:S01]  /*d6b0*/  @!P4 FMUL R57, R57, 16777216 ;  /* 0x4b8000003939c820 */ /* 0x000fe20000400000 */
[----:B------:R-:W-:Y:S01]  /*d6c0*/  I2FP.F32.S32 R20, R19 ;  /* 0x0000001300147245 */ /* 0x000fe20000201400 */
[----:B------:R-:W-:Y:S01]  /*d6d0*/  @!P4 FMUL R56, R56, 16777216 ;  /* 0x4b8000003838c820 */ /* 0x000fe20000400000 */
[----:B------:R-:W-:Y:S01]  /*d6e0*/  @!P4 FMUL R61, R61, 16777216 ;  /* 0x4b8000003d3dc820 */ /* 0x000fe20000400000 */
[----:B------:R-:W-:Y:S01]  /*d6f0*/  @!P4 FMUL R60, R60, 16777216 ;  /* 0x4b8000003c3cc820 */ /* 0x000fe20000400000 */
[----:B------:R-:W-:Y:S01]  /*d700*/  @!P4 FMUL R65, R65, 16777216 ;  /* 0x4b8000004141c820 */ /* 0x000fe20000400000 */
[----:B------:R-:W-:Y:S01]  /*d710*/  @!P4 FMUL R64, R64, 16777216 ;  /* 0x4b8000004040c820 */ /* 0x000fe20000400000 */
[----:B------:R-:W-:Y:S01]  /*d720*/  @!P4 FMUL R69, R69, 16777216 ;  /* 0x4b8000004545c820 */ /* 0x000fe20000400000 */
[----:B------:R-:W-:Y:S01]  /*d730*/  @!P4 FMUL R68, R68, 16777216 ;  /* 0x4b8000004444c820 */ /* 0x000fe20000400000 */
[----:B------:R-:W-:Y:S01]  /*d740*/  @!P5 FMUL R249, R249, 16777216 ;  /* 0x4b800000f9f9d820 */ /* 0x000fe20000400000 */
[----:B------:R-:W-:Y:S01]  /*d750*/  FSETP.GT.AND P2, PT, |R250|, 8.50705917302346158658e+37, PT ;  /* 0x7e800000fa00780b */ /* 0x000fe20003f44200 */
[----:B------:R-:W-:Y:S01]  /*d760*/  FFMA.FTZ R17, R20, 1.1920928955078125e-07, R17 ;  /* 0x3400000014117823 */ /* 0x000fe20000010011 */
        /* <DEDUP_REMOVED lines=8> */
[----:B------:R-:W-:Y:S01]  /*d7f0*/  FSETP.GEU.AND P3, PT, |R250|, 1.175494350822287508e-38, PT ;  /* 0x00800000fa00780b */ /* 0x000fe20003f6e200 */
        /* <DEDUP_REMOVED lines=27> */
[----:B------:R-:W-:Y:S01]  /*d9b0*/  @P2 FMUL R72, R72, 0.25 ;  /* 0x3e80000048482820 */ /* 0x000fe20000400000 */
        /* <DEDUP_REMOVED lines=16> */
[----:B------:R-:W-:-:S02]  /*dac0*/  IMAD.IADD R10, R88, 0x1, -R10 ;  /* 0x00000001580a7824 */ /* 0x000fc400078e0a0a */
        /* <DEDUP_REMOVED lines=8> */
[----:B------:R-:W-:Y:S01]  /*db50*/  F2FP.BF16.F32.PACK_AB R51, R37, R38 ;  /* 0x000000262533723e */ /* 0x000fe200000010ff */
[----:B------:R-:W-:Y:S01]  /*db60*/  FADD R10, R10, -1 ;  /* 0xbf8000000a0a7421 */ /* 0x000fe20000000000 */
[----:B------:R-:W-:Y:S01]  /*db70*/  SHF.R.U32.HI R37, RZ, 0x5, R7 ;  /* 0x00000005ff257819 */ /* 0x000fe20000011607 */
[----:B------:R-:W-:Y:S01]  /*db80*/  BAR.SYNC.DEFER_BLOCKING 0x0 ;  /* 0x0000000000007b1d */ /* 0x000fe20000010000 */
[----:B------:R-:W-:Y:S01]  /*db90*/  F2FP.BF16.F32.PACK_AB R44, R44, R11 ;  /* 0x0000000b2c2c723e */ /* 0x000fe200000010ff */
[----:B------:R-:W-:Y:S01]  /*dba0*/  FADD R16, R16, -1 ;  /* 0xbf80000010107421 */ /* 0x000fe20000000000 */
[----:B------:R-:W-:-:S02]  /*dbb0*/  F2FP.BF16.F32.PACK_AB R50, R45, R46 ;  /* 0x0000002e2d32723e */ /* 0x000fc400000010ff */
[----:B------:R-:W-:Y:S02]  /*dbc0*/  SGXT.U32 R11, R37, 0x2 ;  /* 0x00000002250b781a */ /* 0x000fe40000000000 */
[----:B------:R-:W-:Y:S02]  /*dbd0*/  MOV R46, 0x3dc6b27f ;  /* 0x3dc6b27f002e7802 */ /* 0x000fe40000000f00 */
[----:B------:R-:W-:Y:S01]  /*dbe0*/  F2FP.BF16.F32.PACK_AB R37, R21, R22 ;  /* 0x000000161525723e */ /* 0x000fe200000010ff */
[----:B-1----:R-:W-:Y:S01]  /*dbf0*/  IMAD R21, R11, R54, RZ ;  /* 0x000000360b157224 */ /* 0x002fe200078e02ff */
[----:B------:R-:W-:Y:S01]  /*dc00*/  F2FP.BF16.F32.PACK_AB R45, R36, R43 ;  /* 0x0000002b242d723e */ /* 0x000fe200000010ff */
[----:B------:R-:W-:Y:S01]  /*dc10*/  FFMA.FTZ R11, R10, R46, -0.16845393180847167969 ;  /* 0xbe2c7f300a0b7423 */ /* 0x000fe2000001002e */
[----:B------:R-:W-:Y:S02]  /*dc20*/  F2FP.BF16.F32.PACK_AB R36, R29, R30 ;  /* 0x0000001e1d24723e */ /* 0x000fe400000010ff */
[----:B------:R-:W-:Y:S01]  /*dc30*/  LEA R22, R54, R21, 0x2 ;  /* 0x0000001536167211 */ /* 0x000fe200078e10ff */
[----:B------:R-:W-:Y:S01]  /*dc40*/  FFMA.FTZ R11, R10, R11, 0.1716887056827545166 ;  /* 0x3e2fcf2a0a0b7423 */ /* 0x000fe2000001000b */
[----:B------:R-:W-:-:S02]  /*dc50*/  F2FP.BF16.F32.PACK_AB R42, R42, R49 ;  /* 0x000000312a2a723e */ /* 0x000fc400000010ff */
[----:B------:R-:W-:Y:S01]  /*dc60*/  F2FP.BF16.F32.PACK_AB R49, R20, R27 ;  /* 0x0000001b1431723e */ /* 0x000fe200000010ff */
[----:B------:R-:W-:Y:S01]  /*dc70*/  FFMA.FTZ R11, R10, R11, -0.17900948226451873779 ;  /* 0xbe374e430a0b7423 */ /* 0x000fe2000001000b */
[----:B------:R-:W-:Y:S01]  /*dc80*/  IMAD R29, R54, 0x4, R22 ;  /* 0x00000004361d7824 */ /* 0x000fe200078e0216 */
[----:B------:R-:W-:Y:S02]  /*dc90*/  F2FP.BF16.F32.PACK_AB R48, R28, R35 ;  /* 0x000000231c30723e */ /* 0x000fe400000010ff */
[----:B------:R-:W-:Y:S01]  /*dca0*/  FFMA.FTZ R11, R10, R11, 0.20512372255325317383 ;  /* 0x3e520bf40a0b7423 */ /* 0x000fe2000001000b */
[----:B------:R-:W-:Y:S01]  /*dcb0*/  IADD3 R13, R90, -R13, RZ ;  /* 0x8000000d5a0d7210 */ /* 0x000fe20007ffe0ff */
[----:B------:R0:W-:Y:S01]  /*dcc0*/  STS.64 [R52+UR6+0x80], R36 ;  /* 0x0000802434007988 */ /* 0x0001e20008000a06 */
[----:B------:R-:W-:Y:S01]  /*dcd0*/  LEA R27, R54, R29, 0x2 ;  /* 0x0000001d361b7211 */ /* 0x000fe200078e10ff */
[----:B------:R-:W-:Y:S01]  /*dce0*/  FFMA.FTZ R11, R10, R11, -0.24046532809734344482 ;  /* 0xbe763c8b0a0b7423 */ /* 0x000fe2000001000b */
[----:B------:R-:W-:Y:S01]  /*dcf0*/  F2FP.BF16.F32.PACK_AB R43, R34, R41 ;  /* 0x00000029222b723e */ /* 0x000fe200000010ff */
[----:B------:R-:W-:Y:S01]  /*dd00*/  FADD R13, R13, -1 ;  /* 0xbf8000000d0d7421 */ /* 0x000fe20000000000 */
[----:B------:R-:W-:Y:S01]  /*dd10*/  LEA R28, R54, R27, 0x2 ;  /* 0x0000001b361c7211 */ /* 0x000fe200078e10ff */
[----:B------:R-:W-:Y:S01]  /*dd20*/  FFMA.FTZ R11, R10, R11, 0.28857114911079406738 ;  /* 0x3e93bf990a0b7423 */ /* 0x000fe2000001000b */
[----:B------:R-:W-:Y:S01]  /*dd30*/  F2FP.BF16.F32.PACK_AB R41, R12, R23 ;  /* 0x000000170c29723e */ /* 0x000fe200000010ff */
[----:B------:R-:W-:Y:S01]  /*dd40*/  FFMA.FTZ R12, R13, R46, -0.16845393180847167969 ;  /* 0xbe2c7f300d0c7423 */ /* 0x000fe2000001002e */
[----:B------:R-:W-:Y:S01]  /*dd50*/  F2FP.BF16.F32.PACK_AB R39, R32, R39 ;  /* 0x000000272027723e */ /* 0x000fe200000010ff */
[----:B------:R-:W-:-:S02]  /*dd60*/  IMAD R30, R54, 0x4, R28 ;  /* 0x00000004361e7824 */ /* 0x000fc400078e021c */
[----:B------:R-:W-:Y:S01]  /*dd70*/  FFMA.FTZ R11, R10, R11, -0.36067417263984680176 ;  /* 0xbeb8aa490a0b7423 */ /* 0x000fe2000001000b */
[----:B0-----:R-:W-:Y:S01]  /*dd80*/  F2FP.BF16.F32.PACK_AB R37, R18, R25 ;  /* 0x000000191225723e */ /* 0x001fe200000010ff */
[C---:B------:R-:W-:Y:S01]  /*dd90*/  FFMA.FTZ R12, R13.reuse, R12, 0.1716887056827545166 ;  /* 0x3e2fcf2a0d0c7423 */ /* 0x040fe2000001000c */
[----:B------:R-:W-:Y:S01]  /*dda0*/  F2FP.BF16.F32.PACK_AB R38, R40, R47 ;  /* 0x0000002f2826723e */ /* 0x000fe200000010ff */
[----:B------:R-:W-:Y:S01]  /*ddb0*/  FFMA.FTZ R11, R10, R11, 0.48089820146560668945 ;  /* 0x3ef6384a0a0b7423 */ /* 0x000fe2000001000b */
[----:B------:R-:W-:Y:S01]  /*ddc0*/  LEA R32, R54, R30, 0x2 ;  /* 0x0000001e36207211 */ /* 0x000fe200078e10ff */
[C---:B------:R-:W-:Y:S01]  /*ddd0*/  FFMA.FTZ R12, R13.reuse, R12, -0.17900948226451873779 ;  /* 0xbe374e430d0c7423 */ /* 0x040fe2000001000c */
[----:B------:R-:W-:Y:S01]  /*dde0*/  F2FP.BF16.F32.PACK_AB R40, R24, R31 ;  /* 0x0000001f1828723e */ /* 0x000fe200000010ff */
[----:B------:R-:W-:Y:S01]  /*ddf0*/  FFMA.FTZ R11, R10, R11, -0.72134751081466674805 ;  /* 0xbf38aa3b0a0b7423 */ /* 0x000fe2000001000b */
[----:B------:R-:W-:Y:S01]  /*de00*/  LEA R25, R54, R32, 0x2 ;  /* 0x0000002036197211 */ /* 0x000fe200078e10ff */
[----:B------:R-:W-:Y:S01]  /*de10*/  FFMA.FTZ R12, R13, R12, 0.20512372255325317383 ;  /* 0x3e520bf40d0c7423 */ /* 0x000fe2000001000c */
[----:B------:R-:W-:Y:S01]  /*de20*/  F2FP.BF16.F32.PACK_AB R36, R26, R33 ;  /* 0x000000211a24723e */ /* 0x000fe200000010ff */
[----:B------:R-:W-:Y:S01]  /*de30*/  FMUL R11, R10, R11 ;  /* 0x0000000b0a0b7220 */ /* 0x000fe20000400000 */
[----:B------:R-:W-:Y:S01]  /*de40*/  LOP3.LUT R20, R52, 0x8, RZ, 0x3c, !PT ;  /* 0x0000000834147812 */ /* 0x000fe200078e3cff */
[----:B------:R-:W-:-:S02]  /*de50*/  IMAD R31, R54, 0x4, R25 ;  /* 0x00000004361f7824 */ /* 0x000fc400078e0219 */
[C---:B------:R-:W-:Y:S01]  /*de60*/  FFMA.FTZ R12, R13.reuse, R12, -0.24046532809734344482 ;  /* 0xbe763c8b0d0c7423 */ /* 0x040fe2000001000c */
[----:B------:R-:W-:Y:S01]  /*de70*/  FMUL R11, R10, R11 ;  /* 0x0000000b0a0b7220 */ /* 0x000fe20000400000 */
[----:B------:R-:W-:Y:S01]  /*de80*/  STS.64 [R52+UR6], R50 ;  /* 0x0000003234007988 */ /* 0x000fe20008000a06 */
[----:B------:R-:W-:Y:S01]  /*de90*/  IADD3 R19, R0, -R19, RZ ;  /* 0x8000001300137210 */ /* 0x000fe20007ffe0ff */
[C---:B------:R-:W-:Y:S01]  /*dea0*/  FFMA.FTZ R12, R13.reuse, R12, 0.28857114911079406738 ;  /* 0x3e93bf990d0c7423 */ /* 0x040fe2000001000c */
[----:B------:R-:W-:Y:S01]  /*deb0*/  LEA R33, R54, R31, 0x2 ;  /* 0x0000001f36217211 */ /* 0x000fe200078e10ff */
[----:B------:R-:W-:Y:S01]  /*dec0*/  FFMA.FTZ R10, R10, 1.4426950216293334961, R11 ;  /* 0x3fb8aa3b0a0a7823 */ /* 0x000fe2000001000b */
[----:B------:R-:W-:Y:S01]  /*ded0*/  FFMA.FTZ R11, R16, R46, -0.16845393180847167969 ;  /* 0xbe2c7f30100b7423 */ /* 0x000fe2000001002e */
[----:B------:R-:W-:Y:S01]  /*dee0*/  STS.64 [R52+UR6+0x100], R44 ;  /* 0x0001002c34007988 */ /* 0x000fe20008000a06 */
[----:B------:R-:W-:Y:S01]  /*def0*/  LEA R35, R54, R33, 0x2 ;  /* 0x0000002136237211 */ /* 0x000fe200078e10ff */
[----:B------:R-:W-:Y:S01]  /*df00*/  FFMA.FTZ R12, R13, R12, -0.36067417263984680176 ;  /* 0xbeb8aa490d0c7423 */ /* 0x000fe2000001000c */
[C---:B------:R-:W-:Y:S01]  /*df10*/  FFMA.FTZ R11, R16.reuse, R11, 0.1716887056827545166 ;  /* 0x3e2fcf2a100b7423 */ /* 0x040fe2000001000b */
[----:B------:R-:W-:Y:S01]  /*df20*/  STS.64 [R52+UR6+0x180], R48 ;  /* 0x0001803034007988 */ /* 0x000fe20008000a06 */
[----:B------:R-:W-:Y:S01]  /*df30*/  FADD R19, R19, -1 ;  /* 0xbf80000013137421 */ /* 0x000fe20000000000 */
[----:B------:R-:W-:Y:S01]  /*df40*/  FFMA.FTZ R12, R13, R12, 0.48089820146560668945 ;  /* 0x3ef6384a0d0c7423 */ /* 0x000fe2000001000c */
[C---:B------:R-:W-:Y:S01]  /*df50*/  FFMA.FTZ R11, R16.reuse, R11, -0.17900948226451873779 ;  /* 0xbe374e43100b7423 */ /* 0x040fe2000001000b */
[----:B------:R0:W-:Y:S01]  /*df60*/  STS.64 [R20+UR6+0x1080], R36 ;  /* 0x0010802414007988 */ /* 0x0001e20008000a06 */
[----:B------:R-:W-:Y:S01]  /*df70*/  FFMA.FTZ R18, R19, R46, -0.16845393180847167969 ;  /* 0xbe2c7f3013127423 */ /* 0x000fe2000001002e */
[----:B------:R-:W-:Y:S01]  /*df80*/  FFMA.FTZ R12, R13, R12, -0.72134751081466674805 ;  /* 0xbf38aa3b0d0c7423 */ /* 0x000fe2000001000c */
[C---:B------:R-:W-:Y:S01]  /*df90*/  FFMA.FTZ R11, R16.reuse, R11, 0.20512372255325317383 ;  /* 0x3e520bf4100b7423 */ /* 0x040fe2000001000b */
[----:B------:R1:W-:Y:S01]  /*dfa0*/  STS.64 [R20+UR6+0x1100], R38 ;  /* 0x0011002614007988 */ /* 0x0003e20008000a06 */
[----:B------:R-:W-:Y:S01]  /*dfb0*/  FFMA.FTZ R18, R19, R18, 0.1716887056827545166 ;  /* 0x3e2fcf2a13127423 */ /* 0x000fe20000010012 */
[----:B------:R-:W-:Y:S01]  /*dfc0*/  FMUL R12, R13, R12 ;  /* 0x0000000c0d0c7220 */ /* 0x000fe20000400000 */
[C---:B------:R-:W-:Y:S01]  /*dfd0*/  FFMA.FTZ R11, R16.reuse, R11, -0.24046532809734344482 ;  /* 0xbe763c8b100b7423 */ /* 0x040fe2000001000b */
[----:B------:R2:W-:Y:S01]  /*dfe0*/  STS.64 [R20+UR6+0x1180], R40 ;  /* 0x0011802814007988 */ /* 0x0005e20008000a06 */
[----:B------:R-:W-:Y:S01]  /*dff0*/  FFMA.FTZ R18, R19, R18, -0.17900948226451873779 ;  /* 0xbe374e4313127423 */ /* 0x000fe20000010012 */
[C---:B------:R-:W-:Y:S01]  /*e000*/  FMUL R12, R13.reuse, R12 ;  /* 0x0000000c0d0c7220 */ /* 0x040fe20000400000 */
[----:B------:R-:W-:Y:S01]  /*e010*/  FFMA.FTZ R11, R16, R11, 0.28857114911079406738 ;  /* 0x3e93bf99100b7423 */ /* 0x000fe2000001000b */
[----:B0-----:R-:W-:Y:S01]  /*e020*/  IMAD R37, R54, 0x4, R35 ;  /* 0x0000000436257824 */ /* 0x001fe200078e0223 */
[----:B------:R0:W-:Y:S01]  /*e030*/  STS.64 [R20+UR6+0x1000], R42 ;  /* 0x0010002a14007988 */ /* 0x0001e20008000a06 */
[----:B------:R-:W-:Y:S01]  /*e040*/  FFMA.FTZ R13, R13, 1.4426950216293334961, R12 ;  /* 0x3fb8aa3b0d0d7823 */ /* 0x000fe2000001000c */
[----:B------:R-:W-:Y:S01]  /*e050*/  FFMA.FTZ R11, R16, R11, -0.36067417263984680176 ;  /* 0xbeb8aa49100b7423 */ /* 0x000fe2000001000b */
[C---:B------:R-:W-:Y:S01]  /*e060*/  FFMA.FTZ R18, R19.reuse, R18, 0.20512372255325317383 ;  /* 0x3e520bf413127423 */ /* 0x040fe20000010012 */
[----:B-1----:R-:W-:Y:S01]  /*e070*/  LEA R39, R54, R37, 0x2 ;  /* 0x0000002536277211 */ /* 0x002fe200078e10ff */
[----:B------:R-:W-:Y:S01]  /*e080*/  FADD R73, R14, R13 ;  /* 0x0000000d0e497221 */ /* 0x000fe20000000000 */
[----:B------:R-:W-:Y:S01]  /*e090*/  FFMA.FTZ R11, R16, R11, 0.48089820146560668945 ;  /* 0x3ef6384a100b7423 */ /* 0x000fe2000001000b */
[----:B------:R-:W-:Y:S01]  /*e0a0*/  ISETP.GE.U32.AND P1, PT, R88, 0x7f800000, PT ;  /* 0x7f8000005800780c */ /* 0x000fe20003f26070 */
[C---:B------:R-:W-:Y:S01]  /*e0b0*/  FFMA.FTZ R18, R19.reuse, R18, -0.24046532809734344482 ;  /* 0xbe763c8b13127423 */ /* 0x040fe20000010012 */
[----:B--2---:R-:W-:Y:S01]  /*e0c0*/  LEA R41, R54, R39, 0x2 ;  /* 0x0000002736297211 */ /* 0x004fe200078e10ff */
[----:B------:R-:W-:Y:S01]  /*e0d0*/  FFMA.FTZ R11, R16, R11, -0.72134751081466674805 ;  /* 0xbf38aa3b100b7423 */ /* 0x000fe2000001000b */
[----:B------:R-:W-:Y:S01]  /*e0e0*/  ISETP.GE.U32.AND P6, PT, R90, 0x7f800000, PT ;  /* 0x7f8000005a00780c */ /* 0x000fe20003fc6070 */
[----:B------:R-:W1:Y:S01]  /*e0f0*/  LDC.64 R12, c[0x0][0x228] ;  /* 0x00008a00ff0c7b82 */ /* 0x000e620000000a00 */
[----:B------:R-:W-:Y:S01]  /*e100*/  FFMA.FTZ R18, R19, R18, 0.28857114911079406738 ;  /* 0x3e93bf9913127423 */ /* 0x000fe20000010012 */
[----:B0-----:R-:W-:-:S02]  /*e110*/  IMAD R43, R54, 0x4, R41 ;  /* 0x00000004362b7824 */ /* 0x001fc400078e0229 */
[----:B------:R-:W-:Y:S01]  /*e120*/  FMUL R11, R16, R11 ;  /* 0x0000000b100b7220 */ /* 0x000fe20000400000 */
[----:B------:R-:W-:Y:S01]  /*e130*/  ISETP.GE.U32.AND P4, PT, R89, 0x7f800000, PT ;  /* 0x7f8000005900780c */ /* 0x000fe20003f86070 */
[----:B------:R-:W-:Y:S01]  /*e140*/  FFMA.FTZ R18, R19, R18, -0.36067417263984680176 ;  /* 0xbeb8aa4913127423 */ /* 0x000fe20000010012 */
[----:B------:R-:W-:Y:S01]  /*e150*/  FADD R72, R9, R10 ;  /* 0x0000000a09487221 */ /* 0x000fe20000000000 */
[----:B------:R-:W-:Y:S01]  /*e160*/  LEA R45, R54, R43, 0x2 ;  /* 0x0000002b362d7211 */ /* 0x000fe200078e10ff */
[----:B------:R-:W-:Y:S01]  /*e170*/  FMUL R11, R16, R11 ;  /* 0x0000000b100b7220 */ /* 0x000fe20000400000 */
[----:B------:R-:W-:Y:S01]  /*e180*/  @P1 MOV R9, 0x7f800000 ;  /* 0x7f80000000091802 */ /* 0x000fe20000000f00 */
[C---:B------:R-:W-:Y:S01]  /*e190*/  FFMA.FTZ R18, R19.reuse, R18, 0.48089820146560668945 ;  /* 0x3ef6384a13127423 */ /* 0x040fe20000010012 */
[----:B------:R-:W-:Y:S01]  /*e1a0*/  LEA R47, R54, R45, 0x2 ;  /* 0x0000002d362f7211 */ /* 0x000fe200078e10ff */
[----:B------:R-:W-:Y:S01]  /*e1b0*/  FFMA.FTZ R16, R16, 1.4426950216293334961, R11 ;  /* 0x3fb8aa3b10107823 */ /* 0x000fe2000001000b */
[----:B------:R-:W-:Y:S01]  /*e1c0*/  @P6 MOV R11, 0x7f800000 ;  /* 0x7f800000000b6802 */ /* 0x000fe20000000f00 */
[----:B------:R-:W-:Y:S01]  /*e1d0*/  BAR.SYNC.DEFER_BLOCKING 0x0 ;  /* 0x0000000000007b1d */ /* 0x000fe20000010000 */
[----:B------:R-:W-:Y:S01]  /*e1e0*/  @P1 FFMA.FTZ R72, R88, R9, +INF ;  /* 0x7f80000058481423 */ /* 0x000fe20000010009 */
[----:B------:R-:W-:Y:S01]  /*e1f0*/  IMAD R49, R54, 0x4, R47 ;  /* 0x0000000436317824 */ /* 0x000fe200078e022f */
[----:B------:R-:W-:Y:S01]  /*e200*/  ISETP.GE.U32.AND P5, PT, R0, 0x7f800000, PT ;  /* 0x7f8000000000780c */ /* 0x000fe20003fa6070 */
[----:B------:R-:W-:Y:S01]  /*e210*/  FFMA.FTZ R18, R19, R18, -0.72134751081466674805 ;  /* 0xbf38aa3b13127423 */ /* 0x000fe20000010012 */
[----:B------:R-:W-:-:S02]  /*e220*/  IMAD R9, R252, UR5, RZ ;  /* 0x00000005fc097c24 */ /* 0x000fc4000f8e02ff */
[----:B------:R-:W-:Y:S01]  /*e230*/  @P6 FFMA.FTZ R73, R90, R11, +INF ;  /* 0x7f8000005a496423 */ /* 0x000fe2000001000b */
[C---:B------:R-:W-:Y:S01]  /*e240*/  LEA R51, R54.reuse, R49, 0x2 ;  /* 0x0000003136337211 */ /* 0x040fe200078e10ff */
[----:B------:R-:W-:Y:S02]  /*e250*/  @P4 IMAD.MOV.U32 R10, RZ, RZ, 0x7f800000 ;  /* 0x7f800000ff0a4424 */ /* 0x000fe400078e00ff */
[----:B------:R-:W-:Y:S01]  /*e260*/  FMUL R18, R19, R18 ;  /* 0x0000001213127220 */ /* 0x000fe20000400000 */
[----:B------:R-:W-:Y:S01]  /*e270*/  IMAD.SHL.U32 R11, R9, 0x2, RZ ;  /* 0x00000002090b7824 */ /* 0x000fe200078e00ff */
[C---:B------:R-:W-:Y:S01]  /*e280*/  LEA R53, R54.reuse, R51, 0x2 ;  /* 0x0000003336357211 */ /* 0x040fe200078e10ff */
[----:B------:R-:W-:Y:S01]  /*e290*/  FADD R74, R15, R16 ;  /* 0x000000100f4a7221 */ /* 0x000fe20000000000 */
[----:B------:R-:W-:Y:S01]  /*e2a0*/  @P4 FFMA.FTZ R74, R89, R10, +INF ;  /* 0x7f800000594a4423 */ /* 0x000fe2000001000a */
[----:B------:R-:W-:Y:S01]  /*e2b0*/  UIMAD.WIDE UR4, UR4, 0x2, URZ ;  /* 0x00000002040478a5 */ /* 0x000fe2000f8e023f */
[----:B------:R-:W-:Y:S01]  /*e2c0*/  FMUL R18, R19, R18 ;  /* 0x0000001213127220 */ /* 0x000fe20000400000 */
[----:B------:R-:W-:Y:S01]  /*e2d0*/  IMAD R55, R54, 0x4, R53 ;  /* 0x0000000436377824 */ /* 0x000fe200078e0235 */
[----:B-1----:R-:W-:Y:S01]  /*e2e0*/  IADD3 R70, P4, P6, R11, UR8, R12 ;  /* 0x000000080b467c10 */ /* 0x002fe2000fe9e00c */
[----:B------:R-:W-:-:S04]  /*e2f0*/  IMAD.HI R10, R9, 0x2, RZ ;  /* 0x00000002090a7827 */ /* 0x000fc800078e02ff */
[----:B------:R-:W-:Y:S01]  /*e300*/  FFMA.FTZ R18, R19, 1.4426950216293334961, R18 ;  /* 0x3fb8aa3b13127823 */ /* 0x000fe20000010012 */
[----:B------:R-:W-:Y:S01]  /*e310*/  @P5 MOV R15, 0x7f800000 ;  /* 0x7f800000000f5802 */ /* 0x000fe20000000f00 */
[----:B------:R-:W-:Y:S01]  /*e320*/  ULDC UR4, c[0x0][0x27c] ;  /* 0x00009f0000047ab9 */ /* 0x000fe20000000800 */
[----:B------:R-:W-:Y:S01]  /*e330*/  LEA R57, R54, R55, 0x2 ;  /* 0x0000003736397211 */ /* 0x000fe200078e10ff */
[----:B------:R-:W-:Y:S01]  /*e340*/  FADD R75, R17, R18 ;  /* 0x00000012114b7221 */ /* 0x000fe20000000000 */
[----:B------:R-:W-:Y:S01]  /*e350*/  IADD3.X R94, R10, UR5, R13, P4, P6 ;  /* 0x000000050a5e7c10 */ /* 0x000fe2000a7ec40d */
[----:B------:R-:W-:Y:S01]  /*e360*/  @P5 FFMA.FTZ R75, R0, R15, +INF ;  /* 0x7f800000004b5423 */ /* 0x000fe2000001000f */
[C---:B------:R-:W-:Y:S01]  /*e370*/  LEA R59, R54.reuse, R57, 0x2 ;  /* 0x00000039363b7211 */ /* 0x040fe200078e10ff */
[----:B------:R-:W0:Y:S01]  /*e380*/  LDS.64 R78, [R8+UR6] ;  /* 0x00000006084e7984 */ /* 0x000e220008000a00 */
[-C--:B------:R-:W-:Y:S01]  /*e390*/  LEA R10, P6, R21, R70.reuse, 0x1 ;  /* 0x00000046150a7211 */ /* 0x080fe200078c08ff */
[----:B------:R-:W-:Y:S01]  /*e3a0*/  UIMAD UR4, UR7, UR4, URZ ;  /* 0x00000004070472a4 */ /* 0x000fe2000f8e023f */
[-C--:B------:R-:W-:Y:S01]  /*e3b0*/  LEA R14, P4, R29, R70.reuse, 0x1 ;  /* 0x000000461d0e7211 */ /* 0x080fe200078808ff */
[----:B------:R-:W-:Y:S01]  /*e3c0*/  IMAD R61, R54, 0x4, R59 ;  /* 0x00000004363d7824 */ /* 0x000fe200078e023b */
[----:B------:R-:W-:Y:S01]  /*e3d0*/  LOP3.LUT R64, R8, 0x8, RZ, 0x3c, !PT ;  /* 0x0000000808407812 */ /* 0x000fe200078e3cff */
[----:B------:R-:W-:Y:S01]  /*e3e0*/  LDS.64 R80, [R8+UR6+0x200] ;  /* 0x0002000608507984 */ /* 0x000fe20008000a00 */
[----:B------:R-:W-:Y:S01]  /*e3f0*/  LEA R12, P5, R22, R70, 0x1 ;  /* 0x00000046160c7211 */ /* 0x000fe200078a08ff */
[----:B------:R-:W-:Y:S01]  /*e400*/  USHF.L.U32 UR7, UR4, 0x2, URZ ;  /* 0x0000000204077899 */ /* 0x000fe2000800063f */
[----:B------:R-:W-:Y:S01]  /*e410*/  LEA.HI.X.SX32 R11, R21, R94, 0x1, P6 ;  /* 0x0000005e150b7211 */ /* 0x000fe200030f0eff */
[----:B------:R-:W1:Y:S01]  /*e420*/  LDS.64 R86, [R64+UR6] ;  /* 0x0000000640567984 */ /* 0x000e620008000a00 */
[----:B------:R-:W-:Y:S01]  /*e430*/  LEA R16, P6, R27, R70, 0x1 ;  /* 0x000000461b107211 */ /* 0x000fe200078c08ff */
[----:B------:R-:W-:Y:S01]  /*e440*/  UIMAD.WIDE UR4, UR4, 0x4, URZ ;  /* 0x00000004040478a5 */ /* 0x000fe2000f8e023f */
[----:B------:R-:W-:Y:S01]  /*e450*/  LEA.HI.X.SX32 R15, R29, R94, 0x1, P4 ;  /* 0x0000005e1d0f7211 */ /* 0x000fe200020f0eff */
[----:B------:R-:W-:Y:S01]  /*e460*/  LDS.64 R82, [R8+UR6+0x400] ;  /* 0x0004000608527984 */ /* 0x000fe20008000a00 */
[----:B------:R-:W-:-:S02]  /*e470*/  LEA R62, R54, R61, 0x2 ;  /* 0x0000003d363e7211 */ /* 0x000fc400078e10ff */
[----:B------:R-:W-:Y:S01]  /*e480*/  LEA R20, P4, R30, R70, 0x1 ;  /* 0x000000461e147211 */ /* 0x000fe200078808ff */
[----:B------:R-:W-:Y:S01]  /*e490*/  LDS.64 R84, [R8+UR6+0x600] ;  /* 0x0006000608547984 */ /* 0x000fe20008000a00 */
[----:B------:R-:W-:Y:S01]  /*e4a0*/  LEA.HI.X.SX32 R13, R22, R94, 0x1, P5 ;  /* 0x0000005e160d7211 */ /* 0x000fe200028f0eff */
[----:B------:R-:W-:Y:S01]  /*e4b0*/  IMAD R63, R54, 0x4, R62 ;  /* 0x00000004363f7824 */ /* 0x000fe200078e023e */
[----:B------:R-:W-:Y:S01]  /*e4c0*/  LEA R18, P5, R28, R70, 0x1 ;  /* 0x000000461c127211 */ /* 0x000fe200078a08ff */
[----:B------:R-:W-:Y:S01]  /*e4d0*/  LDS.64 R92, [R64+UR6+0x600] ;  /* 0x00060006405c7984 */ /* 0x000fe20008000a00 */
[----:B------:R-:W-:Y:S02]  /*e4e0*/  LEA.HI.X.SX32 R17, R27, R94, 0x1, P6 ;  /* 0x0000005e1b117211 */ /* 0x000fe400030f0eff */
[----:B------:R-:W-:Y:S02]  /*e4f0*/  FSETP.NEU.AND P3, PT, R88, RZ, PT ;  /* 0x000000ff5800720b */ /* 0x000fe40003f6d000 */
[----:B------:R-:W-:-:S02]  /*e500*/  FSETP.NEU.AND P1, PT, R89, RZ, PT ;  /* 0x000000ff5900720b */ /* 0x000fc40003f2d000 */
[----:B------:R-:W-:Y:S01]  /*e510*/  LEA R22, P6, R32, R70, 0x1 ;  /* 0x0000004620167211 */ /* 0x000fe200078c08ff */
[----:B------:R-:W2:Y:S01]  /*e520*/  LDS.64 R88, [R64+UR6+0x200] ;  /* 0x0002000640587984 */ /* 0x000ea20008000a00 */
[----:B------:R-:W-:Y:S02]  /*e530*/  LEA.HI.X.SX32 R21, R30, R94, 0x1, P4 ;  /* 0x0000005e1e157211 */ /* 0x000fe400020f0eff */
[----:B------:R-:W-:Y:S02]  /*e540*/  LEA R26, P4, R31, R70, 0x1 ;  /* 0x000000461f1a7211 */ /* 0x000fe400078808ff */
[----:B------:R-:W-:Y:S02]  /*e550*/  FSETP.NEU.AND P2, PT, R90, RZ, PT ;  /* 0x000000ff5a00720b */ /* 0x000fe40003f4d000 */
[----:B------:R-:W-:Y:S01]  /*e560*/  LEA.HI.X.SX32 R19, R28, R94, 0x1, P5 ;  /* 0x0000005e1c137211 */ /* 0x000fe200028f0eff */
[----:B------:R-:W3:Y:S01]  /*e570*/  LDS.64 R90, [R64+UR6+0x400] ;  /* 0x00040006405a7984 */ /* 0x000ee20008000a00 */
[----:B------:R-:W-:-:S02]  /*e580*/  LEA R24, P5, R25, R70, 0x1 ;  /* 0x0000004619187211 */ /* 0x000fc400078a08ff */
[----:B------:R-:W-:Y:S01]  /*e590*/  LEA.HI.X.SX32 R23, R32, R94, 0x1, P6 ;  /* 0x0000005e20177211 */ /* 0x000fe200030f0eff */
[----:B0-----:R-:W-:Y:S01]  /*e5a0*/  STG.E.U16 desc[UR10][R10.64], R78 ;  /* 0x0000004e0a007986 */ /* 0x001fe2000c10150a */
[----:B------:R-:W-:Y:S02]  /*e5b0*/  LEA R28, P6, R33, R70, 0x1 ;  /* 0x00000046211c7211 */ /* 0x000fe400078c08ff */
[----:B------:R-:W-:Y:S02]  /*e5c0*/  LEA.HI.X.SX32 R27, R31, R94, 0x1, P4 ;  /* 0x0000005e1f1b7211 */ /* 0x000fe400020f0eff */
[----:B------:R-:W-:Y:S02]  /*e5d0*/  LEA R65, R54, R63, 0x2 ;  /* 0x0000003f36417211 */ /* 0x000fe400078e10ff */
[----:B------:R-:W-:Y:S01]  /*e5e0*/  LEA R32, P4, R37, R70, 0x1 ;  /* 0x0000004625207211 */ /* 0x000fe200078808ff */
[----:B-1----:R0:W-:Y:S01]  /*e5f0*/  STG.E.U16 desc[UR10][R12.64], R86 ;  /* 0x000000560c007986 */ /* 0x0021e2000c10150a */
[----:B------:R-:W-:-:S02]  /*e600*/  LEA.HI.X.SX32 R25, R25, R94, 0x1, P5 ;  /* 0x0000005e19197211 */ /* 0x000fc400028f0eff */
[----:B------:R-:W-:Y:S01]  /*e610*/  LEA R30, P5, R35, R70, 0x1 ;  /* 0x00000046231e7211 */ /* 0x000fe200078a08ff */
[----:B------:R1:W-:Y:S01]  /*e620*/  STG.E.U16 desc[UR10][R14.64], R80 ;  /* 0x000000500e007986 */ /* 0x0003e2000c10150a */
[----:B------:R-:W-:Y:S02]  /*e630*/  LEA.HI.X.SX32 R29, R33, R94, 0x1, P6 ;  /* 0x0000005e211d7211 */ /* 0x000fe400030f0eff */
[----:B------:R-:W-:Y:S02]  /*e640*/  LEA R67, R54, R65, 0x2 ;  /* 0x0000004136437211 */ /* 0x000fe400078e10ff */
[----:B------:R-:W-:Y:S02]  /*e650*/  LEA R34, P6, R39, R70, 0x1 ;  /* 0x0000004627227211 */ /* 0x000fe400078c08ff */
[----:B------:R-:W-:Y:S02]  /*e660*/  LEA.HI.X.SX32 R33, R37, R94, 0x1, P4 ;  /* 0x0000005e25217211 */ /* 0x000fe400020f0eff */
[----:B------:R-:W-:-:S02]  /*e670*/  LEA R38, P4, R43, R70, 0x1 ;  /* 0x000000462b267211 */ /* 0x000fc400078808ff */
[----:B------:R-:W-:Y:S02]  /*e680*/  LEA.HI.X.SX32 R31, R35, R94, 0x1, P5 ;  /* 0x0000005e231f7211 */ /* 0x000fe400028f0eff */
[----:B------:R-:W-:Y:S02]  /*e690*/  LEA R69, R54, R67, 0x2 ;  /* 0x0000004336457211 */ /* 0x000fe400078e10ff */
[----:B------:R-:W-:Y:S01]  /*e6a0*/  LEA R36, P5, R41, R70, 0x1 ;  /* 0x0000004629247211 */ /* 0x000fe200078a08ff */
[----:B--2---:R2:W-:Y:S01]  /*e6b0*/  STG.E.U16 desc[UR10][R16.64], R88 ;  /* 0x0000005810007986 */ /* 0x0045e2000c10150a */
[----:B------:R-:W-:Y:S02]  /*e6c0*/  LEA.HI.X.SX32 R35, R39, R94, 0x1, P6 ;  /* 0x0000005e27237211 */ /* 0x000fe400030f0eff */
[----:B------:R-:W-:Y:S01]  /*e6d0*/  LEA R40, P6, R45, R70, 0x1 ;  /* 0x000000462d287211 */ /* 0x000fe200078c08ff */
[----:B------:R4:W-:Y:S01]  /*e6e0*/  STG.E.U16 desc[UR10][R18.64], R82 ;  /* 0x0000005212007986 */ /* 0x0009e2000c10150a */
[----:B------:R-:W-:-:S02]  /*e6f0*/  LEA.HI.X.SX32 R39, R43, R94, 0x1, P4 ;  /* 0x0000005e2b277211 */ /* 0x000fc400020f0eff */
[----:B------:R-:W-:Y:S01]  /*e700*/  LEA R44, P4, R49, R70, 0x1 ;  /* 0x00000046312c7211 */ /* 0x000fe200078808ff */
[----:B---3--:R3:W-:Y:S01]  /*e710*/  STG.E.U16 desc[UR10][R20.64], R90 ;  /* 0x0000005a14007986 */ /* 0x0087e2000c10150a */
[C---:B------:R-:W-:Y:S02]  /*e720*/  LEA R71, R54.reuse, R69, 0x2 ;  /* 0x0000004536477211 */ /* 0x040fe400078e10ff */
[----:B------:R-:W-:Y:S01]  /*e730*/  LEA.HI.X.SX32 R37, R41, R94, 0x1, P5 ;  /* 0x0000005e29257211 */ /* 0x000fe200028f0eff */
[----:B------:R-:W-:Y:S01]  /*e740*/  STG.E.U16 desc[UR10][R22.64], R84 ;  /* 0x0000005416007986 */ /* 0x000fe2000c10150a */
[----:B------:R-:W-:Y:S01]  /*e750*/  LEA R42, P5, R47, R70, 0x1 ;  /* 0x000000462f2a7211 */ /* 0x000fe200078a08ff */
[----:B------:R-:W-:Y:S01]  /*e760*/  IMAD R76, R54, 0x4, R71 ;  /* 0x00000004364c7824 */ /* 0x000fe200078e0247 */
[----:B------:R-:W-:Y:S01]  /*e770*/  LEA.HI.X.SX32 R41, R45, R94, 0x1, P6 ;  /* 0x0000005e2d297211 */ /* 0x000fe200030f0eff */
[----:B------:R-:W-:Y:S01]  /*e780*/  STG.E.U16 desc[UR10][R24.64], R92 ;  /* 0x0000005c18007986 */ /* 0x000fe2000c10150a */
[----:B------:R-:W-:-:S02]  /*e790*/  LEA R46, P6, R51, R70, 0x1 ;  /* 0x00000046332e7211 */ /* 0x000fc400078c08ff */
[----:B------:R-:W-:Y:S02]  /*e7a0*/  LEA.HI.X.SX32 R45, R49, R94, 0x1, P4 ;  /* 0x0000005e312d7211 */ /* 0x000fe400020f0eff */
[----:B------:R-:W-:Y:S02]  /*e7b0*/  LEA R50, P4, R55, R70, 0x1 ;  /* 0x0000004637327211 */ /* 0x000fe400078808ff */
[----:B------:R-:W-:Y:S02]  /*e7c0*/  LEA.HI.X.SX32 R43, R47, R94, 0x1, P5 ;  /* 0x0000005e2f2b7211 */ /* 0x000fe400028f0eff */
[----:B------:R-:W-:Y:S02]  /*e7d0*/  LEA R48, P5, R53, R70, 0x1 ;  /* 0x0000004635307211 */ /* 0x000fe400078a08ff */
[----:B------:R-:W-:Y:S02]  /*e7e0*/  LEA.HI.X.SX32 R47, R51, R94, 0x1, P6 ;  /* 0x0000005e332f7211 */ /* 0x000fe400030f0eff */
[----:B------:R-:W-:-:S02]  /*e7f0*/  LEA R52, P6, R57, R70, 0x1 ;  /* 0x0000004639347211 */ /* 0x000fc400078c08ff */
[----:B------:R-:W-:Y:S02]  /*e800*/  LEA.HI.X.SX32 R51, R55, R94, 0x1, P4 ;  /* 0x0000005e37337211 */ /* 0x000fe400020f0eff */
[----:B------:R-:W-:Y:S02]  /*e810*/  LEA R56, P4, R61, R70, 0x1 ;  /* 0x000000463d387211 */ /* 0x000fe400078808ff */
[----:B------:R-:W-:Y:S02]  /*e820*/  LEA R77, R54, R76, 0x2 ;  /* 0x0000004c364d7211 */ /* 0x000fe400078e10ff */
[----:B------:R-:W-:Y:S02]  /*e830*/  LEA.HI.X.SX32 R49, R53, R94, 0x1, P5 ;  /* 0x0000005e35317211 */ /* 0x000fe400028f0eff */
[----:B------:R-:W-:Y:S02]  /*e840*/  LEA R54, P5, R59, R70, 0x1 ;  /* 0x000000463b367211 */ /* 0x000fe400078a08ff */
[----:B------:R-:W-:-:S02]  /*e850*/  LEA.HI.X.SX32 R53, R57, R94, 0x1, P6 ;  /* 0x0000005e39357211 */ /* 0x000fc400030f0eff */
[C---:B------:R-:W-:Y:S02]  /*e860*/  LEA R58, P6, R62.reuse, R70, 0x1 ;  /* 0x000000463e3a7211 */ /* 0x040fe400078c08ff */
[----:B------:R-:W-:Y:S02]  /*e870*/  LEA.HI.X.SX32 R57, R61, R94, 0x1, P4 ;  /* 0x0000005e3d397211 */ /* 0x000fe400020f0eff */
[----:B------:R-:W-:Y:S02]  /*e880*/  LEA R8, P4, R65, R70, 0x1 ;  /* 0x0000004641087211 */ /* 0x000fe400078808ff */
[----:B------:R-:W-:Y:S02]  /*e890*/  LEA.HI.X.SX32 R55, R59, R94, 0x1, P5 ;  /* 0x0000005e3b377211 */ /* 0x000fe400028f0eff */
[----:B------:R-:W-:Y:S02]  /*e8a0*/  LEA R60, P5, R63, R70, 0x1 ;  /* 0x000000463f3c7211 */ /* 0x000fe400078a08ff */
[----:B------:R-:W-:-:S02]  /*e8b0*/  LEA.HI.X.SX32 R59, R62, R94, 0x1, P6 ;  /* 0x0000005e3e3b7211 */ /* 0x000fc400030f0eff */
[----:B------:R-:W-:Y:S02]  /*e8c0*/  LEA R62, P6, R67, R70, 0x1 ;  /* 0x00000046433e7211 */ /* 0x000fe400078c08ff */
[----:B------:R-:W-:Y:S02]  /*e8d0*/  LEA.HI.X.SX32 R9, R65, R94, 0x1, P4 ;  /* 0x0000005e41097211 */ /* 0x000fe400020f0eff */
[----:B------:R-:W-:Y:S02]  /*e8e0*/  LEA R66, P4, R71, R70, 0x1 ;  /* 0x0000004647427211 */ /* 0x000fe400078808ff */
[-C--:B------:R-:W-:Y:S02]  /*e8f0*/  LEA.HI.X.SX32 R61, R63, R94.reuse, 0x1, P5 ;  /* 0x0000005e3f3d7211 */ /* 0x080fe400028f0eff */
[-C--:B------:R-:W-:Y:S02]  /*e900*/  LEA.HI.X.SX32 R63, R67, R94.reuse, 0x1, P6 ;  /* 0x0000005e433f7211 */ /* 0x080fe400030f0eff */
[----:B------:R-:W-:-:S02]  /*e910*/  LEA.HI.X.SX32 R67, R71, R94, 0x1, P4 ;  /* 0x0000005e47437211 */ /* 0x000fc400020f0eff */
[----:B------:R-:W-:Y:S02]  /*e920*/  FSETP.NEU.AND P4, PT, R0, RZ, PT ;  /* 0x000000ff0000720b */ /* 0x000fe40003f8d000 */
[----:B0-----:R-:W-:Y:S02]  /*e930*/  PRMT R13, R78, 0x7632, R13 ;  /* 0x000076324e0d7816 */ /* 0x001fe4000000000d */
[----:B------:R-:W-:Y:S02]  /*e940*/  PRMT R0, R86, 0x7632, R0 ;  /* 0x0000763256007816 */ /* 0x000fe40000000000 */
[----:B-1----:R-:W-:Y:S01]  /*e950*/  PRMT R15, R80, 0x7632, R15 ;  /* 0x00007632500f7816 */ /* 0x002fe2000000000f */
[----:B------:R-:W-:Y:S01]  /*e960*/  STG.E.U16 desc[UR10][R26.64], R13 ;  /* 0x0000000d1a007986 */ /* 0x000fe2000c10150a */
[----:B------:R-:W-:Y:S02]  /*e970*/  PRMT R10, R88, 0x7632, R10 ;  /* 0x00007632580a7816 */ /* 0x000fe4000000000a */
[----:B--2---:R-:W-:Y:S01]  /*e980*/  PRMT R17, R82, 0x7632, R17 ;  /* 0x0000763252117816 */ /* 0x004fe20000000011 */
[----:B------:R0:W-:Y:S01]  /*e990*/  STG.E.U16 desc[UR10][R28.64], R0 ;  /* 0x000000001c007986 */ /* 0x0001e2000c10150a */
[----:B----4-:R-:W-:-:S02]  /*e9a0*/  PRMT R18, R90, 0x7632, R18 ;  /* 0x000076325a127816 */ /* 0x010fc40000000012 */
[----:B------:R-:W-:Y:S01]  /*e9b0*/  PRMT R19, R84, 0x7632, R19 ;  /* 0x0000763254137816 */ /* 0x000fe20000000013 */
[----:B------:R1:W-:Y:S01]  /*e9c0*/  STG.E.U16 desc[UR10][R30.64], R15 ;  /* 0x0000000f1e007986 */ /* 0x0003e2000c10150a */
[----:B---3--:R-:W-:Y:S02]  /*e9d0*/  PRMT R20, R92, 0x7632, R20 ;  /* 0x000076325c147816 */ /* 0x008fe40000000014 */
[CC--:B------:R-:W-:Y:S01]  /*e9e0*/  LEA R64, P5, R69.reuse, R70.reuse, 0x1 ;  /* 0x0000004645407211 */ /* 0x0c0fe200078a08ff */
[----:B------:R2:W-:Y:S01]  /*e9f0*/  STG.E.U16 desc[UR10][R32.64], R10 ;  /* 0x0000000a20007986 */ /* 0x0005e2000c10150a */
[----:B------:R-:W-:Y:S02]  /*ea00*/  LEA R68, P6, R76, R70, 0x1 ;  /* 0x000000464c447211 */ /* 0x000fe400078c08ff */
[----:B------:R-:W-:Y:S01]  /*ea10*/  LEA.HI.X.SX32 R65, R69, R94, 0x1, P5 ;  /* 0x0000005e45417211 */ /* 0x000fe200028f0eff */
[----:B------:R3:W-:Y:S01]  /*ea20*/  STG.E.U16 desc[UR10][R34.64], R17 ;  /* 0x0000001122007986 */ /* 0x0007e2000c10150a */
[----:B0-----:R-:W-:-:S02]  /*ea30*/  PRMT R29, R79, 0x7632, R29 ;  /* 0x000076324f1d7816 */ /* 0x001fc4000000001d */
[----:B------:R-:W-:Y:S01]  /*ea40*/  PRMT R0, R81, 0x7632, R0 ;  /* 0x0000763251007816 */ /* 0x000fe20000000000 */
[----:B------:R-:W-:Y:S01]  /*ea50*/  STG.E.U16 desc[UR10][R36.64], R18 ;  /* 0x0000001224007986 */ /* 0x000fe2000c10150a */
[----:B-1----:R-:W-:Y:S02]  /*ea60*/  PRMT R30, R87, 0x7632, R30 ;  /* 0x00007632571e7816 */ /* 0x002fe4000000001e */
[----:B------:R-:W-:Y:S01]  /*ea70*/  LEA R70, P5, R77, R70, 0x1 ;  /* 0x000000464d467211 */ /* 0x000fe200078a08ff */
[----:B------:R-:W-:Y:S01]  /*ea80*/  STG.E.U16 desc[UR10][R38.64], R19 ;  /* 0x0000001326007986 */ /* 0x000fe2000c10150a */
[----:B------:R-:W-:Y:S01]  /*ea90*/  PRMT R31, R89, 0x7632, R31 ;  /* 0x00007632591f7816 */ /* 0x000fe2000000001f */
[----:B--2---:R-:W0:Y:S01]  /*eaa0*/  LDC.64 R10, c[0x0][0x230] ;  /* 0x00008c00ff0a7b82 */ /* 0x004e220000000a00 */
[----:B------:R-:W-:Y:S01]  /*eab0*/  PRMT R32, R83, 0x7632, R32 ;  /* 0x0000763253207816 */ /* 0x000fe20000000020 */
[----:B------:R-:W-:Y:S01]  /*eac0*/  STG.E.U16 desc[UR10][R40.64], R20 ;  /* 0x0000001428007986 */ /* 0x000fe2000c10150a */
[----:B------:R-:W-:-:S02]  /*ead0*/  PRMT R33, R91, 0x7632, R33 ;  /* 0x000076325b217816 */ /* 0x000fc40000000021 */
[-C--:B------:R-:W-:Y:S01]  /*eae0*/  LEA.HI.X.SX32 R69, R76, R94.reuse, 0x1, P6 ;  /* 0x0000005e4c457211 */ /* 0x080fe200030f0eff */
[----:B------:R-:W-:Y:S01]  /*eaf0*/  STG.E.U16 desc[UR10][R42.64], R79 ;  /* 0x0000004f2a007986 */ /* 0x000fe2000c10150a */
[----:B---3--:R-:W-:Y:S02]  /*eb00*/  PRMT R34, R85, 0x7632, R34 ;  /* 0x0000763255227816 */ /* 0x008fe40000000022 */
[----:B------:R-:W-:Y:S01]  /*eb10*/  LEA.HI.X.SX32 R71, R77, R94, 0x1, P5 ;  /* 0x0000005e4d477211 */ /* 0x000fe200028f0eff */
[----:B------:R-:W-:Y:S01]  /*eb20*/  STG.E.U16 desc[UR10][R44.64], R87 ;  /* 0x000000572c007986 */ /* 0x000fe2000c10150a */
[----:B------:R-:W-:Y:S02]  /*eb30*/  PRMT R35, R93, 0x7632, R35 ;  /* 0x000076325d237816 */ /* 0x000fe40000000023 */
[----:B------:R-:W-:Y:S01]  /*eb40*/  FSEL R72, R72, -INF , P3 ;  /* 0xff80000048487808 */ /* 0x000fe20001800000 */
[----:B------:R-:W-:Y:S01]  /*eb50*/  STG.E.U16 desc[UR10][R46.64], R81 ;  /* 0x000000512e007986 */ /* 0x000fe2000c10150a */
[----:B------:R-:W-:-:S02]  /*eb60*/  FSEL R73, R73, -INF , P2 ;  /* 0xff80000049497808 */ /* 0x000fc40001000000 */
[----:B------:R-:W-:Y:S01]  /*eb70*/  FSEL R74, R74, -INF , P1 ;  /* 0xff8000004a4a7808 */ /* 0x000fe20000800000 */
[----:B------:R-:W-:Y:S01]  /*eb80*/  STG.E.U16 desc[UR10][R48.64], R89 ;  /* 0x0000005930007986 */ /* 0x000fe2000c10150a */
[----:B------:R-:W-:Y:S01]  /*eb90*/  FSEL R75, R75, -INF , P4 ;  /* 0xff8000004b4b7808 */ /* 0x000fe20002000000 */
[----:B------:R-:W-:Y:S01]  /*eba0*/  FFMA R72, R72, 0.69314718246459960938, R3 ;  /* 0x3f31721848487823 */ /* 0x000fe20000000003 */
[----:B------:R-:W-:Y:S01]  /*ebb0*/  FFMA R73, R73, 0.69314718246459960938, R4 ;  /* 0x3f31721849497823 */ /* 0x000fe20000000004 */
[----:B------:R-:W-:Y:S01]  /*ebc0*/  STG.E.U16 desc[UR10][R50.64], R83 ;  /* 0x0000005332007986 */ /* 0x000fe2000c10150a */
[----:B------:R-:W-:Y:S01]  /*ebd0*/  FFMA R74, R74, 0.69314718246459960938, R5 ;  /* 0x3f3172184a4a7823 */ /* 0x000fe20000000005 */
[----:B------:R-:W-:Y:S01]  /*ebe0*/  FFMA R75, R75, 0.69314718246459960938, R6 ;  /* 0x3f3172184b4b7823 */ /* 0x000fe20000000006 */
[C---:B------:R-:W-:Y:S01]  /*ebf0*/  SHF.L.U32 R5, R252.reuse, 0x2, RZ ;  /* 0x00000002fc057819 */ /* 0x040fe200000006ff */
[----:B------:R-:W-:Y:S01]  /*ec00*/  STG.E.U16 desc[UR10][R52.64], R91 ;  /* 0x0000005b34007986 */ /* 0x000fe2000c10150a */
[----:B------:R-:W-:-:S02]  /*ec10*/  IMAD.HI R252, R252, 0x4, RZ ;  /* 0x00000004fcfc7827 */ /* 0x000fc400078e02ff */
[----:B0-----:R-:W-:Y:S01]  /*ec20*/  IADD3 R4, P1, P2, R5, UR7, R10 ;  /* 0x0000000705047c10 */ /* 0x001fe2000fa3e00a */
[----:B------:R-:W-:Y:S03]  /*ec30*/  STG.E.U16 desc[UR10][R54.64], R85 ;  /* 0x0000005536007986 */ /* 0x000fe6000c10150a */
[----:B------:R-:W-:Y:S01]  /*ec40*/  IADD3.X R5, R252, UR5, R11, P1, P2 ;  /* 0x00000005fc057c10 */ /* 0x000fe20008fe440b */
[----:B------:R-:W-:Y:S04]  /*ec50*/  STG.E.U16 desc[UR10][R56.64], R93 ;  /* 0x0000005d38007986 */ /* 0x000fe8000c10150a */
[----:B------:R-:W-:Y:S04]  /*ec60*/  STG.E.U16 desc[UR10][R58.64], R29 ;  /* 0x0000001d3a007986 */ /* 0x000fe8000c10150a */
[----:B------:R-:W-:Y:S04]  /*ec70*/  STG.E.U16 desc[UR10][R60.64], R30 ;  /* 0x0000001e3c007986 */ /* 0x000fe8000c10150a */
[----:B------:R0:W-:Y:S04]  /*ec80*/  STG.E.U16 desc[UR10][R8.64], R0 ;  /* 0x0000000008007986 */ /* 0x0001e8000c10150a */
[----:B------:R1:W-:Y:S04]  /*ec90*/  STG.E.U16 desc[UR10][R62.64], R31 ;  /* 0x0000001f3e007986 */ /* 0x0003e8000c10150a */
[----:B------:R1:W-:Y:S04]  /*eca0*/  STG.E.U16 desc[UR10][R64.64], R32 ;  /* 0x0000002040007986 */ /* 0x0003e8000c10150a */
[----:B------:R1:W-:Y:S01]  /*ecb0*/  STG.E.U16 desc[UR10][R66.64], R33 ;  /* 0x0000002142007986 */ /* 0x0003e2000c10150a */
[----:B0-----:R-:W-:-:S03]  /*ecc0*/  LOP3.LUT R0, R7, 0x1c, RZ, 0xc0, !PT ;  /* 0x0000001c07007812 */ /* 0x001fc600078ec0ff */
[----:B------:R1:W-:Y:S01]  /*ecd0*/  STG.E.U16 desc[UR10][R68.64], R34 ;  /* 0x0000002244007986 */ /* 0x0003e2000c10150a */
[----:B------:R-:W-:-:S03]  /*ece0*/  LEA R0, R0, UR6, 0x2 ;  /* 0x0000000600007c11 */ /* 0x000fc6000f8e10ff */
[----:B------:R1:W-:Y:S01]  /*ecf0*/  STG.E.U16 desc[UR10][R70.64], R35 ;  /* 0x0000002346007986 */ /* 0x0003e2000c10150a */
[----:B------:R-:W-:Y:S06]  /*ed00*/  BAR.SYNC.DEFER_BLOCKING 0x0 ;  /* 0x0000000000007b1d */ /* 0x000fec0000010000 */
[----:B------:R1:W-:Y:S02]  /*ed10*/  STS.128 [R0], R72 ;  /* 0x0000004800007388 */ /* 0x0003e40000000c00 */
[----:B------:R-:W-:Y:S06]  /*ed20*/  BAR.SYNC.DEFER_BLOCKING 0x0 ;  /* 0x0000000000007b1d */ /* 0x000fec0000010000 */
[----:B------:R-:W-:Y:S05]  /*ed30*/  @P0 EXIT ;  /* 0x000000000000094d */ /* 0x000fea0003800000 */
[----:B------:R-:W0:Y:S04]  /*ed40*/  LDS R3, [R2] ;  /* 0x0000000002037984 */ /* 0x000e280000000800 */
[----:B0-----:R-:W-:Y:S01]  /*ed50*/  STG.E desc[UR10][R4.64], R3 ;  /* 0x0000000304007986 */ /* 0x001fe2000c10190a */
[----:B------:R-:W-:Y:S05]  /*ed60*/  EXIT ;  /* 0x000000000000794d */ /* 0x000fea0003800000 */
.L_x_2:
[----:B------:R-:W-:-:S00]  /*ed70*/  BRA `(.L_x_2) ;  /* 0xfffffffc00fc7947 */ /* 0x000fc0000383ffff */
[----:B------:R-:W-:-:S00]  /*ed80*/  NOP ;  /* 0x0000000000007918 */ /* 0x000fc00000000000 */
[----:B------:R-:W-:-:S00]  /*ed90*/  NOP ;  /* 0x0000000000007918 */ /* 0x000fc00000000000 */
[----:B------:R-:W-:-:S00]  /*eda0*/  NOP ;  /* 0x0000000000007918 */ /* 0x000fc00000000000 */
[----:B------:R-:W-:-:S00]  /*edb0*/  NOP ;  /* 0x0000000000007918 */ /* 0x000fc00000000000 */
[----:B------:R-:W-:-:S00]  /*edc0*/  NOP ;  /* 0x0000000000007918 */ /* 0x000fc00000000000 */
[----:B------:R-:W-:-:S00]  /*edd0*/  NOP ;  /* 0x0000000000007918 */ /* 0x000fc00000000000 */
[----:B------:R-:W-:-:S00]  /*ede0*/  NOP ;  /* 0x0000000000007918 */ /* 0x000fc00000000000 */
[----:B------:R-:W-:-:S00]  /*edf0*/  NOP ;  /* 0x0000000000007918 */ /* 0x000fc00000000000 */
.L_x_3:


//--------------------- .nv.global.init           --------------------------
	.section	.nv.global.init,"aw",@progbits
.nv.global.init:
	.type		_$_str,@object
	.size		_$_str,(.L_0 - _$_str)
_$_str:
        /*0000*/ 	.byte	0x5f, 0x5f, 0x43, 0x55, 0x44, 0x41, 0x5f, 0x46, 0x54, 0x5a, 0x00
.L_0:


//--------------------- .nv.shared.attn_fwd       --------------------------
	.section	.nv.shared.attn_fwd,"aw",@nobits
	.sectionflags	@""
	.align	16
	.zero		1024


//--------------------- .nv.shared.reserved.0     --------------------------
	.section	.nv.shared.reserved.0,"aw",@nobits
	.weak		__nv_reservedSMEM_offset_0_alias
	.size		__nv_reservedSMEM_offset_0_alias, 0, 0
	.other		__nv_reservedSMEM_offset_0_alias,@"STO_CUDA_RESERVED_SHARED STV_DEFAULT"
__nv_reservedSMEM_offset_0_alias:
	.zero		0


//--------------------- .nv.constant0.attn_fwd    --------------------------
	.section	.nv.constant0.attn_fwd,"a",@progbits
	.sectionflags	@""
	.align	4
.nv.constant0.attn_fwd:
	.zero		664


//--------------------- SYMBOLS --------------------------

	.type		.nv.reservedSmem.offset0,@object
	.size		.nv.reservedSmem.offset0,0x4
